def matmul_kernel(
    a_ptr,
    b_ptr,
    c_ptr,
    M,
    N,
    K,
    stride_am,
    stride_ak,
    stride_bk,
    stride_bn,
    stride_cm,
    stride_cn,
    BLOCK_M: tl.constexpr,
    BLOCK_N: tl.constexpr,
    BLOCK_K: tl.constexpr,
    GROUP_M: tl.constexpr,
):
    pid = tl.program_id(axis=0)
    num_pid_m = tl.cdiv(M, BLOCK_M)
    num_pid_n = tl.cdiv(N, BLOCK_N)
    num_pid_in_group = GROUP_M * num_pid_n
    group_id = pid // num_pid_in_group
    first_pid_m = group_id * GROUP_M
    group_size_m = min(num_pid_m - first_pid_m, GROUP_M)
    pid_m = first_pid_m + ((pid % num_pid_in_group) % group_size_m)
    pid_n = (pid % num_pid_in_group) // group_size_m

    offs_am = (pid_m * BLOCK_M + tl.arange(0, BLOCK_M)) % M
    offs_bn = (pid_n * BLOCK_N + tl.arange(0, BLOCK_N)) % N
    offs_k = tl.arange(0, BLOCK_K)
    a_ptrs = a_ptr + offs_am[:, None] * stride_am + offs_k[None, :] * stride_ak
    b_ptrs = b_ptr + offs_k[:, None] * stride_bk + offs_bn[None, :] * stride_bn

    acc = tl.zeros((BLOCK_M, BLOCK_N), dtype=tl.float32)
    for kk in range(0, tl.cdiv(K, BLOCK_K)):
        a = tl.load(a_ptrs, mask=offs_k[None, :] < K - kk * BLOCK_K, other=0.0)
        b = tl.load(b_ptrs, mask=offs_k[:, None] < K - kk * BLOCK_K, other=0.0)
        acc = tl.dot(a, b, acc)
        a_ptrs += BLOCK_K * stride_ak
        b_ptrs += BLOCK_K * stride_bk

    c = acc.to(c_ptr.dtype.element_ty)
    offs_cm = pid_m * BLOCK_M + tl.arange(0, BLOCK_M)
    offs_cn = pid_n * BLOCK_N + tl.arange(0, BLOCK_N)
    c_ptrs = c_ptr + offs_cm[:, None] * stride_cm + offs_cn[None, :] * stride_cn
    mask = (offs_cm[:, None] < M) & (offs_cn[None, :] < N)
    tl.store(c_ptrs, c, mask=mask)

# config = {"BLOCK_K": 32, "BLOCK_M": 256, "BLOCK_N": 64, "GROUP_M": 8, "arch": "sm_100", "dtype": "fp16", "num_ctas": 1, "num_stages": 3, "num_warps": 2}
# arch = sm_100


// ===== COMPILED SASS (sm_100a) =====

	.target	sm_100a

	.elftype	@"ET_EXEC"


//--------------------- .note.nv.tkinfo           --------------------------
	.section	.note.nv.tkinfo,"",@"SHT_NOTE"
	.sectionflags	@"SHF_NOTE_NV_TKINFO"
	.tkinfo
        /*0018*/ 	.word	0x00000081
        /*0030*/ 	.string	""
        /*0030*/ 	.string	"ptxas-blackwell"
        /*0030*/ 	.string	"Cuda compilation tools, release 12.9, V12.9.86"
        /*0030*/ 	.string	"Build cuda_12.9.r12.9/compiler.36037853_0"
        /*0030*/ 	.string	"-v  -suppress-debug-info  -lineinfo  -arch sm_100a "



//--------------------- .note.nv.cuver            --------------------------
	.section	.note.nv.cuver,"",@"SHT_NOTE"
	.sectionflags	@"SHF_NOTE_NV_CUVER"
        /*0018*/ 	.short	0x0001
        /*001a*/ 	.short	0x0064
        /*001c*/ 	.short	0x0001
        /*001e*/ 	.short	0x0000
        /*0020*/ 	.short	0x0001
        /*0022*/ 	.short	0x0000


//--------------------- .nv.info                  --------------------------
	.section	.nv.info,"",@"SHT_CUDA_INFO"
	.align	4


	//----- nvinfo : EIATTR_REGCOUNT
	.align		4
        /*0000*/ 	.byte	0x04, 0x2f
        /*0002*/ 	.short	(.L_1 - .L_0)
	.align		4
.L_0:
        /*0004*/ 	.word	index@(matmul_kernel)
        /*0008*/ 	.word	0x00000020


	//----- nvinfo : EIATTR_FRAME_SIZE
	.align		4
.L_1:
        /*000c*/ 	.byte	0x04, 0x11
        /*000e*/ 	.short	(.L_3 - .L_2)
	.align		4
.L_2:
        /*0010*/ 	.word	index@(matmul_kernel)
        /*0014*/ 	.word	0x00001598


	//----- nvinfo : EIATTR_MIN_STACK_SIZE
	.align		4
.L_3:
        /*0018*/ 	.byte	0x04, 0x12
        /*001a*/ 	.short	(.L_5 - .L_4)
	.align		4
.L_4:
        /*001c*/ 	.word	index@(matmul_kernel)
        /*0020*/ 	.word	0x00001598
.L_5:


//--------------------- .nv.info.matmul_kernel    --------------------------
	.section	.nv.info.matmul_kernel,"",@"SHT_CUDA_INFO"
	.sectionflags	@""
	.align	4


	//----- nvinfo : EIATTR_CUDA_API_VERSION
	.align		4
        /*0000*/ 	.byte	0x04, 0x37
        /*0002*/ 	.short	(.L_7 - .L_6)
.L_6:
        /*0004*/ 	.word	0x00000081


	//----- nvinfo : EIATTR_KPARAM_INFO
	.align		4
.L_7:
        /*0008*/ 	.byte	0x04, 0x17
        /*000a*/ 	.short	(.L_9 - .L_8)
.L_8:
        /*000c*/ 	.word	0x00000000
        /*0010*/ 	.short	0x000d
        /*0012*/ 	.short	0x0048
        /*0014*/ 	.byte	0x00, 0xf4, 0x21, 0x00


	//----- nvinfo : EIATTR_KPARAM_INFO
	.align		4
.L_9:
        /*0018*/ 	.byte	0x04, 0x17
        /*001a*/ 	.short	(.L_11 - .L_10)
.L_10:
        /*001c*/ 	.word	0x00000000
        /*0020*/ 	.short	0x000c
        /*0022*/ 	.short	0x0040
        /*0024*/ 	.byte	0x00, 0xf4, 0x21, 0x00


	//----- nvinfo : EIATTR_KPARAM_INFO
	.align		4
.L_11:
        /*0028*/ 	.byte	0x04, 0x17
        /*002a*/ 	.short	(.L_13 - .L_12)
.L_12:
        /*002c*/ 	.word	0x00000000
        /*0030*/ 	.short	0x000b
        /*0032*/ 	.short	0x0038
        /*0034*/ 	.byte	0x00, 0xf0, 0x11, 0x00


	//----- nvinfo : EIATTR_KPARAM_INFO
	.align		4
.L_13:
        /*0038*/ 	.byte	0x04, 0x17
        /*003a*/ 	.short	(.L_15 - .L_14)
.L_14:
        /*003c*/ 	.word	0x00000000
        /*0040*/ 	.short	0x000a
        /*0042*/ 	.short	0x0034
        /*0044*/ 	.byte	0x00, 0xf0, 0x11, 0x00


	//----- nvinfo : EIATTR_KPARAM_INFO
	.align		4
.L_15:
        /*0048*/ 	.byte	0x04, 0x17
        /*004a*/ 	.short	(.L_17 - .L_16)
.L_16:
        /*004c*/ 	.word	0x00000000
        /*0050*/ 	.short	0x0009
        /*0052*/ 	.short	0x0030
        /*0054*/ 	.byte	0x00, 0xf0, 0x11, 0x00


	//----- nvinfo : EIATTR_KPARAM_INFO
	.align		4
.L_17:
        /*0058*/ 	.byte	0x04, 0x17
        /*005a*/ 	.short	(.L_19 - .L_18)
.L_18:
        /*005c*/ 	.word	0x00000000
        /*0060*/ 	.short	0x0008
        /*0062*/ 	.short	0x002c
        /*0064*/ 	.byte	0x00, 0xf0, 0x11, 0x00


	//----- nvinfo : EIATTR_KPARAM_INFO
	.align		4
.L_19:
        /*0068*/ 	.byte	0x04, 0x17
        /*006a*/ 	.short	(.L_21 - .L_20)
.L_20:
        /*006c*/ 	.word	0x00000000
        /*0070*/ 	.short	0x0007
        /*0072*/ 	.short	0x0028
        /*0074*/ 	.byte	0x00, 0xf0, 0x11, 0x00


	//----- nvinfo : EIATTR_KPARAM_INFO
	.align		4
.L_21:
        /*0078*/ 	.byte	0x04, 0x17
        /*007a*/ 	.short	(.L_23 - .L_22)
.L_22:
        /*007c*/ 	.word	0x00000000
        /*0080*/ 	.short	0x0006
        /*0082*/ 	.short	0x0024
        /*0084*/ 	.byte	0x00, 0xf0, 0x11, 0x00


	//----- nvinfo : EIATTR_KPARAM_INFO
	.align		4
.L_23:
        /*0088*/ 	.byte	0x04, 0x17
        /*008a*/ 	.short	(.L_25 - .L_24)
.L_24:
        /*008c*/ 	.word	0x00000000
        /*0090*/ 	.short	0x0005
        /*0092*/ 	.short	0x0020
        /*0094*/ 	.byte	0x00, 0xf0, 0x11, 0x00


	//----- nvinfo : EIATTR_KPARAM_INFO
	.align		4
.L_25:
        /*0098*/ 	.byte	0x04, 0x17
        /*009a*/ 	.short	(.L_27 - .L_26)
.L_26:
        /*009c*/ 	.word	0x00000000
        /*00a0*/ 	.short	0x0004
        /*00a2*/ 	.short	0x001c
        /*00a4*/ 	.byte	0x00, 0xf0, 0x11, 0x00


	//----- nvinfo : EIATTR_KPARAM_INFO
	.align		4
.L_27:
        /*00a8*/ 	.byte	0x04, 0x17
        /*00aa*/ 	.short	(.L_29 - .L_28)
.L_28:
        /*00ac*/ 	.word	0x00000000
        /*00b0*/ 	.short	0x0003
        /*00b2*/ 	.short	0x0018
        /*00b4*/ 	.byte	0x00, 0xf0, 0x11, 0x00


	//----- nvinfo : EIATTR_KPARAM_INFO
	.align		4
.L_29:
        /*00b8*/ 	.byte	0x04, 0x17
        /*00ba*/ 	.short	(.L_31 - .L_30)
.L_30:
        /*00bc*/ 	.word	0x00000000
        /*00c0*/ 	.short	0x0002
        /*00c2*/ 	.short	0x0010
        /*00c4*/ 	.byte	0x00, 0xf4, 0x21, 0x00


	//----- nvinfo : EIATTR_KPARAM_INFO
	.align		4
.L_31:
        /*00c8*/ 	.byte	0x04, 0x17
        /*00ca*/ 	.short	(.L_33 - .L_32)
.L_32:
        /*00cc*/ 	.word	0x00000000
        /*00d0*/ 	.short	0x0001
        /*00d2*/ 	.short	0x0008
        /*00d4*/ 	.byte	0x00, 0xf4, 0x21, 0x00


	//----- nvinfo : EIATTR_KPARAM_INFO
	.align		4
.L_33:
        /*00d8*/ 	.byte	0x04, 0x17
        /*00da*/ 	.short	(.L_35 - .L_34)
.L_34:
        /*00dc*/ 	.word	0x00000000
        /*00e0*/ 	.short	0x0000
        /*00e2*/ 	.short	0x0000
        /*00e4*/ 	.byte	0x00, 0xf4, 0x21, 0x00


	//----- nvinfo : EIATTR_SPARSE_MMA_MASK
	.align		4
.L_35:
        /*00e8*/ 	.byte	0x03, 0x50
        /*00ea*/ 	.short	0x0000


	//----- nvinfo : EIATTR_MAXREG_COUNT
	.align		4
        /*00ec*/ 	.byte	0x03, 0x1b
        /*00ee*/ 	.short	0x00ff


	//----- nvinfo : EIATTR_NUM_BARRIERS
	.align		4
        /*00f0*/ 	.byte	0x02, 0x4c
        /*00f2*/ 	.byte	0x01
	.zero		1


	//----- nvinfo : EIATTR_ANNOTATIONS
	.align		4
        /*00f4*/ 	.byte	0x04, 0x55
        /*00f6*/ 	.short	(.L_37 - .L_36)


	//   ....[0]....
.L_36:
        /*00f8*/ 	.word	0x00000001
        /*00fc*/ 	.byte	0x80, 0x00, 0x00, 0x00, 0x01, 0x00, 0x00, 0x00, 0xc0, 0x00, 0x00, 0x00, 0x01, 0x00, 0x00, 0x00
        /* <DEDUP_REMOVED lines=1806> */
        /*71ec*/ 	.byte	0xa0, 0xd5, 0x01, 0x00, 0x01, 0x00, 0x00, 0x00, 0xe0, 0xd5, 0x01, 0x00


	//----- nvinfo : EIATTR_VRC_CTA_INIT_COUNT
	.align		4
.L_37:
        /*71f8*/ 	.byte	0x02, 0x4a
	.zero		1
	.zero		1


	//----- nvinfo : EIATTR_EXIT_INSTR_OFFSETS
	.align		4
        /*71fc*/ 	.byte	0x04, 0x1c
        /*71fe*/ 	.short	(.L_39 - .L_38)


	//   ....[0]....
.L_38:
        /*7200*/ 	.word	0x0001d8d0


	//   ....[1]....
        /*7204*/ 	.word	0x0001d900


	//----- nvinfo : EIATTR_REQNTID
	.align		4
.L_39:
        /*7208*/ 	.byte	0x04, 0x10
        /*720a*/ 	.short	(.L_41 - .L_40)
.L_40:
        /*720c*/ 	.word	0x00000040
        /*7210*/ 	.word	0x00000001
        /*7214*/ 	.word	0x00000001


	//----- nvinfo : EIATTR_CBANK_PARAM_SIZE
	.align		4
.L_41:
        /*7218*/ 	.byte	0x03, 0x19
        /*721a*/ 	.short	0x0050


	//----- nvinfo : EIATTR_PARAM_CBANK
	.align		4
        /*721c*/ 	.byte	0x04, 0x0a
        /*721e*/ 	.short	(.L_43 - .L_42)
	.align		4
.L_42:
        /*7220*/ 	.word	index@(.nv.constant0.matmul_kernel)
        /*7224*/ 	.short	0x0380
        /*7226*/ 	.short	0x0050


	//----- nvinfo : EIATTR_SW_WAR
	.align		4
.L_43:
        /*7228*/ 	.byte	0x04, 0x36
        /*722a*/ 	.short	(.L_45 - .L_44)
.L_44:
        /*722c*/ 	.word	0x00000008
.L_45:


//--------------------- .nv.compat                --------------------------
	.section	.nv.compat,"",@"SHT_CUDA_COMPAT_INFO"
	.align	4
        /*0000*/ 	.byte	0x02, 0x02, 0x01, 0x00, 0x02, 0x05, 0x05, 0x00, 0x02, 0x03, 0x00, 0x00, 0x02, 0x06, 0x01, 0x00


//--------------------- .nv.callgraph             --------------------------
	.section	.nv.callgraph,"",@"SHT_CUDA_CALLGRAPH"
	.align	4
	.sectionentsize	8
	.align		4
        /*0000*/ 	.word	0x00000000
	.align		4
        /*0004*/ 	.word	0xffffffff
	.align		4
        /*0008*/ 	.word	0x00000000
	.align		4
        /*000c*/ 	.word	0xfffffffe
	.align		4
        /*0010*/ 	.word	0x00000000
	.align		4
        /*0014*/ 	.word	0xfffffffd
	.align		4
        /*0018*/ 	.word	0x00000000
	.align		4
        /*001c*/ 	.word	0xfffffffc


//--------------------- .text.matmul_kernel       --------------------------
	.section	.text.matmul_kernel,"ax",@progbits
	.align	128
        .global         matmul_kernel
        .type           matmul_kernel,@function
        .size           matmul_kernel,(.L_x_3 - matmul_kernel)
        .other          matmul_kernel,@"STO_CUDA_ENTRY STV_DEFAULT"
matmul_kernel:
.text.matmul_kernel:
[----:B------:R-:W0:Y:S08]  /*0000*/  LDC R1, c[0x0][0x37c] ;  /* 0x0000df00ff017b82 */ /* 0x000e300000000800 */
[----:B------:R-:W1:Y:S01]  /*0010*/  LDC.64 R2, c[0x0][0x398] ;  /* 0x0000e600ff027b82 */ /* 0x000e620000000a00 */
[----:B------:R-:W2:Y:S01]  /*0020*/  S2R R28, SR_TID.X ;  /* 0x00000000001c7919 */ /* 0x000ea20000002100 */
[----:B0-----:R-:W-:Y:S01]  /*0030*/  VIADD R1, R1, 0xffffea68 ;  /* 0xffffea6801017836 */ /* 0x001fe20000000000 */
[----:B------:R-:W0:Y:S01]  /*0040*/  LDCU UR6, c[0x0][0x3a0] ;  /* 0x00007400ff0677ac */ /* 0x000e220008000800 */
[----:B------:R-:W-:-:S02]  /*0050*/  CS2R R24, SRZ ;  /* 0x0000000000187805 */ /* 0x000fc4000001ff00 */
[----:B------:R-:W-:Y:S02]  /*0060*/  CS2R R26, SRZ ;  /* 0x00000000001a7805 */ /* 0x000fe4000001ff00 */
[----:B------:R-:W-:Y:S01]  /*0070*/  CS2R R20, SRZ ;  /* 0x0000000000147805 */ /* 0x000fe2000001ff00 */
[----:B------:R-:W-:Y:S01]  /*0080*/  STL [R1+0x40], RZ ;  /* 0x000040ff01007387 */ /* 0x000fe20000100800 */
[----:B------:R-:W-:Y:S02]  /*0090*/  CS2R R22, SRZ ;  /* 0x0000000000167805 */ /* 0x000fe4000001ff00 */
[----:B------:R-:W-:Y:S02]  /*00a0*/  CS2R R16, SRZ ;  /* 0x0000000000107805 */ /* 0x000fe4000001ff00 */
[----:B------:R-:W-:Y:S01]  /*00b0*/  CS2R R18, SRZ ;  /* 0x0000000000127805 */ /* 0x000fe2000001ff00 */
[----:B------:R-:W-:Y:S01]  /*00c0*/  STL [R1+0x44], RZ ;  /* 0x000044ff01007387 */ /* 0x000fe20000100800 */
[----:B------:R-:W-:Y:S01]  /*00d0*/  CS2R R14, SRZ ;  /* 0x00000000000e7805 */ /* 0x000fe2000001ff00 */
[----:B------:R-:W3:Y:S02]  /*00e0*/  LDCU.64 UR40, c[0x0][0x358] ;  /* 0x00006b00ff2877ac */ /* 0x000ee40008000a00 */
[----:B------:R-:W-:Y:S01]  /*00f0*/  STL [R1+0x48], RZ ;  /* 0x000048ff01007387 */ /* 0x000fe20000100800 */
[----:B0-----:R-:W-:Y:S01]  /*0100*/  UIADD3 UR6, UPT, UPT, UR6, 0x1f, URZ ;  /* 0x0000001f06067890 */ /* 0x001fe2000fffe0ff */
[----:B-1----:R-:W-:-:S03]  /*0110*/  VIADD R0, R3, 0x3f ;  /* 0x0000003f03007836 */ /* 0x002fc60000000000 */
[----:B------:R-:W-:Y:S02]  /*0120*/  UISETP.GE.AND UP0, UPT, UR6, 0x20, UPT ;  /* 0x000000200600788c */ /* 0x000fe4000bf06270 */
[----:B------:R-:W-:-:S04]  /*0130*/  SHF.R.S32.HI R5, RZ, 0x1f, R0 ;  /* 0x0000001fff057819 */ /* 0x000fc80000011400 */
[----:B------:R-:W-:-:S04]  /*0140*/  LEA.HI R5, R5, R0, RZ, 0x6 ;  /* 0x0000000005057211 */ /* 0x000fc800078f30ff */
[----:B------:R-:W-:Y:S02]  /*0150*/  SHF.R.S32.HI R0, RZ, 0x6, R5 ;  /* 0x00000006ff007819 */ /* 0x000fe40000011405 */
[----:B------:R-:W0:Y:S03]  /*0160*/  S2R R5, SR_CTAID.X ;  /* 0x0000000000057919 */ /* 0x000e260000002500 */
[----:B------:R-:W-:-:S05]  /*0170*/  IMAD.SHL.U32 R0, R0, 0x8, RZ ;  /* 0x0000000800007824 */ /* 0x000fca00078e00ff */
[-C--:B------:R-:W-:Y:S02]  /*0180*/  IABS R9, R0.reuse ;  /* 0x0000000000097213 */ /* 0x080fe40000000000 */
[----:B------:R-:W-:Y:S02]  /*0190*/  IABS R12, R0 ;  /* 0x00000000000c7213 */ /* 0x000fe40000000000 */
[----:B------:R-:W1:Y:S08]  /*01a0*/  I2F.RP R4, R9 ;  /* 0x0000000900047306 */ /* 0x000e700000209400 */
[----:B-1----:R-:W1:Y:S01]  /*01b0*/  MUFU.RCP R4, R4 ;  /* 0x0000000400047308 */ /* 0x002e620000001000 */
[----:B0-----:R-:W-:Y:S01]  /*01c0*/  IABS R10, R5 ;  /* 0x00000005000a7213 */ /* 0x001fe20000000000 */
[----:B-1----:R-:W-:-:S02]  /*01d0*/  VIADD R6, R4, 0xffffffe ;  /* 0x0ffffffe04067836 */ /* 0x002fc40000000000 */
[----:B------:R-:W-:-:S04]  /*01e0*/  IMAD.MOV R4, RZ, RZ, -R12 ;  /* 0x000000ffff047224 */ /* 0x000fc800078e0a0c */
[----:B------:R0:W1:Y:S02]  /*01f0*/  F2I.FTZ.U32.TRUNC.NTZ R7, R6 ;  /* 0x0000000600077305 */ /* 0x000064000021f000 */
[----:B0-----:R-:W-:Y:S02]  /*0200*/  IMAD.MOV.U32 R6, RZ, RZ, RZ ;  /* 0x000000ffff067224 */ /* 0x001fe400078e00ff */
[----:B-1----:R-:W-:-:S04]  /*0210*/  IMAD.MOV R8, RZ, RZ, -R7 ;  /* 0x000000ffff087224 */ /* 0x002fc800078e0a07 */
[----:B------:R-:W-:Y:S02]  /*0220*/  IMAD R11, R8, R9, RZ ;  /* 0x00000009080b7224 */ /* 0x000fe400078e02ff */
[----:B------:R-:W-:Y:S02]  /*0230*/  IMAD.MOV.U32 R8, RZ, RZ, R10 ;  /* 0x000000ffff087224 */ /* 0x000fe400078e000a */
[----:B------:R-:W-:-:S06]  /*0240*/  IMAD.HI.U32 R7, R7, R11, R6 ;  /* 0x0000000b07077227 */ /* 0x000fcc00078e0006 */
[----:B------:R-:W-:-:S04]  /*0250*/  IMAD.HI.U32 R7, R7, R8, RZ ;  /* 0x0000000807077227 */ /* 0x000fc800078e00ff */
[----:B------:R-:W-:-:S05]  /*0260*/  IMAD R4, R7, R4, R8 ;  /* 0x0000000407047224 */ /* 0x000fca00078e0208 */
[----:B------:R-:W-:-:S13]  /*0270*/  ISETP.GT.U32.AND P1, PT, R9, R4, PT ;  /* 0x000000040900720c */ /* 0x000fda0003f24070 */
[----:B------:R-:W-:Y:S02]  /*0280*/  @!P1 IMAD.IADD R4, R4, 0x1, -R9 ;  /* 0x0000000104049824 */ /* 0x000fe400078e0a09 */
[----:B------:R-:W-:Y:S01]  /*0290*/  @!P1 VIADD R7, R7, 0x1 ;  /* 0x0000000107079836 */ /* 0x000fe20000000000 */
[----:B------:R-:W-:Y:S02]  /*02a0*/  ISETP.NE.AND P1, PT, R0, RZ, PT ;  /* 0x000000ff0000720c */ /* 0x000fe40003f25270 */
[----:B------:R-:W-:Y:S02]  /*02b0*/  ISETP.GE.U32.AND P0, PT, R4, R9, PT ;  /* 0x000000090400720c */ /* 0x000fe40003f06070 */
[----:B------:R-:W-:-:S04]  /*02c0*/  LOP3.LUT R4, R5, R0, RZ, 0x3c, !PT ;  /* 0x0000000005047212 */ /* 0x000fc800078e3cff */
[----:B------:R-:W-:Y:S01]  /*02d0*/  ISETP.GE.AND P2, PT, R4, RZ, PT ;  /* 0x000000ff0400720c */ /* 0x000fe20003f46270 */
[----:B------:R-:W-:-:S06]  /*02e0*/  VIADD R4, R2, 0xff ;  /* 0x000000ff02047836 */ /* 0x000fcc0000000000 */
[----:B------:R-:W-:-:S04]  /*02f0*/  @P0 VIADD R7, R7, 0x1 ;  /* 0x0000000107070836 */ /* 0x000fc80000000000 */
[----:B------:R-:W-:Y:S01]  /*0300*/  IMAD.MOV.U32 R6, RZ, RZ, R7 ;  /* 0x000000ffff067224 */ /* 0x000fe200078e0007 */
[----:B------:R-:W-:-:S03]  /*0310*/  SHF.R.S32.HI R7, RZ, 0x1f, R4 ;  /* 0x0000001fff077819 */ /* 0x000fc60000011404 */
[----:B------:R-:W-:Y:S01]  /*0320*/  @!P2 IMAD.MOV R6, RZ, RZ, -R6 ;  /* 0x000000ffff06a224 */ /* 0x000fe200078e0a06 */
[----:B------:R-:W-:Y:S02]  /*0330*/  @!P1 LOP3.LUT R6, RZ, R0, RZ, 0x33, !PT ;  /* 0x00000000ff069212 */ /* 0x000fe400078e33ff */
[----:B------:R-:W-:-:S03]  /*0340*/  LEA.HI R7, R7, R4, RZ, 0x8 ;  /* 0x0000000407077211 */ /* 0x000fc600078f40ff */
[----:B------:R-:W-:Y:S02]  /*0350*/  IMAD.SHL.U32 R4, R6, 0x8, RZ ;  /* 0x0000000806047824 */ /* 0x000fe400078e00ff */
[----:B------:R-:W-:-:S03]  /*0360*/  IMAD.MOV R6, RZ, RZ, -R6 ;  /* 0x000000ffff067224 */ /* 0x000fc600078e0a06 */
[----:B------:R-:W-:Y:S01]  /*0370*/  LEA.HI.SX32 R7, R7, -R4, 0x18 ;  /* 0x8000000407077211 */ /* 0x000fe200078fc2ff */
[----:B------:R-:W-:Y:S02]  /*0380*/  IMAD R13, R0, R6, R5 ;  /* 0x00000006000d7224 */ /* 0x000fe400078e0205 */
[----:B------:R-:W-:Y:S01]  /*0390*/  IMAD.MOV.U32 R6, RZ, RZ, RZ ;  /* 0x000000ffff067224 */ /* 0x000fe200078e00ff */
[----:B------:R-:W-:-:S04]  /*03a0*/  VIMNMX R8, PT, PT, R7, 0x8, PT ;  /* 0x0000000807087848 */ /* 0x000fc80003fe0100 */
[-C--:B------:R-:W-:Y:S02]  /*03b0*/  IABS R10, R8.reuse ;  /* 0x00000008000a7213 */ /* 0x080fe40000000000 */
[----:B------:R-:W-:Y:S02]  /*03c0*/  IABS R0, R8 ;  /* 0x0000000800007213 */ /* 0x000fe40000000000 */
[----:B------:R-:W0:Y:S08]  /*03d0*/  I2F.RP R9, R10 ;  /* 0x0000000a00097306 */ /* 0x000e300000209400 */
[----:B0-----:R-:W0:Y:S02]  /*03e0*/  MUFU.RCP R9, R9 ;  /* 0x0000000900097308 */ /* 0x001e240000001000 */
[----:B0-----:R-:W-:-:S06]  /*03f0*/  VIADD R7, R9, 0xffffffe ;  /* 0x0ffffffe09077836 */ /* 0x001fcc0000000000 */
[----:B------:R-:W0:Y:S02]  /*0400*/  F2I.FTZ.U32.TRUNC.NTZ R7, R7 ;  /* 0x0000000700077305 */ /* 0x000e24000021f000 */
[----:B0-----:R-:W-:-:S04]  /*0410*/  IMAD.MOV R11, RZ, RZ, -R7 ;  /* 0x000000ffff0b7224 */ /* 0x001fc800078e0a07 */
[----:B------:R-:W-:Y:S01]  /*0420*/  IMAD.MOV.U32 R5, RZ, RZ, R11 ;  /* 0x000000ffff057224 */ /* 0x000fe200078e000b */
[----:B------:R-:W-:-:S03]  /*0430*/  IABS R11, R13 ;  /* 0x0000000d000b7213 */ /* 0x000fc60000000000 */
[----:B------:R-:W-:-:S04]  /*0440*/  IMAD R5, R5, R10, RZ ;  /* 0x0000000a05057224 */ /* 0x000fc800078e02ff */
[----:B------:R-:W-:-:S04]  /*0450*/  IMAD.HI.U32 R6, R7, R5, R6 ;  /* 0x0000000507067227 */ /* 0x000fc800078e0006 */
[----:B------:R-:W-:Y:S02]  /*0460*/  IMAD.MOV R5, RZ, RZ, -R0 ;  /* 0x000000ffff057224 */ /* 0x000fe400078e0a00 */
[----:B------:R-:W-:Y:S01]  /*0470*/  IMAD.HI.U32 R0, R6, R11, RZ ;  /* 0x0000000b06007227 */ /* 0x000fe200078e00ff */
[----:B--2---:R-:W-:-:S03]  /*0480*/  LOP3.LUT R6, R28, 0x3f, RZ, 0xc0, !PT ;  /* 0x0000003f1c067812 */ /* 0x004fc600078ec0ff */
[----:B------:R-:W-:-:S05]  /*0490*/  IMAD R5, R0, R5, R11 ;  /* 0x0000000500057224 */ /* 0x000fca00078e020b */
[----:B------:R-:W-:-:S13]  /*04a0*/  ISETP.GT.U32.AND P1, PT, R10, R5, PT ;  /* 0x000000050a00720c */ /* 0x000fda0003f24070 */
[----:B------:R-:W-:Y:S02]  /*04b0*/  @!P1 IMAD.IADD R5, R5, 0x1, -R10 ;  /* 0x0000000105059824 */ /* 0x000fe400078e0a0a */
[----:B------:R-:W-:Y:S01]  /*04c0*/  @!P1 VIADD R0, R0, 0x1 ;  /* 0x0000000100009836 */ /* 0x000fe20000000000 */
[----:B------:R-:W-:Y:S02]  /*04d0*/  ISETP.NE.AND P1, PT, R8, RZ, PT ;  /* 0x000000ff0800720c */ /* 0x000fe40003f25270 */
[----:B------:R-:W-:Y:S02]  /*04e0*/  ISETP.GE.U32.AND P0, PT, R5, R10, PT ;  /* 0x0000000a0500720c */ /* 0x000fe40003f06070 */
[----:B------:R-:W-:Y:S02]  /*04f0*/  CS2R R10, SRZ ;  /* 0x00000000000a7805 */ /* 0x000fe4000001ff00 */
[----:B------:R-:W-:-:S04]  /*0500*/  LOP3.LUT R5, R13, R8, RZ, 0x3c, !PT ;  /* 0x000000080d057212 */ /* 0x000fc800078e3cff */
[----:B------:R-:W-:-:S05]  /*0510*/  ISETP.GE.AND P2, PT, R5, RZ, PT ;  /* 0x000000ff0500720c */ /* 0x000fca0003f46270 */
[----:B------:R-:W-:-:S08]  /*0520*/  @P0 VIADD R0, R0, 0x1 ;  /* 0x0000000100000836 */ /* 0x000fd00000000000 */
[----:B------:R-:W-:Y:S01]  /*0530*/  @!P2 IMAD.MOV R0, RZ, RZ, -R0 ;  /* 0x000000ffff00a224 */ /* 0x000fe200078e0a00 */
[----:B------:R-:W-:-:S05]  /*0540*/  @!P1 LOP3.LUT R0, RZ, R8, RZ, 0x33, !PT ;  /* 0x00000008ff009212 */ /* 0x000fca00078e33ff */
[----:B------:R-:W-:Y:S02]  /*0550*/  IMAD.MOV R5, RZ, RZ, -R0 ;  /* 0x000000ffff057224 */ /* 0x000fe400078e0a00 */
[----:B------:R-:W-:Y:S02]  /*0560*/  IMAD.SHL.U32 R28, R0, 0x40, RZ ;  /* 0x00000040001c7824 */ /* 0x000fe400078e00ff */
[----:B------:R-:W-:Y:S01]  /*0570*/  IMAD R5, R8, R5, R13 ;  /* 0x0000000508057224 */ /* 0x000fe200078e020d */
[----:B------:R-:W-:Y:S02]  /*0580*/  CS2R R12, SRZ ;  /* 0x00000000000c7805 */ /* 0x000fe4000001ff00 */
[----:B------:R-:W-:Y:S01]  /*0590*/  CS2R R8, SRZ ;  /* 0x0000000000087805 */ /* 0x000fe2000001ff00 */
[----:B------:R-:W-:-:S04]  /*05a0*/  IMAD.IADD R5, R4, 0x1, R5 ;  /* 0x0000000104057824 */ /* 0x000fc800078e0205 */
[----:B------:R-:W-:Y:S01]  /*05b0*/  IMAD R29, R5, 0x100, R6 ;  /* 0x00000100051d7824 */ /* 0x000fe200078e0206 */
[----:B------:R-:W-:Y:S02]  /*05c0*/  CS2R R4, SRZ ;  /* 0x0000000000047805 */ /* 0x000fe4000001ff00 */
[----:B------:R-:W-:Y:S01]  /*05d0*/  CS2R R6, SRZ ;  /* 0x0000000000067805 */ /* 0x000fe2000001ff00 */
[C---:B------:R-:W-:Y:S01]  /*05e0*/  VIADD R0, R29.reuse, 0x40 ;  /* 0x000000401d007836 */ /* 0x040fe20000000000 */
[----:B------:R-:W-:Y:S04]  /*05f0*/  STL [R1+0xa8c], R29 ;  /* 0x000a8c1d01007387 */ /* 0x000fe80000100800 */
[----:B------:R-:W-:Y:S04]  /*0600*/  STL [R1+0x4c], RZ ;  /* 0x00004cff01007387 */ /* 0x000fe80000100800 */
        /* <DEDUP_REMOVED lines=12> */
[----:B------:R-:W-:Y:S04]  /*06d0*/  STL [R1], RZ ;  /* 0x000000ff01007387 */ /* 0x000fe80000100800 */
        /* <DEDUP_REMOVED lines=87> */
[----:B------:R0:W-:Y:S02]  /*0c50*/  STL [R1+0xa88], R28 ;  /* 0x000a881c01007387 */ /* 0x0001e40000100800 */
[----:B0-----:R-:W-:-:S05]  /*0c60*/  VIADD R28, R29, 0x80 ;  /* 0x000000801d1c7836 */ /* 0x001fca0000000000 */
[----:B------:R0:W-:Y:S02]  /*0c70*/  STL [R1+0xa98], R28 ;  /* 0x000a981c01007387 */ /* 0x0001e40000100800 */
[----:B0-----:R-:W-:-:S05]  /*0c80*/  VIADD R28, R29, 0xc0 ;  /* 0x000000c01d1c7836 */ /* 0x001fca0000000000 */
[----:B------:R0:W-:Y:S04]  /*0c90*/  STL [R1+0xa94], R28 ;  /* 0x000a941c01007387 */ /* 0x0001e80000100800 */
[----:B------:R1:W-:Y:S01]  /*0ca0*/  STL [R1+0xa9c], R0 ;  /* 0x000a9c0001007387 */ /* 0x0003e20000100800 */
[----:B0-----:R-:W0:Y:S02]  /*0cb0*/  S2R R28, SR_TID.X ;  /* 0x00000000001c7919 */ /* 0x001e240000002100 */
[----:B0-----:R-:W-:Y:S01]  /*0cc0*/  LOP3.LUT R28, R28, 0x20, RZ, 0xc0, !PT ;  /* 0x000000201c1c7812 */ /* 0x001fe200078ec0ff */
[----:B-1-3--:R-:W-:Y:S06]  /*0cd0*/  BRA.U !UP0, `(.L_x_0) ;  /* 0x00000155087c7547 */ /* 0x00afec000b800000 */
[----:B------:R-:W2:Y:S04]  /*0ce0*/  LDL R22, [R1+0xa94] ;  /* 0x000a940001167983 */ /* 0x000ea80000100800 */
[----:B------:R-:W3:Y:S04]  /*0cf0*/  LDL R16, [R1+0xa98] ;  /* 0x000a980001107983 */ /* 0x000ee80000100800 */
[----:B------:R-:W4:Y:S01]  /*0d00*/  LDL R15, [R1+0xa88] ;  /* 0x000a8800010f7983 */ /* 0x000f220000100800 */
[----:B------:R-:W-:Y:S01]  /*0d10*/  IMAD.MOV.U32 R18, RZ, RZ, R0 ;  /* 0x000000ffff127224 */ /* 0x000fe200078e0000 */
[----:B------:R-:W-:Y:S01]  /*0d20*/  IABS R6, R2 ;  /* 0x0000000200067213 */ /* 0x000fe20000000000 */
[----:B------:R-:W0:Y:S01]  /*0d30*/  LDCU UR8, c[0x0][0x3b0] ;  /* 0x00007600ff0877ac */ /* 0x000e220008000800 */
[----:B------:R-:W-:-:S02]  /*0d40*/  IABS R0, R3 ;  /* 0x0000000300007213 */ /* 0x000fc40000000000 */
[----:B------:R-:W1:Y:S01]  /*0d50*/  I2F.RP R10, R6 ;  /* 0x00000006000a7306 */ /* 0x000e620000209400 */
[----:B------:R-:W5:Y:S01]  /*0d60*/  LDCU UR9, c[0x0][0x3a4] ;  /* 0x00007480ff0977ac */ /* 0x000f620008000800 */
[----:B------:R-:W0:Y:S06]  /*0d70*/  LDCU UR10, c[0x0][0x3a0] ;  /* 0x00007400ff0a77ac */ /* 0x000e2c0008000800 */
[----:B------:R-:W0:Y:S01]  /*0d80*/  I2F.RP R7, R0 ;  /* 0x0000000000077306 */ /* 0x000e220000209400 */
[----:B------:R-:W-:Y:S01]  /*0d90*/  USHF.R.S32.HI UR7, URZ, 0x1f, UR6 ;  /* 0x0000001fff077899 */ /* 0x000fe20008011406 */
[----:B------:R-:W2:Y:S01]  /*0da0*/  LDCU.64 UR4, c[0x0][0x380] ;  /* 0x00007000ff0477ac */ /* 0x000ea20008000a00 */
[----:B------:R-:W2:Y:S05]  /*0db0*/  LDCU UR12, c[0x0][0x3a8] ;  /* 0x00007500ff0c77ac */ /* 0x000eaa0008000800 */
[----:B-1----:R-:W1:Y:S01]  /*0dc0*/  MUFU.RCP R10, R10 ;  /* 0x0000000a000a7308 */ /* 0x002e620000001000 */
[----:B------:R-:W2:Y:S07]  /*0dd0*/  LDCU UR11, c[0x0][0x3ac] ;  /* 0x00007580ff0b77ac */ /* 0x000eae0008000800 */
[----:B0-----:R-:W0:Y:S01]  /*0de0*/  MUFU.RCP R7, R7 ;  /* 0x0000000700077308 */ /* 0x001e220000001000 */
[----:B-1----:R-:W-:-:S07]  /*0df0*/  VIADD R4, R10, 0xffffffe ;  /* 0x0ffffffe0a047836 */ /* 0x002fce0000000000 */
[----:B------:R1:W5:Y:S01]  /*0e00*/  F2I.FTZ.U32.TRUNC.NTZ R5, R4 ;  /* 0x0000000400057305 */ /* 0x000362000021f000 */
[----:B0-----:R-:W-:-:S07]  /*0e10*/  VIADD R8, R7, 0xffffffe ;  /* 0x0ffffffe07087836 */ /* 0x001fce0000000000 */
[----:B------:R0:W0:Y:S01]  /*0e20*/  F2I.FTZ.U32.TRUNC.NTZ R9, R8 ;  /* 0x0000000800097305 */ /* 0x000022000021f000 */
[----:B-1----:R-:W-:Y:S02]  /*0e30*/  IMAD.MOV.U32 R4, RZ, RZ, RZ ;  /* 0x000000ffff047224 */ /* 0x002fe400078e00ff */
[----:B-----5:R-:W-:Y:S02]  /*0e40*/  IMAD.MOV R11, RZ, RZ, -R5 ;  /* 0x000000ffff0b7224 */ /* 0x020fe400078e0a05 */
[----:B0-----:R-:W-:Y:S02]  /*0e50*/  IMAD.MOV.U32 R8, RZ, RZ, RZ ;  /* 0x000000ffff087224 */ /* 0x001fe400078e00ff */
[----:B------:R-:W-:Y:S02]  /*0e60*/  IMAD R11, R11, R6, RZ ;  /* 0x000000060b0b7224 */ /* 0x000fe400078e02ff */
[----:B------:R-:W-:-:S04]  /*0e70*/  IMAD.MOV R13, RZ, RZ, -R9 ;  /* 0x000000ffff0d7224 */ /* 0x000fc800078e0a09 */
[----:B------:R-:W-:Y:S02]  /*0e80*/  IMAD R7, R13, R0, RZ ;  /* 0x000000000d077224 */ /* 0x000fe400078e02ff */
[----:B------:R-:W-:-:S04]  /*0e90*/  IMAD.HI.U32 R10, R5, R11, R4 ;  /* 0x0000000b050a7227 */ /* 0x000fc800078e0004 */
[----:B------:R-:W-:Y:S01]  /*0ea0*/  IMAD.HI.U32 R4, R9, R7, R8 ;  /* 0x0000000709047227 */ /* 0x000fe200078e0008 */
[----:B------:R-:W-:Y:S01]  /*0eb0*/  IABS R17, R18 ;  /* 0x0000001200117213 */ /* 0x000fe20000000000 */
[----:B------:R0:W-:Y:S01]  /*0ec0*/  STL [R1+0xb5c], R3 ;  /* 0x000b5c0301007387 */ /* 0x0001e20000100800 */
[----:B--2---:R-:W-:-:S05]  /*0ed0*/  IABS R12, R22 ;  /* 0x00000016000c7213 */ /* 0x004fca0000000000 */
[----:B------:R-:W-:Y:S01]  /*0ee0*/  IMAD.MOV.U32 R9, RZ, RZ, R12 ;  /* 0x000000ffff097224 */ /* 0x000fe200078e000c */
[----:B---3--:R-:W-:-:S03]  /*0ef0*/  IABS R11, R16 ;  /* 0x00000010000b7213 */ /* 0x008fc60000000000 */
[----:B------:R-:W-:Y:S01]  /*0f00*/  IMAD.HI.U32 R7, R10, R9, RZ ;  /* 0x000000090a077227 */ /* 0x000fe200078e00ff */
[----:B----4-:R-:W-:Y:S02]  /*0f10*/  LEA.HI R5, R28, R15, RZ, 0x1b ;  /* 0x0000000f1c057211 */ /* 0x010fe400078fd8ff */
[----:B------:R-:W-:Y:S01]  /*0f20*/  IABS R15, R29 ;  /* 0x0000001d000f7213 */ /* 0x000fe20000000000 */
[----:B------:R-:W-:-:S04]  /*0f30*/  IMAD.HI.U32 R8, R10, R11, RZ ;  /* 0x0000000b0a087227 */ /* 0x000fc800078e00ff */
[----:B------:R-:W-:Y:S02]  /*0f40*/  IMAD.MOV R7, RZ, RZ, -R7 ;  /* 0x000000ffff077224 */ /* 0x000fe400078e0a07 */
[----:B------:R-:W-:Y:S02]  /*0f50*/  IMAD.MOV R14, RZ, RZ, -R8 ;  /* 0x000000ffff0e7224 */ /* 0x000fe400078e0a08 */
[----:B------:R-:W-:-:S04]  /*0f60*/  IMAD.HI.U32 R8, R10, R17, RZ ;  /* 0x000000110a087227 */ /* 0x000fc800078e00ff */
[----:B------:R-:W-:Y:S02]  /*0f70*/  IMAD R9, R6, R7, R9 ;  /* 0x0000000706097224 */ /* 0x000fe400078e0209 */
[----:B------:R-:W-:-:S03]  /*0f80*/  IMAD.HI.U32 R10, R10, R15, RZ ;  /* 0x0000000f0a0a7227 */ /* 0x000fc600078e00ff */
[C---:B------:R-:W-:Y:S01]  /*0f90*/  ISETP.GT.U32.AND P2, PT, R6.reuse, R9, PT ;  /* 0x000000090600720c */ /* 0x040fe20003f44070 */
[C---:B------:R-:W-:Y:S02]  /*0fa0*/  IMAD R7, R6.reuse, R14, R11 ;  /* 0x0000000e06077224 */ /* 0x040fe400078e020b */
[----:B------:R-:W-:Y:S02]  /*0fb0*/  IMAD.MOV R11, RZ, RZ, -R8 ;  /* 0x000000ffff0b7224 */ /* 0x000fe400078e0a08 */
[----:B------:R-:W-:Y:S02]  /*0fc0*/  IMAD.MOV R10, RZ, RZ, -R10 ;  /* 0x000000ffff0a7224 */ /* 0x000fe400078e0a0a */
[C---:B------:R-:W-:Y:S02]  /*0fd0*/  IMAD R17, R6.reuse, R11, R17 ;  /* 0x0000000b06117224 */ /* 0x040fe400078e0211 */
[C---:B------:R-:W-:Y:S01]  /*0fe0*/  IMAD R15, R6.reuse, R10, R15 ;  /* 0x0000000a060f7224 */ /* 0x040fe200078e020f */
[----:B------:R-:W-:-:S02]  /*0ff0*/  ISETP.GT.U32.AND P3, PT, R6, R7, PT ;  /* 0x000000070600720c */ /* 0x000fc40003f64070 */
[C---:B------:R-:W-:Y:S02]  /*1000*/  ISETP.GT.U32.AND P1, PT, R6.reuse, R17, PT ;  /* 0x000000110600720c */ /* 0x040fe40003f24070 */
[----:B------:R-:W-:Y:S01]  /*1010*/  ISETP.GT.U32.AND P0, PT, R6, R15, PT ;  /* 0x0000000f0600720c */ /* 0x000fe20003f04070 */
[----:B------:R-:W-:Y:S02]  /*1020*/  VIADD R12, R5, 0x3e ;  /* 0x0000003e050c7836 */ /* 0x000fe40000000000 */
[----:B------:R-:W-:-:S03]  /*1030*/  @!P2 IMAD.IADD R9, R9, 0x1, -R6 ;  /* 0x000000010909a824 */ /* 0x000fc600078e0a06 */
[----:B------:R-:W-:Y:S02]  /*1040*/  IABS R13, R12 ;  /* 0x0000000c000d7213 */ /* 0x000fe40000000000 */
[----:B------:R-:W-:Y:S01]  /*1050*/  ISETP.GT.U32.AND P6, PT, R6, R9, PT ;  /* 0x000000090600720c */ /* 0x000fe20003fc4070 */
[----:B------:R-:W-:Y:S02]  /*1060*/  @!P3 IMAD.IADD R7, R7, 0x1, -R6 ;  /* 0x000000010707b824 */ /* 0x000fe400078e0a06 */
[----:B------:R-:W-:-:S04]  /*1070*/  IMAD.HI.U32 R8, R4, R13, RZ ;  /* 0x0000000d04087227 */ /* 0x000fc800078e00ff */
[--C-:B------:R-:W-:Y:S02]  /*1080*/  @!P1 IMAD.IADD R17, R17, 0x1, -R6.reuse ;  /* 0x0000000111119824 */ /* 0x100fe400078e0a06 */
[----:B------:R-:W-:Y:S02]  /*1090*/  @!P0 IMAD.IADD R15, R15, 0x1, -R6 ;  /* 0x000000010f0f8824 */ /* 0x000fe400078e0a06 */
[----:B------:R-:W-:Y:S01]  /*10a0*/  IMAD.MOV R10, RZ, RZ, -R8 ;  /* 0x000000ffff0a7224 */ /* 0x000fe200078e0a08 */
[C---:B------:R-:W-:Y:S01]  /*10b0*/  ISETP.GT.U32.AND P1, PT, R6.reuse, R7, PT ;  /* 0x000000070600720c */ /* 0x040fe20003f24070 */
[----:B------:R-:W-:Y:S01]  /*10c0*/  VIADD R8, R5, 0x3c ;  /* 0x0000003c05087836 */ /* 0x000fe20000000000 */
[C---:B------:R-:W-:Y:S02]  /*10d0*/  ISETP.GT.U32.AND P0, PT, R6.reuse, R17, PT ;  /* 0x000000110600720c */ /* 0x040fe40003f04070 */
[----:B------:R-:W-:Y:S01]  /*10e0*/  ISETP.GT.U32.AND P2, PT, R6, R15, PT ;  /* 0x0000000f0600720c */ /* 0x000fe20003f44070 */
[----:B------:R-:W-:Y:S01]  /*10f0*/  @!P6 IMAD.IADD R9, R9, 0x1, -R6 ;  /* 0x000000010909e824 */ /* 0x000fe200078e0a06 */
[----:B------:R-:W-:-:S02]  /*1100*/  IABS R21, R8 ;  /* 0x0000000800157213 */ /* 0x000fc40000000000 */
[----:B------:R-:W-:Y:S01]  /*1110*/  ISETP.GE.AND P6, PT, R22, RZ, PT ;  /* 0x000000ff1600720c */ /* 0x000fe20003fc6270 */
[----:B------:R-:W-:Y:S01]  /*1120*/  IMAD R13, R0, R10, R13 ;  /* 0x0000000a000d7224 */ /* 0x000fe200078e020d */
[----:B------:R-:W-:Y:S01]  /*1130*/  ISETP.GE.AND P4, PT, R8, RZ, PT ;  /* 0x000000ff0800720c */ /* 0x000fe20003f86270 */
[C---:B------:R-:W-:Y:S02]  /*1140*/  VIADD R11, R5.reuse, 0x3a ;  /* 0x0000003a050b7836 */ /* 0x040fe40000000000 */
[----:B------:R-:W-:Y:S02]  /*1150*/  VIADD R10, R5, 0x38 ;  /* 0x00000038050a7836 */ /* 0x000fe40000000000 */
[----:B------:R-:W-:Y:S01]  /*1160*/  IMAD.HI.U32 R8, R4, R21, RZ ;  /* 0x0000001504087227 */ /* 0x000fe200078e00ff */
[----:B------:R-:W-:Y:S02]  /*1170*/  IABS R23, R11 ;  /* 0x0000000b00177213 */ /* 0x000fe40000000000 */
[----:B------:R-:W-:Y:S01]  /*1180*/  IABS R19, R10 ;  /* 0x0000000a00137213 */ /* 0x000fe20000000000 */
[----:B------:R-:W-:-:S02]  /*1190*/  IMAD.MOV R8, RZ, RZ, -R8 ;  /* 0x000000ffff087224 */ /* 0x000fc400078e0a08 */
[--C-:B------:R-:W-:Y:S02]  /*11a0*/  @!P1 IMAD.IADD R7, R7, 0x1, -R6.reuse ;  /* 0x0000000107079824 */ /* 0x100fe400078e0a06 */
[--C-:B------:R-:W-:Y:S02]  /*11b0*/  @!P0 IMAD.IADD R17, R17, 0x1, -R6.reuse ;  /* 0x0000000111118824 */ /* 0x100fe400078e0a06 */
[----:B------:R-:W-:Y:S01]  /*11c0*/  @!P2 IMAD.IADD R15, R15, 0x1, -R6 ;  /* 0x000000010f0fa824 */ /* 0x000fe200078e0a06 */
[----:B------:R-:W-:Y:S01]  /*11d0*/  ISETP.GE.AND P1, PT, R16, RZ, PT ;  /* 0x000000ff1000720c */ /* 0x000fe20003f26270 */
[----:B------:R-:W-:Y:S01]  /*11e0*/  IMAD.MOV.U32 R6, RZ, RZ, R9 ;  /* 0x000000ffff067224 */ /* 0x000fe200078e0009 */
[C---:B------:R-:W-:Y:S02]  /*11f0*/  ISETP.GT.U32.AND P2, PT, R0.reuse, R13, PT ;  /* 0x0000000d0000720c */ /* 0x040fe40003f44070 */
[----:B------:R-:W-:Y:S01]  /*1200*/  ISETP.GE.AND P3, PT, R11, RZ, PT ;  /* 0x000000ff0b00720c */ /* 0x000fe20003f66270 */
[----:B------:R-:W-:Y:S01]  /*1210*/  IMAD R11, R0, R8, R21 ;  /* 0x00000008000b7224 */ /* 0x000fe200078e0215 */
[----:B------:R-:W-:Y:S01]  /*1220*/  ISETP.GE.AND P5, PT, R12, RZ, PT ;  /* 0x000000ff0c00720c */ /* 0x000fe20003fa6270 */
[----:B------:R-:W-:-:S04]  /*1230*/  IMAD.HI.U32 R8, R4, R23, RZ ;  /* 0x0000001704087227 */ /* 0x000fc800078e00ff */
[----:B------:R-:W-:Y:S01]  /*1240*/  @!P6 IMAD.MOV R6, RZ, RZ, -R6 ;  /* 0x000000ffff06e224 */ /* 0x000fe200078e0a06 */
[----:B------:R-:W-:Y:S01]  /*1250*/  ISETP.GE.AND P6, PT, R18, RZ, PT ;  /* 0x000000ff1200720c */ /* 0x000fe20003fc6270 */
[----:B------:R-:W-:-:S04]  /*1260*/  IMAD.HI.U32 R12, R4, R19, RZ ;  /* 0x00000013040c7227 */ /* 0x000fc800078e00ff */
[----:B------:R-:W-:Y:S02]  /*1270*/  IMAD.MOV R9, RZ, RZ, -R8 ;  /* 0x000000ffff097224 */ /* 0x000fe400078e0a08 */
[----:B------:R-:W-:Y:S02]  /*1280*/  IMAD.MOV R12, RZ, RZ, -R12 ;  /* 0x000000ffff0c7224 */ /* 0x000fe400078e0a0c */
[----:B------:R-:W-:Y:S02]  /*1290*/  IMAD.MOV.U32 R8, RZ, RZ, R7 ;  /* 0x000000ffff087224 */ /* 0x000fe400078e0007 */
[----:B------:R-:W-:Y:S02]  /*12a0*/  VIADD R14, R5, 0x36 ;  /* 0x00000036050e7836 */ /* 0x000fe40000000000 */
[C---:B------:R-:W-:Y:S02]  /*12b0*/  IMAD R7, R0.reuse, R9, R23 ;  /* 0x0000000900077224 */ /* 0x040fe400078e0217 */
[C---:B------:R-:W-:Y:S01]  /*12c0*/  IMAD R9, R0.reuse, R12, R19 ;  /* 0x0000000c00097224 */ /* 0x040fe200078e0213 */
[----:B------:R-:W-:Y:S01]  /*12d0*/  ISETP.GT.U32.AND P0, PT, R0, R11, PT ;  /* 0x0000000b0000720c */ /* 0x000fe20003f04070 */
[----:B------:R-:W-:Y:S01]  /*12e0*/  @!P1 IMAD.MOV R8, RZ, RZ, -R8 ;  /* 0x000000ffff089224 */ /* 0x000fe200078e0a08 */
[----:B------:R-:W-:Y:S01]  /*12f0*/  ISETP.GE.AND P1, PT, R29, RZ, PT ;  /* 0x000000ff1d00720c */ /* 0x000fe20003f26270 */
[----:B------:R-:W-:-:S02]  /*1300*/  @!P2 IMAD.IADD R13, R13, 0x1, -R0 ;  /* 0x000000010d0da824 */ /* 0x000fc400078e0a00 */
[----:B------:R-:W-:Y:S01]  /*1310*/  IMAD.MOV.U32 R12, RZ, RZ, R17 ;  /* 0x000000ffff0c7224 */ /* 0x000fe200078e0011 */
[----:B------:R-:W-:-:S03]  /*1320*/  IABS R16, R14 ;  /* 0x0000000e00107213 */ /* 0x000fc60000000000 */
[----:B------:R-:W-:Y:S01]  /*1330*/  @!P6 IMAD.MOV R12, RZ, RZ, -R12 ;  /* 0x000000ffff0ce224 */ /* 0x000fe200078e0a0c */
[----:B------:R-:W-:Y:S01]  /*1340*/  ISETP.GT.U32.AND P6, PT, R0, R13, PT ;  /* 0x0000000d0000720c */ /* 0x000fe20003fc4070 */
[----:B------:R-:W-:Y:S01]  /*1350*/  IMAD.MOV.U32 R17, RZ, RZ, R16 ;  /* 0x000000ffff117224 */ /* 0x000fe200078e0010 */
[----:B------:R-:W-:Y:S01]  /*1360*/  ISETP.NE.AND P2, PT, R2, RZ, PT ;  /* 0x000000ff0200720c */ /* 0x000fe20003f45270 */
[----:B------:R-:W-:Y:S01]  /*1370*/  IMAD.MOV.U32 R16, RZ, RZ, R15 ;  /* 0x000000ffff107224 */ /* 0x000fe200078e000f */
[----:B------:R-:W-:Y:S01]  /*1380*/  LOP3.LUT R15, RZ, R2, RZ, 0x33, !PT ;  /* 0x00000002ff0f7212 */ /* 0x000fe200078e33ff */
[----:B------:R-:W-:Y:S02]  /*1390*/  @!P0 IMAD.IADD R11, R11, 0x1, -R0 ;  /* 0x000000010b0b8824 */ /* 0x000fe400078e0a00 */
[----:B------:R-:W-:Y:S01]  /*13a0*/  @!P1 IMAD.MOV R16, RZ, RZ, -R16 ;  /* 0x000000ffff109224 */ /* 0x000fe200078e0a10 */
[C---:B0-----:R-:W-:Y:S02]  /*13b0*/  SEL R3, R15.reuse, R6, !P2 ;  /* 0x000000060f037207 */ /* 0x041fe40005000000 */
[----:B------:R-:W-:-:S02]  /*13c0*/  SEL R8, R15, R8, !P2 ;  /* 0x000000080f087207 */ /* 0x000fc40005000000 */
[C---:B------:R-:W-:Y:S01]  /*13d0*/  ISETP.GT.U32.AND P1, PT, R0.reuse, R7, PT ;  /* 0x000000070000720c */ /* 0x040fe20003f24070 */
[----:B------:R0:W-:Y:S01]  /*13e0*/  STL [R1+0x58], R3 ;  /* 0x0000580301007387 */ /* 0x0001e20000100800 */
[----:B------:R-:W-:Y:S01]  /*13f0*/  @!P6 IMAD.IADD R13, R13, 0x1, -R0 ;  /* 0x000000010d0de824 */ /* 0x000fe200078e0a00 */
[C---:B------:R-:W-:Y:S02]  /*1400*/  ISETP.GT.U32.AND P0, PT, R0.reuse, R11, PT ;  /* 0x0000000b0000720c */ /* 0x040fe40003f04070 */
[C---:B------:R-:W-:Y:S01]  /*1410*/  SEL R6, R15.reuse, R12, !P2 ;  /* 0x0000000c0f067207 */ /* 0x040fe20005000000 */
[----:B------:R1:W-:Y:S01]  /*1420*/  STL [R1+0x5c], R8 ;  /* 0x00005c0801007387 */ /* 0x0003e20000100800 */
[----:B------:R-:W-:Y:S01]  /*1430*/  ISETP.GT.U32.AND P6, PT, R0, R9, PT ;  /* 0x000000090000720c */ /* 0x000fe20003fc4070 */
[----:B------:R-:W-:Y:S01]  /*1440*/  IMAD.HI.U32 R2, R4, R17, RZ ;  /* 0x0000001104027227 */ /* 0x000fe200078e00ff */
[----:B0-----:R-:W-:Y:S01]  /*1450*/  SEL R3, R15, R16, !P2 ;  /* 0x000000100f037207 */ /* 0x001fe20005000000 */
[----:B------:R0:W-:Y:S02]  /*1460*/  STL [R1+0x50], R6 ;  /* 0x0000500601007387 */ /* 0x0001e40000100800 */
[----:B-1----:R-:W-:-:S02]  /*1470*/  VIADD R8, R5, 0x34 ;  /* 0x0000003405087836 */ /* 0x002fc40000000000 */
[----:B------:R1:W-:Y:S01]  /*1480*/  STL [R1+0x54], R3 ;  /* 0x0000540301007387 */ /* 0x0003e20000100800 */
[----:B------:R-:W-:Y:S02]  /*1490*/  IMAD.MOV R2, RZ, RZ, -R2 ;  /* 0x000000ffff027224 */ /* 0x000fe400078e0a02 */
[----:B0-----:R-:W-:Y:S01]  /*14a0*/  IABS R6, R8 ;  /* 0x0000000800067213 */ /* 0x001fe20000000000 */
[----:B------:R-:W-:Y:S02]  /*14b0*/  @!P1 IMAD.IADD R7, R7, 0x1, -R0 ;  /* 0x0000000107079824 */ /* 0x000fe400078e0a00 */
[----:B-1----:R-:W-:Y:S02]  /*14c0*/  IMAD.MOV.U32 R3, RZ, RZ, R13 ;  /* 0x000000ffff037224 */ /* 0x002fe400078e000d */
[----:B------:R-:W-:Y:S02]  /*14d0*/  IMAD R12, R0, R2, R17 ;  /* 0x00000002000c7224 */ /* 0x000fe400078e0211 */
[----:B------:R-:W-:-:S02]  /*14e0*/  IMAD.MOV.U32 R17, RZ, RZ, R6 ;  /* 0x000000ffff117224 */ /* 0x000fc400078e0006 */
[----:B------:R-:W-:Y:S01]  /*14f0*/  @!P5 IMAD.MOV R3, RZ, RZ, -R3 ;  /* 0x000000ffff03d224 */ /* 0x000fe200078e0a03 */
[----:B------:R-:W-:Y:S01]  /*1500*/  ISETP.GE.AND P1, PT, R8, RZ, PT ;  /* 0x000000ff0800720c */ /* 0x000fe20003f26270 */
[--C-:B------:R-:W-:Y:S02]  /*1510*/  @!P0 IMAD.IADD R11, R11, 0x1, -R0.reuse ;  /* 0x000000010b0b8824 */ /* 0x100fe400078e0a00 */
[----:B------:R-:W-:Y:S01]  /*1520*/  @!P6 IMAD.IADD R9, R9, 0x1, -R0 ;  /* 0x000000010909e824 */ /* 0x000fe200078e0a00 */
[----:B------:R-:W-:Y:S01]  /*1530*/  ISETP.GT.U32.AND P6, PT, R0, R7, PT ;  /* 0x000000070000720c */ /* 0x000fe20003fc4070 */
[----:B------:R-:W-:Y:S01]  /*1540*/  IMAD.HI.U32 R8, R4, R17, RZ ;  /* 0x0000001104087227 */ /* 0x000fe200078e00ff */
[----:B------:R0:W-:Y:S03]  /*1550*/  STL [R1+0x10], R3 ;  /* 0x0000100301007387 */ /* 0x0001e60000100800 */
[----:B------:R-:W-:-:S02]  /*1560*/  IMAD.MOV R8, RZ, RZ, -R8 ;  /* 0x000000ffff087224 */ /* 0x000fc400078e0a08 */
[----:B0-----:R-:W-:Y:S02]  /*1570*/  IMAD.MOV.U32 R3, RZ, RZ, R11 ;  /* 0x000000ffff037224 */ /* 0x001fe400078e000b */
[C---:B------:R-:W-:Y:S02]  /*1580*/  IMAD R17, R0.reuse, R8, R17 ;  /* 0x0000000800117224 */ /* 0x040fe400078e0211 */
[----:B------:R-:W-:Y:S01]  /*1590*/  @!P4 IMAD.MOV R3, RZ, RZ, -R3 ;  /* 0x000000ffff03c224 */ /* 0x000fe200078e0a03 */
[C---:B------:R-:W-:Y:S01]  /*15a0*/  ISETP.GT.U32.AND P4, PT, R0.reuse, R12, PT ;  /* 0x0000000c0000720c */ /* 0x040fe20003f84070 */
[----:B------:R-:W-:Y:S01]  /*15b0*/  VIADD R2, R5, 0x32 ;  /* 0x0000003205027836 */ /* 0x000fe20000000000 */
[C---:B------:R-:W-:Y:S01]  /*15c0*/  ISETP.GT.U32.AND P5, PT, R0.reuse, R9, PT ;  /* 0x000000090000720c */ /* 0x040fe20003fa4070 */
[----:B------:R-:W-:Y:S01]  /*15d0*/  @!P6 IMAD.IADD R7, R7, 0x1, -R0 ;  /* 0x000000010707e824 */ /* 0x000fe200078e0a00 */
[----:B------:R-:W-:Y:S02]  /*15e0*/  ISETP.GT.U32.AND P6, PT, R0, R17, PT ;  /* 0x000000110000720c */ /* 0x000fe40003fc4070 */
[----:B------:R-:W-:Y:S01]  /*15f0*/  ISETP.GE.AND P2, PT, R10, RZ, PT ;  /* 0x000000ff0a00720c */ /* 0x000fe20003f46270 */
[C---:B------:R-:W-:Y:S01]  /*1600*/  VIADD R10, R5.reuse, 0x30 ;  /* 0x00000030050a7836 */ /* 0x040fe20000000000 */
[----:B------:R-:W-:Y:S01]  /*1610*/  IABS R13, R2 ;  /* 0x00000002000d7213 */ /* 0x000fe20000000000 */
[----:B------:R0:W-:Y:S01]  /*1620*/  STL [R1+0xc], R3 ;  /* 0x00000c0301007387 */ /* 0x0001e20000100800 */
[----:B------:R-:W-:-:S02]  /*1630*/  VIADD R6, R5, 0x2e ;  /* 0x0000002e05067836 */ /* 0x000fc40000000000 */
[----:B------:R-:W-:Y:S01]  /*1640*/  IABS R19, R10 ;  /* 0x0000000a00137213 */ /* 0x000fe20000000000 */
[----:B------:R-:W-:Y:S02]  /*1650*/  @!P4 IMAD.IADD R12, R12, 0x1, -R0 ;  /* 0x000000010c0cc824 */ /* 0x000fe400078e0a00 */
[----:B------:R-:W-:-:S04]  /*1660*/  IMAD.HI.U32 R8, R4, R13, RZ ;  /* 0x0000000d04087227 */ /* 0x000fc800078e00ff */
[----:B0-----:R-:W-:Y:S01]  /*1670*/  IMAD.MOV.U32 R3, RZ, RZ, R7 ;  /* 0x000000ffff037224 */ /* 0x001fe200078e0007 */
[----:B------:R-:W-:Y:S01]  /*1680*/  ISETP.GE.AND P0, PT, R14, RZ, PT ;  /* 0x000000ff0e00720c */ /* 0x000fe20003f06270 */
[----:B------:R-:W-:Y:S01]  /*1690*/  IMAD.HI.U32 R14, R4, R19, RZ ;  /* 0x00000013040e7227 */ /* 0x000fe200078e00ff */
[----:B------:R-:W-:-:S03]  /*16a0*/  IABS R11, R6 ;  /* 0x00000006000b7213 */ /* 0x000fc60000000000 */
[----:B------:R-:W-:Y:S01]  /*16b0*/  @!P3 IMAD.MOV R3, RZ, RZ, -R3 ;  /* 0x000000ffff03b224 */ /* 0x000fe200078e0a03 */
[----:B------:R-:W-:Y:S01]  /*16c0*/  ISETP.GT.U32.AND P3, PT, R0, R12, PT ;  /* 0x0000000c0000720c */ /* 0x000fe20003f64070 */
[----:B------:R-:W-:Y:S02]  /*16d0*/  @!P5 IMAD.IADD R9, R9, 0x1, -R0 ;  /* 0x000000010909d824 */ /* 0x000fe400078e0a00 */
[----:B------:R-:W-:Y:S02]  /*16e0*/  IMAD.MOV R18, RZ, RZ, -R8 ;  /* 0x000000ffff127224 */ /* 0x000fe400078e0a08 */
[----:B------:R-:W-:Y:S01]  /*16f0*/  @!P6 IMAD.IADD R17, R17, 0x1, -R0 ;  /* 0x000000011111e824 */ /* 0x000fe200078e0a00 */
[----:B------:R0:W-:Y:S01]  /*1700*/  STL [R1+0x8], R3 ;  /* 0x0000080301007387 */ /* 0x0001e20000100800 */
[----:B------:R-:W-:Y:S01]  /*1710*/  IMAD.MOV R8, RZ, RZ, -R14 ;  /* 0x000000ffff087224 */ /* 0x000fe200078e0a0e */
[----:B------:R-:W-:Y:S01]  /*1720*/  ISETP.GE.AND P5, PT, R2, RZ, PT ;  /* 0x000000ff0200720c */ /* 0x000fe20003fa6270 */
[C---:B------:R-:W-:Y:S01]  /*1730*/  IMAD R18, R0.reuse, R18, R13 ;  /* 0x0000001200127224 */ /* 0x040fe200078e020d */
[----:B------:R-:W-:Y:S01]  /*1740*/  ISETP.GT.U32.AND P6, PT, R0, R17, PT ;  /* 0x000000110000720c */ /* 0x000fe20003fc4070 */
[----:B------:R-:W-:-:S04]  /*1750*/  IMAD.HI.U32 R2, R4, R11, RZ ;  /* 0x0000000b04027227 */ /* 0x000fc800078e00ff */
[----:B0-----:R-:W-:Y:S02]  /*1760*/  IMAD.MOV.U32 R3, RZ, RZ, R9 ;  /* 0x000000ffff037224 */ /* 0x001fe400078e0009 */
[C---:B------:R-:W-:Y:S02]  /*1770*/  IMAD R19, R0.reuse, R8, R19 ;  /* 0x0000000800137224 */ /* 0x040fe400078e0213 */
[----:B------:R-:W-:Y:S01]  /*1780*/  @!P2 IMAD.MOV R3, RZ, RZ, -R3 ;  /* 0x000000ffff03a224 */ /* 0x000fe200078e0a03 */
[----:B------:R-:W-:Y:S01]  /*1790*/  ISETP.GT.U32.AND P2, PT, R0, R18, PT ;  /* 0x000000120000720c */ /* 0x000fe20003f44070 */
[----:B------:R-:W-:Y:S02]  /*17a0*/  IMAD.MOV R2, RZ, RZ, -R2 ;  /* 0x000000ffff027224 */ /* 0x000fe400078e0a02 */
[----:B------:R-:W-:Y:S01]  /*17b0*/  @!P3 IMAD.IADD R12, R12, 0x1, -R0 ;  /* 0x000000010c0cb824 */ /* 0x000fe200078e0a00 */
[C---:B------:R-:W-:Y:S01]  /*17c0*/  ISETP.GT.U32.AND P3, PT, R0.reuse, R19, PT ;  /* 0x000000130000720c */ /* 0x040fe20003f64070 */
[----:B------:R-:W-:-:S02]  /*17d0*/  IMAD R20, R0, R2, R11 ;  /* 0x0000000200147224 */ /* 0x000fc400078e020b */
[----:B------:R-:W-:Y:S02]  /*17e0*/  VIADD R7, R5, 0x2c ;  /* 0x0000002c05077836 */ /* 0x000fe40000000000 */
[--C-:B------:R-:W-:Y:S01]  /*17f0*/  @!P6 IMAD.IADD R17, R17, 0x1, -R0.reuse ;  /* 0x000000011111e824 */ /* 0x100fe200078e0a00 */
[----:B------:R-:W-:Y:S01]  /*1800*/  ISETP.GT.U32.AND P6, PT, R0, R20, PT ;  /* 0x000000140000720c */ /* 0x000fe20003fc4070 */
[----:B------:R-:W-:Y:S01]  /*1810*/  VIADD R11, R5, 0x2a ;  /* 0x0000002a050b7836 */ /* 0x000fe20000000000 */
[----:B------:R-:W-:Y:S01]  /*1820*/  IABS R21, R7 ;  /* 0x0000000700157213 */ /* 0x000fe20000000000 */
[----:B------:R-:W-:-:S04]  /*1830*/  @!P2 IMAD.IADD R18, R18, 0x1, -R0 ;  /* 0x000000011212a824 */ /* 0x000fc800078e0a00 */
[--C-:B------:R-:W-:Y:S01]  /*1840*/  @!P3 IMAD.IADD R19, R19, 0x1, -R0.reuse ;  /* 0x000000011313b824 */ /* 0x100fe200078e0a00 */
[----:B------:R-:W-:Y:S01]  /*1850*/  ISETP.GT.U32.AND P3, PT, R0, R18, PT ;  /* 0x000000120000720c */ /* 0x000fe20003f64070 */
[----:B------:R-:W-:Y:S01]  /*1860*/  IMAD.HI.U32 R9, R4, R21, RZ ;  /* 0x0000001504097227 */ /* 0x000fe200078e00ff */
[----:B------:R-:W-:Y:S02]  /*1870*/  IABS R22, R11 ;  /* 0x0000000b00167213 */ /* 0x000fe40000000000 */
[----:B------:R-:W-:Y:S01]  /*1880*/  ISETP.GE.AND P2, PT, R6, RZ, PT ;  /* 0x000000ff0600720c */ /* 0x000fe20003f46270 */
[----:B------:R-:W-:Y:S02]  /*1890*/  VIADD R8, R5, 0x26 ;  /* 0x0000002605087836 */ /* 0x000fe40000000000 */
[----:B------:R-:W-:Y:S02]  /*18a0*/  IMAD.MOV R9, RZ, RZ, -R9 ;  /* 0x000000ffff097224 */ /* 0x000fe400078e0a09 */
[----:B------:R-:W-:Y:S01]  /*18b0*/  @!P6 IMAD.IADD R20, R20, 0x1, -R0 ;  /* 0x000000011414e824 */ /* 0x000fe200078e0a00 */
[----:B------:R-:W-:Y:S01]  /*18c0*/  ISETP.GT.U32.AND P6, PT, R0, R19, PT ;  /* 0x000000130000720c */ /* 0x000fe20003fc4070 */
[----:B------:R-:W-:Y:S01]  /*18d0*/  IMAD.HI.U32 R6, R4, R22, RZ ;  /* 0x0000001604067227 */ /* 0x000fe200078e00ff */
[----:B------:R-:W-:-:S03]  /*18e0*/  IABS R2, R8 ;  /* 0x0000000800027213 */ /* 0x000fc60000000000 */
[----:B------:R-:W-:Y:S02]  /*18f0*/  IMAD R21, R0, R9, R21 ;  /* 0x0000000900157224 */ /* 0x000fe400078e0215 */
[----:B------:R-:W-:Y:S01]  /*1900*/  IMAD.MOV R6, RZ, RZ, -R6 ;  /* 0x000000ffff067224 */ /* 0x000fe200078e0a06 */
[----:B------:R-:W-:Y:S01]  /*1910*/  ISETP.GE.AND P4, PT, R10, RZ, PT ;  /* 0x000000ff0a00720c */ /* 0x000fe20003f86270 */
[----:B------:R-:W-:Y:S01]  /*1920*/  @!P1 IMAD.MOV R17, RZ, RZ, -R17 ;  /* 0x000000ffff119224 */ /* 0x000fe200078e0a11 */
[----:B------:R-:W-:Y:S01]  /*1930*/  ISETP.GE.AND P1, PT, R7, RZ, PT ;  /* 0x000000ff0700720c */ /* 0x000fe20003f26270 */
[----:B------:R-:W-:Y:S01]  /*1940*/  @!P3 IMAD.IADD R18, R18, 0x1, -R0 ;  /* 0x000000011212b824 */ /* 0x000fe200078e0a00 */
[C---:B------:R-:W-:Y:S01]  /*1950*/  ISETP.GT.U32.AND P3, PT, R0.reuse, R21, PT ;  /* 0x000000150000720c */ /* 0x040fe20003f64070 */
[----:B------:R-:W-:Y:S02]  /*1960*/  VIADD R10, R5, 0x28 ;  /* 0x00000028050a7836 */ /* 0x000fe40000000000 */
[----:B------:R-:W-:-:S02]  /*1970*/  IMAD R22, R0, R6, R22 ;  /* 0x0000000600167224 */ /* 0x000fc400078e0216 */
[----:B------:R-:W-:Y:S01]  /*1980*/  IMAD.HI.U32 R7, R4, R2, RZ ;  /* 0x0000000204077227 */ /* 0x000fe200078e00ff */
[----:B------:R-:W-:-:S03]  /*1990*/  IABS R23, R10 ;  /* 0x0000000a00177213 */ /* 0x000fc60000000000 */
[----:B------:R-:W-:Y:S02]  /*19a0*/  IMAD.MOV R7, RZ, RZ, -R7 ;  /* 0x000000ffff077224 */ /* 0x000fe400078e0a07 */
[----:B------:R-:W-:Y:S01]  /*19b0*/  @!P6 IMAD.IADD R19, R19, 0x1, -R0 ;  /* 0x000000011313e824 */ /* 0x000fe200078e0a00 */
[C---:B------:R-:W-:Y:S01]  /*19c0*/  ISETP.GT.U32.AND P6, PT, R0.reuse, R22, PT ;  /* 0x000000160000720c */ /* 0x040fe20003fc4070 */
[----:B------:R-:W-:Y:S02]  /*19d0*/  IMAD R2, R0, R7, R2 ;  /* 0x0000000700027224 */ /* 0x000fe400078e0202 */
[----:B------:R-:W-:-:S04]  /*19e0*/  IMAD.HI.U32 R9, R4, R23, RZ ;  /* 0x0000001704097227 */ /* 0x000fc800078e00ff */
[----:B------:R-:W-:Y:S02]  /*19f0*/  @!P3 IMAD.IADD R21, R21, 0x1, -R0 ;  /* 0x000000011515b824 */ /* 0x000fe400078e0a00 */
[----:B------:R-:W-:Y:S01]  /*1a00*/  @!P4 IMAD.MOV R19, RZ, RZ, -R19 ;  /* 0x000000ffff13c224 */ /* 0x000fe200078e0a13 */
[C---:B------:R-:W-:Y:S01]  /*1a10*/  ISETP.GT.U32.AND P4, PT, R0.reuse, R2, PT ;  /* 0x000000020000720c */ /* 0x040fe20003f84070 */
[----:B------:R-:W-:Y:S02]  /*1a20*/  IMAD.MOV R9, RZ, RZ, -R9 ;  /* 0x000000ffff097224 */ /* 0x000fe400078e0a09 */
[----:B------:R-:W-:Y:S01]  /*1a30*/  VIADD R6, R5, 0x24 ;  /* 0x0000002405067836 */ /* 0x000fe20000000000 */
[----:B------:R0:W-:Y:S01]  /*1a40*/  STL [R1+0x4], R3 ;  /* 0x0000040301007387 */ /* 0x0001e20000100800 */
[----:B------:R-:W-:Y:S01]  /*1a50*/  @!P5 IMAD.MOV R18, RZ, RZ, -R18 ;  /* 0x000000ffff12d224 */ /* 0x000fe200078e0a12 */
[C---:B------:R-:W-:Y:S01]  /*1a60*/  ISETP.GT.U32.AND P5, PT, R0.reuse, R21, PT ;  /* 0x000000150000720c */ /* 0x040fe20003fa4070 */
[----:B------:R-:W-:Y:S01]  /*1a70*/  IMAD R23, R0, R9, R23 ;  /* 0x0000000900177224 */ /* 0x000fe200078e0217 */
[----:B------:R-:W-:Y:S01]  /*1a80*/  IABS R24, R6 ;  /* 0x0000000600187213 */ /* 0x000fe20000000000 */
[----:B------:R-:W-:-:S02]  /*1a90*/  @!P6 IMAD.IADD R22, R22, 0x1, -R0 ;  /* 0x000000011616e824 */ /* 0x000fc400078e0a00 */
[----:B0-----:R-:W-:Y:S01]  /*1aa0*/  IMAD.MOV.U32 R3, RZ, RZ, R12 ;  /* 0x000000ffff037224 */ /* 0x001fe200078e000c */
[C---:B------:R-:W-:Y:S01]  /*1ab0*/  ISETP.GT.U32.AND P3, PT, R0.reuse, R23, PT ;  /* 0x000000170000720c */ /* 0x040fe20003f64070 */
[----:B------:R-:W-:Y:S02]  /*1ac0*/  VIADD R7, R5, 0x22 ;  /* 0x0000002205077836 */ /* 0x000fe40000000000 */
[----:B------:R-:W-:Y:S01]  /*1ad0*/  @!P0 IMAD.MOV R3, RZ, RZ, -R3 ;  /* 0x000000ffff038224 */ /* 0x000fe200078e0a03 */
[----:B------:R-:W-:Y:S01]  /*1ae0*/  ISETP.GT.U32.AND P0, PT, R0, R20, PT ;  /* 0x000000140000720c */ /* 0x000fe20003f04070 */
[----:B------:R-:W-:Y:S01]  /*1af0*/  IMAD.HI.U32 R9, R4, R24, RZ ;  /* 0x0000001804097227 */ /* 0x000fe200078e00ff */
[----:B------:R-:W-:Y:S02]  /*1b00*/  ISETP.GT.U32.AND P6, PT, R0, R22, PT ;  /* 0x000000160000720c */ /* 0x000fe40003fc4070 */
[----:B------:R-:W-:Y:S01]  /*1b10*/  IABS R25, R7 ;  /* 0x0000000700197213 */ /* 0x000fe20000000000 */
[----:B------:R-:W-:-:S02]  /*1b20*/  @!P4 IMAD.IADD R2, R2, 0x1, -R0 ;  /* 0x000000010202c824 */ /* 0x000fc400078e0a00 */
[----:B------:R-:W-:Y:S02]  /*1b30*/  IMAD.MOV R9, RZ, RZ, -R9 ;  /* 0x000000ffff097224 */ /* 0x000fe400078e0a09 */
[----:B------:R-:W-:Y:S01]  /*1b40*/  @!P5 IMAD.IADD R21, R21, 0x1, -R0 ;  /* 0x000000011515d824 */ /* 0x000fe200078e0a00 */
[----:B------:R-:W-:Y:S01]  /*1b50*/  ISETP.GE.AND P5, PT, R8, RZ, PT ;  /* 0x000000ff0800720c */ /* 0x000fe20003fa6270 */
[C---:B------:R-:W-:Y:S01]  /*1b60*/  IMAD R24, R0.reuse, R9, R24 ;  /* 0x0000000900187224 */ /* 0x040fe200078e0218 */
[----:B------:R-:W-:Y:S01]  /*1b70*/  ISETP.GT.U32.AND P4, PT, R0, R2, PT ;  /* 0x000000020000720c */ /* 0x000fe20003f84070 */
[----:B------:R-:W-:-:S04]  /*1b80*/  IMAD.HI.U32 R8, R4, R25, RZ ;  /* 0x0000001904087227 */ /* 0x000fc800078e00ff */
[--C-:B------:R-:W-:Y:S02]  /*1b90*/  @!P0 IMAD.IADD R20, R20, 0x1, -R0.reuse ;  /* 0x0000000114148824 */ /* 0x100fe400078e0a00 */
[--C-:B------:R-:W-:Y:S02]  /*1ba0*/  @!P3 IMAD.IADD R23, R23, 0x1, -R0.reuse ;  /* 0x000000011717b824 */ /* 0x100fe400078e0a00 */
[----:B------:R-:W-:Y:S01]  /*1bb0*/  @!P6 IMAD.IADD R22, R22, 0x1, -R0 ;  /* 0x000000011616e824 */ /* 0x000fe200078e0a00 */
[C---:B------:R-:W-:Y:S01]  /*1bc0*/  ISETP.GT.U32.AND P6, PT, R0.reuse, R24, PT ;  /* 0x000000180000720c */ /* 0x040fe20003fc4070 */
[----:B------:R-:W-:Y:S02]  /*1bd0*/  IMAD.MOV R8, RZ, RZ, -R8 ;  /* 0x000000ffff087224 */ /* 0x000fe400078e0a08 */
[----:B------:R-:W-:Y:S01]  /*1be0*/  @!P2 IMAD.MOV R20, RZ, RZ, -R20 ;  /* 0x000000ffff14a224 */ /* 0x000fe200078e0a14 */
[C---:B------:R-:W-:Y:S01]  /*1bf0*/  ISETP.GT.U32.AND P2, PT, R0.reuse, R23, PT ;  /* 0x000000170000720c */ /* 0x040fe20003f44070 */
[----:B------:R-:W-:Y:S01]  /*1c00*/  IMAD R25, R0, R8, R25 ;  /* 0x0000000800197224 */ /* 0x000fe200078e0219 */
[----:B------:R-:W-:Y:S01]  /*1c10*/  ISETP.GE.AND P3, PT, R10, RZ, PT ;  /* 0x000000ff0a00720c */ /* 0x000fe20003f66270 */
[----:B------:R-:W-:Y:S01]  /*1c20*/  @!P4 IMAD.IADD R2, R2, 0x1, -R0 ;  /* 0x000000010202c824 */ /* 0x000fe200078e0a00 */
[----:B------:R-:W-:-:S02]  /*1c30*/  ISETP.GE.AND P0, PT, R11, RZ, PT ;  /* 0x000000ff0b00720c */ /* 0x000fc40003f06270 */
[----:B------:R-:W-:Y:S01]  /*1c40*/  ISETP.GT.U32.AND P4, PT, R0, R25, PT ;  /* 0x000000190000720c */ /* 0x000fe20003f84070 */
[----:B------:R-:W-:Y:S01]  /*1c50*/  @!P1 IMAD.MOV R21, RZ, RZ, -R21 ;  /* 0x000000ffff159224 */ /* 0x000fe200078e0a15 */
[----:B------:R-:W-:Y:S01]  /*1c60*/  ISETP.GE.AND P1, PT, R6, RZ, PT ;  /* 0x000000ff0600720c */ /* 0x000fe20003f26270 */
[----:B------:R-:W-:Y:S02]  /*1c70*/  VIADD R6, R5, 0x20 ;  /* 0x0000002005067836 */ /* 0x000fe40000000000 */
[--C-:B------:R-:W-:Y:S02]  /*1c80*/  @!P6 IMAD.IADD R24, R24, 0x1, -R0.reuse ;  /* 0x000000011818e824 */ /* 0x100fe400078e0a00 */
[----:B------:R-:W-:Y:S02]  /*1c90*/  @!P2 IMAD.IADD R23, R23, 0x1, -R0 ;  /* 0x000000011717a824 */ /* 0x000fe400078e0a00 */
[----:B------:R-:W-:Y:S01]  /*1ca0*/  VIADD R27, R5, 0x1e ;  /* 0x0000001e051b7836 */ /* 0x000fe20000000000 */
[----:B------:R-:W-:-:S02]  /*1cb0*/  IABS R26, R6 ;  /* 0x00000006001a7213 */ /* 0x000fc40000000000 */
[----:B------:R-:W-:Y:S01]  /*1cc0*/  ISETP.GT.U32.AND P6, PT, R0, R24, PT ;  /* 0x000000180000720c */ /* 0x000fe20003fc4070 */
[----:B------:R-:W-:Y:S01]  /*1cd0*/  @!P3 IMAD.MOV R23, RZ, RZ, -R23 ;  /* 0x000000ffff17b224 */ /* 0x000fe200078e0a17 */
[----:B------:R-:W-:Y:S01]  /*1ce0*/  ISETP.GE.AND P3, PT, R27, RZ, PT ;  /* 0x000000ff1b00720c */ /* 0x000fe20003f66270 */
[----:B------:R-:W-:Y:S01]  /*1cf0*/  @!P0 IMAD.MOV R22, RZ, RZ, -R22 ;  /* 0x000000ffff168224 */ /* 0x000fe200078e0a16 */
[----:B------:R-:W-:Y:S01]  /*1d00*/  ISETP.GE.AND P0, PT, R6, RZ, PT ;  /* 0x000000ff0600720c */ /* 0x000fe20003f06270 */
[----:B------:R-:W-:Y:S01]  /*1d10*/  @!P4 IMAD.IADD R25, R25, 0x1, -R0 ;  /* 0x000000011919c824 */ /* 0x000fe200078e0a00 */
[----:B------:R-:W-:Y:S01]  /*1d20*/  IABS R27, R27 ;  /* 0x0000001b001b7213 */ /* 0x000fe20000000000 */
[----:B------:R-:W-:Y:S01]  /*1d30*/  IMAD.HI.U32 R6, R4, R26, RZ ;  /* 0x0000001a04067227 */ /* 0x000fe200078e00ff */
[----:B------:R0:W-:Y:S02]  /*1d40*/  STL [R1], R3 ;  /* 0x0000000301007387 */ /* 0x0001e40000100800 */
[----:B------:R-:W-:Y:S01]  /*1d50*/  ISETP.GT.U32.AND P4, PT, R0, R25, PT ;  /* 0x000000190000720c */ /* 0x000fe20003f84070 */
[----:B------:R-:W-:-:S02]  /*1d60*/  IMAD.MOV R6, RZ, RZ, -R6 ;  /* 0x000000ffff067224 */ /* 0x000fc400078e0a06 */
[----:B------:R-:W-:Y:S02]  /*1d70*/  @!P6 IMAD.IADD R24, R24, 0x1, -R0 ;  /* 0x000000011818e824 */ /* 0x000fe400078e0a00 */
[----:B0-----:R-:W-:Y:S02]  /*1d80*/  IMAD.MOV.U32 R3, RZ, RZ, R2 ;  /* 0x000000ffff037224 */ /* 0x001fe400078e0002 */
[----:B------:R-:W-:-:S04]  /*1d90*/  IMAD.HI.U32 R2, R4, R27, RZ ;  /* 0x0000001b04027227 */ /* 0x000fc800078e00ff */
[----:B------:R-:W-:Y:S02]  /*1da0*/  IMAD.MOV R2, RZ, RZ, -R2 ;  /* 0x000000ffff027224 */ /* 0x000fe400078e0a02 */
[C---:B------:R-:W-:Y:S02]  /*1db0*/  IMAD R26, R0.reuse, R6, R26 ;  /* 0x00000006001a7224 */ /* 0x040fe400078e021a */
[C---:B------:R-:W-:Y:S02]  /*1dc0*/  IMAD R27, R0.reuse, R2, R27 ;  /* 0x00000002001b7224 */ /* 0x040fe400078e021b */
[----:B------:R-:W-:Y:S01]  /*1dd0*/  @!P1 IMAD.MOV R24, RZ, RZ, -R24 ;  /* 0x000000ffff189224 */ /* 0x000fe200078e0a18 */
[C---:B------:R-:W-:Y:S01]  /*1de0*/  ISETP.GT.U32.AND P1, PT, R0.reuse, R26, PT ;  /* 0x0000001a0000720c */ /* 0x040fe20003f24070 */
[----:B------:R-:W-:Y:S01]  /*1df0*/  @!P4 IMAD.IADD R25, R25, 0x1, -R0 ;  /* 0x000000011919c824 */ /* 0x000fe200078e0a00 */
[----:B------:R-:W-:Y:S01]  /*1e00*/  ISETP.GT.U32.AND P4, PT, R0, R27, PT ;  /* 0x0000001b0000720c */ /* 0x000fe20003f84070 */
[----:B------:R-:W-:-:S02]  /*1e10*/  VIADD R14, R5, 0x1a ;  /* 0x0000001a050e7836 */ /* 0x000fc40000000000 */
[----:B------:R-:W-:-:S03]  /*1e20*/  VIADD R16, R5, 0x1c ;  /* 0x0000001c05107836 */ /* 0x000fc60000000000 */
[----:B------:R-:W-:Y:S02]  /*1e30*/  ISETP.GE.AND P6, PT, R14, RZ, PT ;  /* 0x000000ff0e00720c */ /* 0x000fe40003fc6270 */
[----:B------:R-:W-:-:S03]  /*1e40*/  IABS R14, R14 ;  /* 0x0000000e000e7213 */ /* 0x000fc60000000000 */
[--C-:B------:R-:W-:Y:S02]  /*1e50*/  @!P1 IMAD.IADD R26, R26, 0x1, -R0.reuse ;  /* 0x000000011a1a9824 */ /* 0x100fe400078e0a00 */
[----:B------:R-:W-:Y:S01]  /*1e60*/  @!P5 IMAD.MOV R3, RZ, RZ, -R3 ;  /* 0x000000ffff03d224 */ /* 0x000fe200078e0a03 */
[----:B------:R-:W-:Y:S01]  /*1e70*/  ISETP.GE.AND P5, PT, R16, RZ, PT ;  /* 0x000000ff1000720c */ /* 0x000fe20003fa6270 */
[----:B------:R-:W-:Y:S01]  /*1e80*/  @!P4 IMAD.IADD R27, R27, 0x1, -R0 ;  /* 0x000000011b1bc824 */ /* 0x000fe200078e0a00 */
[----:B------:R-:W-:Y:S01]  /*1e90*/  ISETP.GT.U32.AND P4, PT, R0, R26, PT ;  /* 0x0000001a0000720c */ /* 0x000fe20003f84070 */
[----:B------:R-:W-:Y:S01]  /*1ea0*/  IMAD.HI.U32 R2, R4, R14, RZ ;  /* 0x0000000e04027227 */ /* 0x000fe200078e00ff */
[----:B------:R-:W-:Y:S01]  /*1eb0*/  IABS R16, R16 ;  /* 0x0000001000107213 */ /* 0x000fe20000000000 */
[----:B------:R0:W-:Y:S02]  /*1ec0*/  STL [R1+0xb4c], R17 ;  /* 0x000b4c1101007387 */ /* 0x0001e40000100800 */
[----:B------:R-:W-:-:S02]  /*1ed0*/  IMAD.MOV R2, RZ, RZ, -R2 ;  /* 0x000000ffff027224 */ /* 0x000fc400078e0a02 */
[----:B------:R-:W-:-:S04]  /*1ee0*/  IMAD.HI.U32 R6, R4, R16, RZ ;  /* 0x0000001004067227 */ /* 0x000fc800078e00ff */
[----:B0-----:R-:W-:Y:S02]  /*1ef0*/  VIADD R17, R5, 0x14 ;  /* 0x0000001405117836 */ /* 0x001fe40000000000 */
[----:B------:R-:W-:Y:S02]  /*1f00*/  IMAD R14, R0, R2, R14 ;  /* 0x00000002000e7224 */ /* 0x000fe400078e020e */
[----:B------:R-:W-:Y:S01]  /*1f10*/  IMAD.MOV R6, RZ, RZ, -R6 ;  /* 0x000000ffff067224 */ /* 0x000fe200078e0a06 */
[----:B------:R-:W-:Y:S01]  /*1f20*/  IABS R28, R17 ;  /* 0x00000011001c7213 */ /* 0x000fe20000000000 */
[----:B------:R-:W-:Y:S01]  /*1f30*/  @!P4 IMAD.IADD R26, R26, 0x1, -R0 ;  /* 0x000000011a1ac824 */ /* 0x000fe200078e0a00 */
[----:B------:R-:W-:Y:S01]  /*1f40*/  ISETP.GE.AND P2, PT, R7, RZ, PT ;  /* 0x000000ff0700720c */ /* 0x000fe20003f46270 */
[C---:B------:R-:W-:Y:S01]  /*1f50*/  IMAD R16, R0.reuse, R6, R16 ;  /* 0x0000000600107224 */ /* 0x040fe200078e0210 */
[----:B------:R-:W-:Y:S01]  /*1f60*/  ISETP.GT.U32.AND P4, PT, R0, R14, PT ;  /* 0x0000000e0000720c */ /* 0x000fe20003f84070 */
[----:B------:R-:W-:Y:S01]  /*1f70*/  IMAD.HI.U32 R6, R4, R28, RZ ;  /* 0x0000001c04067227 */ /* 0x000fe200078e00ff */
[----:B------:R-:W-:Y:S03]  /*1f80*/  STL [R1+0xb50], R18 ;  /* 0x000b501201007387 */ /* 0x000fe60000100800 */
[----:B------:R-:W-:-:S02]  /*1f90*/  VIADD R8, R5, 0x18 ;  /* 0x0000001805087836 */ /* 0x000fc40000000000 */
[----:B------:R-:W-:Y:S01]  /*1fa0*/  IMAD.MOV R6, RZ, RZ, -R6 ;  /* 0x000000ffff067224 */ /* 0x000fe200078e0a06 */
[----:B------:R-:W-:Y:S01]  /*1fb0*/  STL [R1+0xb54], R19 ;  /* 0x000b541301007387 */ /* 0x000fe20000100800 */
[----:B------:R-:W-:Y:S01]  /*1fc0*/  VIADD R9, R5, 0x16 ;  /* 0x0000001605097836 */ /* 0x000fe20000000000 */
[----:B------:R-:W-:Y:S01]  /*1fd0*/  IABS R15, R8 ;  /* 0x00000008000f7213 */ /* 0x000fe20000000000 */
[----:B------:R-:W-:Y:S01]  /*1fe0*/  IMAD R28, R0, R6, R28 ;  /* 0x00000006001c7224 */ /* 0x000fe200078e021c */
[----:B------:R-:W-:Y:S01]  /*1ff0*/  STL [R1+0xb58], R20 ;  /* 0x000b581401007387 */ /* 0x000fe20000100800 */
[----:B------:R-:W-:Y:S01]  /*2000*/  @!P2 IMAD.MOV R25, RZ, RZ, -R25 ;  /* 0x000000ffff19a224 */ /* 0x000fe200078e0a19 */
[----:B------:R-:W-:Y:S02]  /*2010*/  IABS R29, R9 ;  /* 0x00000009001d7213 */ /* 0x000fe40000000000 */
[----:B------:R-:W-:Y:S01]  /*2020*/  STL [R1+0xb60], R21 ;  /* 0x000b601501007387 */ /* 0x000fe20000100800 */
[----:B------:R-:W-:-:S03]  /*2030*/  @!P4 IMAD.IADD R14, R14, 0x1, -R0 ;  /* 0x000000010e0ec824 */ /* 0x000fc600078e0a00 */
[----:B------:R-:W-:Y:S01]  /*2040*/  STL [R1+0xb64], R22 ;  /* 0x000b641601007387 */ /* 0x000fe20000100800 */
[----:B------:R-:W-:-:S03]  /*2050*/  ISETP.GT.U32.AND P2, PT, R0, R27, PT ;  /* 0x0000001b0000720c */ /* 0x000fc60003f44070 */
[----:B------:R-:W-:Y:S01]  /*2060*/  STL [R1+0xb68], R23 ;  /* 0x000b681701007387 */ /* 0x000fe20000100800 */
[----:B------:R-:W-:Y:S01]  /*2070*/  ISETP.GT.U32.AND P4, PT, R0, R28, PT ;  /* 0x0000001c0000720c */ /* 0x000fe20003f84070 */
[C---:B------:R-:W-:Y:S02]  /*2080*/  IMAD.HI.U32 R2, R4.reuse, R15, RZ ;  /* 0x0000000f04027227 */ /* 0x040fe400078e00ff */
[----:B------:R0:W-:Y:S02]  /*2090*/  STL [R1+0x3c], R3 ;  /* 0x00003c0301007387 */ /* 0x0001e40000100800 */
[----:B------:R-:W-:-:S04]  /*20a0*/  IMAD.HI.U32 R7, R4, R29, RZ ;  /* 0x0000001d04077227 */ /* 0x000fc800078e00ff */
[----:B0-----:R-:W-:Y:S02]  /*20b0*/  VIADD R3, R5, 0x12 ;  /* 0x0000001205037836 */ /* 0x001fe40000000000 */
[----:B------:R-:W-:-:S03]  /*20c0*/  IMAD.MOV R2, RZ, RZ, -R2 ;  /* 0x000000ffff027224 */ /* 0x000fc600078e0a02 */
[----:B------:R-:W-:Y:S01]  /*20d0*/  IABS R13, R3 ;  /* 0x00000003000d7213 */ /* 0x000fe20000000000 */
[----:B------:R-:W-:Y:S01]  /*20e0*/  IMAD.MOV R7, RZ, RZ, -R7 ;  /* 0x000000ffff077224 */ /* 0x000fe200078e0a07 */
[----:B------:R0:W-:Y:S01]  /*20f0*/  STL [R1+0xb6c], R24 ;  /* 0x000b6c1801007387 */ /* 0x0001e20000100800 */
[----:B------:R-:W-:Y:S02]  /*2100*/  IMAD R15, R0, R2, R15 ;  /* 0x00000002000f7224 */ /* 0x000fe400078e020f */
[----:B------:R-:W-:-:S04]  /*2110*/  IMAD.HI.U32 R2, R4, R13, RZ ;  /* 0x0000000d04027227 */ /* 0x000fc800078e00ff */
[----:B------:R-:W-:Y:S02]  /*2120*/  IMAD R29, R0, R7, R29 ;  /* 0x00000007001d7224 */ /* 0x000fe400078e021d */
[----:B0-----:R-:W-:Y:S02]  /*2130*/  VIADD R24, R5, 0x10 ;  /* 0x0000001005187836 */ /* 0x001fe40000000000 */
[--C-:B------:R-:W-:Y:S02]  /*2140*/  @!P2 IMAD.IADD R27, R27, 0x1, -R0.reuse ;  /* 0x000000011b1ba824 */ /* 0x100fe400078e0a00 */
[----:B------:R-:W-:Y:S01]  /*2150*/  @!P4 IMAD.IADD R28, R28, 0x1, -R0 ;  /* 0x000000011c1cc824 */ /* 0x000fe200078e0a00 */
[----:B------:R-:W-:Y:S01]  /*2160*/  IABS R12, R24 ;  /* 0x00000018000c7213 */ /* 0x000fe20000000000 */
[----:B------:R-:W-:Y:S01]  /*2170*/  IMAD.MOV R2, RZ, RZ, -R2 ;  /* 0x000000ffff027224 */ /* 0x000fe200078e0a02 */
[C---:B------:R-:W-:Y:S01]  /*2180*/  ISETP.GT.U32.AND P2, PT, R0.reuse, R29, PT ;  /* 0x0000001d0000720c */ /* 0x040fe20003f44070 */
[----:B------:R-:W-:Y:S01]  /*2190*/  @!P3 IMAD.MOV R27, RZ, RZ, -R27 ;  /* 0x000000ffff1bb224 */ /* 0x000fe200078e0a1b */
[C---:B------:R-:W-:Y:S01]  /*21a0*/  ISETP.GT.U32.AND P3, PT, R0.reuse, R28, PT ;  /* 0x0000001c0000720c */ /* 0x040fe20003f64070 */
[----:B------:R-:W-:-:S02]  /*21b0*/  IMAD R13, R0, R2, R13 ;  /* 0x00000002000d7224 */ /* 0x000fc400078e020d */
[----:B------:R-:W-:-:S04]  /*21c0*/  IMAD.HI.U32 R2, R4, R12, RZ ;  /* 0x0000000c04027227 */ /* 0x000fc800078e00ff */
[----:B------:R-:W-:Y:S01]  /*21d0*/  @!P0 IMAD.MOV R26, RZ, RZ, -R26 ;  /* 0x000000ffff1a8224 */ /* 0x000fe200078e0a1a */
[C---:B------:R-:W-:Y:S01]  /*21e0*/  ISETP.GT.U32.AND P0, PT, R0.reuse, R15, PT ;  /* 0x0000000f0000720c */ /* 0x040fe20003f04070 */
[----:B------:R-:W-:Y:S02]  /*21f0*/  VIADD R19, R5, 0xe ;  /* 0x0000000e05137836 */ /* 0x000fe40000000000 */
[----:B------:R-:W-:Y:S02]  /*2200*/  IMAD.MOV R2, RZ, RZ, -R2 ;  /* 0x000000ffff027224 */ /* 0x000fe400078e0a02 */
[----:B------:R-:W-:Y:S01]  /*2210*/  @!P2 IMAD.IADD R29, R29, 0x1, -R0 ;  /* 0x000000011d1da824 */ /* 0x000fe200078e0a00 */
[----:B------:R-:W-:Y:S01]  /*2220*/  IABS R11, R19 ;  /* 0x00000013000b7213 */ /* 0x000fe20000000000 */
[----:B------:R-:W-:Y:S02]  /*2230*/  IMAD R12, R0, R2, R12 ;  /* 0x00000002000c7224 */ /* 0x000fe400078e020c */
[----:B------:R-:W-:Y:S01]  /*2240*/  @!P3 IMAD.IADD R28, R28, 0x1, -R0 ;  /* 0x000000011c1cb824 */ /* 0x000fe200078e0a00 */
[----:B------:R-:W-:Y:S01]  /*2250*/  ISETP.GT.U32.AND P4, PT, R0, R29, PT ;  /* 0x0000001d0000720c */ /* 0x000fe20003f84070 */
[----:B------:R-:W-:Y:S01]  /*2260*/  IMAD.HI.U32 R6, R4, R11, RZ ;  /* 0x0000000b04067227 */ /* 0x000fe200078e00ff */
[----:B------:R-:W-:-:S03]  /*2270*/  ISETP.GT.U32.AND P3, PT, R0, R12, PT ;  /* 0x0000000c0000720c */ /* 0x000fc60003f64070 */
[----:B------:R-:W-:Y:S01]  /*2280*/  @!P0 IMAD.IADD R15, R15, 0x1, -R0 ;  /* 0x000000010f0f8824 */ /* 0x000fe200078e0a00 */
[C---:B------:R-:W-:Y:S01]  /*2290*/  ISETP.GT.U32.AND P0, PT, R0.reuse, R14, PT ;  /* 0x0000000e0000720c */ /* 0x040fe20003f04070 */
[----:B------:R-:W-:Y:S01]  /*22a0*/  VIADD R18, R5, 0xc ;  /* 0x0000000c05127836 */ /* 0x000fe20000000000 */
[C---:B------:R-:W-:Y:S01]  /*22b0*/  ISETP.GT.U32.AND P1, PT, R0.reuse, R16, PT ;  /* 0x000000100000720c */ /* 0x040fe20003f24070 */
[----:B------:R-:W-:Y:S01]  /*22c0*/  IMAD.MOV R2, RZ, RZ, -R6 ;  /* 0x000000ffff027224 */ /* 0x000fe200078e0a06 */
[C---:B------:R-:W-:Y:S02]  /*22d0*/  ISETP.GT.U32.AND P2, PT, R0.reuse, R15, PT ;  /* 0x0000000f0000720c */ /* 0x040fe40003f44070 */
[----:B------:R-:W-:Y:S01]  /*22e0*/  IABS R10, R18 ;  /* 0x00000012000a7213 */ /* 0x000fe20000000000 */
[----:B------:R-:W-:Y:S02]  /*22f0*/  IMAD R11, R0, R2, R11 ;  /* 0x00000002000b7224 */ /* 0x000fe400078e020b */
[----:B------:R-:W-:-:S02]  /*2300*/  @!P3 IMAD.IADD R12, R12, 0x1, -R0 ;  /* 0x000000010c0cb824 */ /* 0x000fc400078e0a00 */
[----:B------:R-:W-:Y:S01]  /*2310*/  IMAD.HI.U32 R7, R4, R10, RZ ;  /* 0x0000000a04077227 */ /* 0x000fe200078e00ff */
[----:B------:R-:W-:-:S03]  /*2320*/  ISETP.GT.U32.AND P3, PT, R0, R11, PT ;  /* 0x0000000b0000720c */ /* 0x000fc60003f64070 */
[--C-:B------:R-:W-:Y:S01]  /*2330*/  @!P4 IMAD.IADD R29, R29, 0x1, -R0.reuse ;  /* 0x000000011d1dc824 */ /* 0x100fe200078e0a00 */
[----:B------:R-:W-:Y:S01]  /*2340*/  ISETP.GE.AND P4, PT, R17, RZ, PT ;  /* 0x000000ff1100720c */ /* 0x000fe20003f86270 */
[--C-:B------:R-:W-:Y:S01]  /*2350*/  @!P0 IMAD.IADD R14, R14, 0x1, -R0.reuse ;  /* 0x000000010e0e8824 */ /* 0x100fe200078e0a00 */
[----:B------:R-:W-:Y:S01]  /*2360*/  ISETP.GT.U32.AND P0, PT, R0, R13, PT ;  /* 0x0000000d0000720c */ /* 0x000fe20003f04070 */
[----:B------:R-:W-:Y:S02]  /*2370*/  VIADD R17, R5, 0xa ;  /* 0x0000000a05117836 */ /* 0x000fe40000000000 */
[--C-:B------:R-:W-:Y:S02]  /*2380*/  @!P1 IMAD.IADD R16, R16, 0x1, -R0.reuse ;  /* 0x0000000110109824 */ /* 0x100fe400078e0a00 */
[----:B------:R-:W-:Y:S02]  /*2390*/  IMAD.MOV R6, RZ, RZ, -R7 ;  /* 0x000000ffff067224 */ /* 0x000fe400078e0a07 */
[----:B------:R-:W-:Y:S01]  /*23a0*/  @!P2 IMAD.IADD R15, R15, 0x1, -R0 ;  /* 0x000000010f0fa824 */ /* 0x000fe200078e0a00 */
[----:B------:R-:W-:Y:S01]  /*23b0*/  ISETP.GE.AND P2, PT, R9, RZ, PT ;  /* 0x000000ff0900720c */ /* 0x000fe20003f46270 */
[----:B------:R-:W-:Y:S01]  /*23c0*/  IMAD R10, R0, R6, R10 ;  /* 0x00000006000a7224 */ /* 0x000fe200078e020a */
[----:B------:R-:W-:-:S02]  /*23d0*/  IABS R9, R17 ;  /* 0x0000001100097213 */ /* 0x000fc40000000000 */
[----:B------:R-:W-:Y:S01]  /*23e0*/  ISETP.GT.U32.AND P1, PT, R0, R16, PT ;  /* 0x000000100000720c */ /* 0x000fe20003f24070 */
[----:B------:R-:W-:Y:S02]  /*23f0*/  VIADD R22, R5, 0x6 ;  /* 0x0000000605167836 */ /* 0x000fe40000000000 */
[----:B------:R-:W-:-:S04]  /*2400*/  IMAD.HI.U32 R2, R4, R9, RZ ;  /* 0x0000000904027227 */ /* 0x000fc800078e00ff */
[--C-:B------:R-:W-:Y:S01]  /*2410*/  @!P3 IMAD.IADD R11, R11, 0x1, -R0.reuse ;  /* 0x000000010b0bb824 */ /* 0x100fe200078e0a00 */
[----:B------:R-:W-:Y:S01]  /*2420*/  ISETP.GT.U32.AND P3, PT, R0, R10, PT ;  /* 0x0000000a0000720c */ /* 0x000fe20003f64070 */
[----:B------:R-:W-:Y:S01]  /*2430*/  @!P0 IMAD.IADD R13, R13, 0x1, -R0 ;  /* 0x000000010d0d8824 */ /* 0x000fe200078e0a00 */
[----:B------:R-:W-:Y:S01]  /*2440*/  ISETP.GE.AND P0, PT, R3, RZ, PT ;  /* 0x000000ff0300720c */ /* 0x000fe20003f06270 */
[----:B------:R-:W-:Y:S01]  /*2450*/  IMAD.MOV R2, RZ, RZ, -R2 ;  /* 0x000000ffff027224 */ /* 0x000fe200078e0a02 */
[----:B------:R-:W-:Y:S01]  /*2460*/  IABS R7, R22 ;  /* 0x0000001600077213 */ /* 0x000fe20000000000 */
[C---:B------:R-:W-:Y:S02]  /*2470*/  VIADD R3, R5.reuse, 0x2 ;  /* 0x0000000205037836 */ /* 0x040fe40000000000 */
[C---:B------:R-:W-:Y:S02]  /*2480*/  VIADD R23, R5.reuse, 0x8 ;  /* 0x0000000805177836 */ /* 0x040fe40000000000 */
[----:B------:R-:W-:-:S02]  /*2490*/  VIADD R21, R5, 0x4 ;  /* 0x0000000405157836 */ /* 0x000fc40000000000 */
[----:B------:R-:W-:Y:S01]  /*24a0*/  IMAD R9, R0, R2, R9 ;  /* 0x0000000200097224 */ /* 0x000fe200078e0209 */
[----:B------:R-:W-:Y:S01]  /*24b0*/  IABS R20, R3 ;  /* 0x0000000300147213 */ /* 0x000fe20000000000 */
[----:B------:R-:W-:Y:S01]  /*24c0*/  @!P1 IMAD.IADD R16, R16, 0x1, -R0 ;  /* 0x0000000110109824 */ /* 0x000fe200078e0a00 */
[----:B------:R-:W-:Y:S01]  /*24d0*/  ISETP.GE.AND P1, PT, R8, RZ, PT ;  /* 0x000000ff0800720c */ /* 0x000fe20003f26270 */
[----:B------:R-:W-:Y:S01]  /*24e0*/  IMAD.HI.U32 R2, R4, R7, RZ ;  /* 0x0000000704027227 */ /* 0x000fe200078e00ff */
[----:B------:R-:W-:Y:S01]  /*24f0*/  IABS R8, R23 ;  /* 0x0000001700087213 */ /* 0x000fe20000000000 */
[----:B------:R-:W-:Y:S01]  /*2500*/  STL [R1+0xb70], R25 ;  /* 0x000b701901007387 */ /* 0x000fe20000100800 */
[----:B------:R-:W-:Y:S01]  /*2510*/  IABS R6, R21 ;  /* 0x0000001500067213 */ /* 0x000fe20000000000 */
[----:B------:R-:W-:Y:S02]  /*2520*/  IMAD.MOV R2, RZ, RZ, -R2 ;  /* 0x000000ffff027224 */ /* 0x000fe400078e0a02 */
[----:B------:R0:W-:Y:S01]  /*2530*/  STL [R1+0xb74], R26 ;  /* 0x000b741a01007387 */ /* 0x0001e20000100800 */
[----:B------:R-:W-:Y:S01]  /*2540*/  @!P3 IMAD.IADD R10, R10, 0x1, -R0 ;  /* 0x000000010a0ab824 */ /* 0x000fe200078e0a00 */
[C---:B------:R-:W-:Y:S01]  /*2550*/  ISETP.GT.U32.AND P3, PT, R0.reuse, R13, PT ;  /* 0x0000000d0000720c */ /* 0x040fe20003f64070 */
[----:B------:R-:W-:Y:S01]  /*2560*/  @!P5 IMAD.MOV R16, RZ, RZ, -R16 ;  /* 0x000000ffff10d224 */ /* 0x000fe200078e0a10 */
[C---:B------:R-:W-:Y:S01]  /*2570*/  ISETP.GT.U32.AND P5, PT, R0.reuse, R12, PT ;  /* 0x0000000c0000720c */ /* 0x040fe20003fa4070 */
[----:B------:R-:W-:-:S02]  /*2580*/  IMAD R7, R0, R2, R7 ;  /* 0x0000000200077224 */ /* 0x000fc400078e0207 */
[----:B------:R-:W-:-:S04]  /*2590*/  IMAD.HI.U32 R2, R4, R6, RZ ;  /* 0x0000000604027227 */ /* 0x000fc800078e00ff */
[----:B0-----:R-:W-:Y:S02]  /*25a0*/  IMAD.MOV.U32 R26, RZ, RZ, R20 ;  /* 0x000000ffff1a7224 */ /* 0x001fe400078e0014 */
[----:B------:R-:W-:-:S04]  /*25b0*/  IMAD.HI.U32 R20, R4, R8, RZ ;  /* 0x0000000804147227 */ /* 0x000fc800078e00ff */
[----:B------:R-:W-:Y:S02]  /*25c0*/  IMAD.MOV R20, RZ, RZ, -R20 ;  /* 0x000000ffff147224 */ /* 0x000fe400078e0a14 */
[----:B------:R-:W-:Y:S02]  /*25d0*/  IMAD.MOV R2, RZ, RZ, -R2 ;  /* 0x000000ffff027224 */ /* 0x000fe400078e0a02 */
[C---:B------:R-:W-:Y:S01]  /*25e0*/  IMAD R8, R0.reuse, R20, R8 ;  /* 0x0000001400087224 */ /* 0x040fe200078e0208 */
[----:B------:R-:W-:Y:S01]  /*25f0*/  IABS R20, R5 ;  /* 0x0000000500147213 */ /* 0x000fe20000000000 */
[C---:B------:R-:W-:Y:S02]  /*2600*/  IMAD R6, R0.reuse, R2, R6 ;  /* 0x0000000200067224 */ /* 0x040fe400078e0206 */
[----:B------:R-:W-:Y:S01]  /*2610*/  @!P1 IMAD.MOV R15, RZ, RZ, -R15 ;  /* 0x000000ffff0f9224 */ /* 0x000fe200078e0a0f */
[C---:B------:R-:W-:Y:S01]  /*2620*/  ISETP.GT.U32.AND P1, PT, R0.reuse, R11, PT ;  /* 0x0000000b0000720c */ /* 0x040fe20003f24070 */
[----:B------:R-:W-:Y:S01]  /*2630*/  @!P6 IMAD.MOV R14, RZ, RZ, -R14 ;  /* 0x000000ffff0ee224 */ /* 0x000fe200078e0a0e */
[----:B------:R-:W-:Y:S01]  /*2640*/  ISETP.GT.U32.AND P6, PT, R0, R10, PT ;  /* 0x0000000a0000720c */ /* 0x000fe20003fc4070 */
[----:B------:R-:W-:-:S04]  /*2650*/  IMAD.HI.U32 R25, R4, R26, RZ ;  /* 0x0000001a04197227 */ /* 0x000fc800078e00ff */
[----:B------:R-:W-:Y:S01]  /*2660*/  @!P3 IMAD.IADD R13, R13, 0x1, -R0 ;  /* 0x000000010d0db824 */ /* 0x000fe200078e0a00 */
[----:B------:R-:W-:Y:S01]  /*2670*/  ISETP.GT.U32.AND P3, PT, R0, R7, PT ;  /* 0x000000070000720c */ /* 0x000fe20003f64070 */
[----:B------:R-:W-:-:S04]  /*2680*/  IMAD.HI.U32 R4, R4, R20, RZ ;  /* 0x0000001404047227 */ /* 0x000fc800078e00ff */
[----:B------:R-:W-:Y:S01]  /*2690*/  @!P5 IMAD.IADD R12, R12, 0x1, -R0 ;  /* 0x000000010c0cd824 */ /* 0x000fe200078e0a00 */
[C---:B------:R-:W-:Y:S01]  /*26a0*/  ISETP.GT.U32.AND P5, PT, R0.reuse, R6, PT ;  /* 0x000000060000720c */ /* 0x040fe20003fa4070 */
[----:B------:R-:W-:Y:S02]  /*26b0*/  IMAD.MOV R25, RZ, RZ, -R25 ;  /* 0x000000ffff197224 */ /* 0x000fe400078e0a19 */
[----:B------:R-:W-:Y:S02]  /*26c0*/  IMAD.MOV R4, RZ, RZ, -R4 ;  /* 0x000000ffff047224 */ /* 0x000fe400078e0a04 */
[----:B------:R-:W-:Y:S01]  /*26d0*/  @!P2 IMAD.MOV R29, RZ, RZ, -R29 ;  /* 0x000000ffff1da224 */ /* 0x000fe200078e0a1d */
[C---:B------:R-:W-:Y:S01]  /*26e0*/  ISETP.GT.U32.AND P2, PT, R0.reuse, R9, PT ;  /* 0x000000090000720c */ /* 0x040fe20003f44070 */
[C---:B------:R-:W-:Y:S02]  /*26f0*/  IMAD R2, R0.reuse, R25, R26 ;  /* 0x0000001900027224 */ /* 0x040fe400078e021a */
[----:B------:R-:W-:Y:S01]  /*2700*/  @!P4 IMAD.MOV R28, RZ, RZ, -R28 ;  /* 0x000000ffff1cc224 */ /* 0x000fe200078e0a1c */
[C---:B------:R-:W-:Y:S01]  /*2710*/  ISETP.GT.U32.AND P4, PT, R0.reuse, R8, PT ;  /* 0x000000080000720c */ /* 0x040fe20003f84070 */
[C---:B------:R-:W-:Y:S01]  /*2720*/  IMAD R4, R0.reuse, R4, R20 ;  /* 0x0000000400047224 */ /* 0x040fe200078e0214 */
[----:B------:R-:W2:Y:S01]  /*2730*/  LDL.LU R26, [R1+0xb74] ;  /* 0x000b7400011a7983 */ /* 0x000ea20000300800 */
[--C-:B------:R-:W-:Y:S01]  /*2740*/  @!P1 IMAD.IADD R11, R11, 0x1, -R0.reuse ;  /* 0x000000010b0b9824 */ /* 0x100fe200078e0a00 */
[----:B------:R-:W-:Y:S01]  /*2750*/  ISETP.GT.U32.AND P1, PT, R0, R2, PT ;  /* 0x000000020000720c */ /* 0x000fe20003f24070 */
[--C-:B------:R-:W-:Y:S01]  /*2760*/  @!P6 IMAD.IADD R10, R10, 0x1, -R0.reuse ;  /* 0x000000010a0ae824 */ /* 0x100fe200078e0a00 */
[----:B------:R-:W-:Y:S01]  /*2770*/  ISETP.GE.AND P6, PT, R24, RZ, PT ;  /* 0x000000ff1800720c */ /* 0x000fe20003fc6270 */
[--C-:B------:R-:W-:Y:S01]  /*2780*/  @!P3 IMAD.IADD R7, R7, 0x1, -R0.reuse ;  /* 0x000000010707b824 */ /* 0x100fe200078e0a00 */
[----:B------:R-:W-:Y:S01]  /*2790*/  ISETP.GT.U32.AND P3, PT, R0, R4, PT ;  /* 0x000000040000720c */ /* 0x000fe20003f64070 */
[--C-:B------:R-:W-:Y:S01]  /*27a0*/  @!P5 IMAD.IADD R6, R6, 0x1, -R0.reuse ;  /* 0x000000010606d824 */ /* 0x100fe200078e0a00 */
[----:B------:R-:W-:Y:S01]  /*27b0*/  ISETP.GE.AND P5, PT, R18, RZ, PT ;  /* 0x000000ff1200720c */ /* 0x000fe20003fa6270 */
[--C-:B------:R-:W-:Y:S01]  /*27c0*/  @!P2 IMAD.IADD R9, R9, 0x1, -R0.reuse ;  /* 0x000000010909a824 */ /* 0x100fe200078e0a00 */
[----:B------:R-:W3:Y:S01]  /*27d0*/  LDL.LU R25, [R1+0xb70] ;  /* 0x000b700001197983 */ /* 0x000ee20000300800 */
[----:B------:R-:W-:-:S02]  /*27e0*/  @!P4 IMAD.IADD R8, R8, 0x1, -R0 ;  /* 0x000000010808c824 */ /* 0x000fc400078e0a00 */
[----:B------:R-:W-:Y:S01]  /*27f0*/  @!P0 IMAD.MOV R13, RZ, RZ, -R13 ;  /* 0x000000ffff0d8224 */ /* 0x000fe200078e0a0d */
[----:B------:R-:W-:Y:S01]  /*2800*/  ISETP.GT.U32.AND P0, PT, R0, R9, PT ;  /* 0x000000090000720c */ /* 0x000fe20003f04070 */
[----:B------:R-:W-:Y:S01]  /*2810*/  @!P1 IMAD.IADD R2, R2, 0x1, -R0 ;  /* 0x0000000102029824 */ /* 0x000fe200078e0a00 */
[C---:B------:R-:W-:Y:S01]  /*2820*/  ISETP.GT.U32.AND P1, PT, R0.reuse, R8, PT ;  /* 0x000000080000720c */ /* 0x040fe20003f24070 */
[----:B------:R-:W-:Y:S01]  /*2830*/  @!P6 IMAD.MOV R12, RZ, RZ, -R12 ;  /* 0x000000ffff0ce224 */ /* 0x000fe200078e0a0c */
[----:B------:R-:W-:Y:S01]  /*2840*/  ISETP.GT.U32.AND P6, PT, R0, R7, PT ;  /* 0x000000070000720c */ /* 0x000fe20003fc4070 */
[----:B------:R-:W-:Y:S01]  /*2850*/  @!P3 IMAD.IADD R4, R4, 0x1, -R0 ;  /* 0x000000010404b824 */ /* 0x000fe200078e0a00 */
[C---:B------:R-:W-:Y:S01]  /*2860*/  ISETP.GT.U32.AND P3, PT, R0.reuse, R6, PT ;  /* 0x000000060000720c */ /* 0x040fe20003f64070 */
[----:B------:R-:W-:Y:S01]  /*2870*/  @!P5 IMAD.MOV R10, RZ, RZ, -R10 ;  /* 0x000000ffff0ad224 */ /* 0x000fe200078e0a0a */
[----:B------:R-:W-:Y:S01]  /*2880*/  ISETP.GT.U32.AND P5, PT, R0, R2, PT ;  /* 0x000000020000720c */ /* 0x000fe20003fa4070 */
[----:B------:R-:W4:Y:S01]  /*2890*/  LDL.LU R24, [R1+0xb6c] ;  /* 0x000b6c0001187983 */ /* 0x000f220000300800 */
[----:B------:R-:W-:-:S03]  /*28a0*/  ISETP.GE.AND P4, PT, R19, RZ, PT ;  /* 0x000000ff1300720c */ /* 0x000fc60003f86270 */
[----:B------:R-:W5:Y:S01]  /*28b0*/  LDL.LU R20, [R1+0xc] ;  /* 0x00000c0001147983 */ /* 0x000f620000300800 */
[--C-:B------:R-:W-:Y:S01]  /*28c0*/  @!P0 IMAD.IADD R9, R9, 0x1, -R0.reuse ;  /* 0x0000000109098824 */ /* 0x100fe200078e0a00 */
[----:B------:R-:W-:Y:S01]  /*28d0*/  ISETP.GE.AND P0, PT, R17, RZ, PT ;  /* 0x000000ff1100720c */ /* 0x000fe20003f06270 */
[--C-:B------:R-:W-:Y:S01]  /*28e0*/  @!P1 IMAD.IADD R8, R8, 0x1, -R0.reuse ;  /* 0x0000000108089824 */ /* 0x100fe200078e0a00 */
[----:B------:R-:W2:Y:S01]  /*28f0*/  LDL.LU R19, [R1+0x8] ;  /* 0x0000080001137983 */ /* 0x000ea20000300800 */
[----:B------:R-:W-:Y:S01]  /*2900*/  ISETP.GE.AND P1, PT, R23, RZ, PT ;  /* 0x000000ff1700720c */ /* 0x000fe20003f26270 */
[--C-:B------:R-:W-:Y:S02]  /*2910*/  @!P6 IMAD.IADD R7, R7, 0x1, -R0.reuse ;  /* 0x000000010707e824 */ /* 0x100fe400078e0a00 */
[----:B------:R-:W2:Y:S01]  /*2920*/  LDL.LU R18, [R1+0x4] ;  /* 0x0000040001127983 */ /* 0x000ea20000300800 */
[----:B------:R-:W-:Y:S01]  /*2930*/  ISETP.GE.AND P6, PT, R22, RZ, PT ;  /* 0x000000ff1600720c */ /* 0x000fe20003fc6270 */
[----:B------:R-:W-:-:S02]  /*2940*/  @!P3 IMAD.IADD R6, R6, 0x1, -R0 ;  /* 0x000000010606b824 */ /* 0x000fc400078e0a00 */
[----:B------:R-:W2:Y:S01]  /*2950*/  LDL.LU R17, [R1] ;  /* 0x0000000001117983 */ /* 0x000ea20000300800 */
[----:B------:R-:W-:Y:S01]  /*2960*/  ISETP.GE.AND P3, PT, R21, RZ, PT ;  /* 0x000000ff1500720c */ /* 0x000fe20003f66270 */
[----:B------:R-:W-:Y:S02]  /*2970*/  @!P5 IMAD.IADD R2, R2, 0x1, -R0 ;  /* 0x000000010202d824 */ /* 0x000fe400078e0a00 */
[----:B------:R-:W2:Y:S01]  /*2980*/  LDL.LU R23, [R1+0xb68] ;  /* 0x000b680001177983 */ /* 0x000ea20000300800 */
[----:B------:R-:W-:-:S03]  /*2990*/  ISETP.GE.AND P2, PT, R5, RZ, PT ;  /* 0x000000ff0500720c */ /* 0x000fc60003f46270 */
[----:B------:R-:W2:Y:S01]  /*29a0*/  LDL.LU R22, [R1+0xb64] ;  /* 0x000b640001167983 */ /* 0x000ea20000300800 */
[----:B------:R-:W-:-:S03]  /*29b0*/  ISETP.GE.AND P5, PT, R3, RZ, PT ;  /* 0x000000ff0300720c */ /* 0x000fc60003fa6270 */
[----:B------:R-:W2:Y:S04]  /*29c0*/  LDL.LU R21, [R1+0xb60] ;  /* 0x000b600001157983 */ /* 0x000ea80000300800 */
[----:B------:R-:W2:Y:S04]  /*29d0*/  LDL.LU R5, [R1+0x3c] ;  /* 0x00003c0001057983 */ /* 0x000ea80000300800 */
[----:B------:R-:W2:Y:S01]  /*29e0*/  LDL.LU R3, [R1+0xb5c] ;  /* 0x000b5c0001037983 */ /* 0x000ea20000300800 */
[----:B------:R-:W-:Y:S01]  /*29f0*/  @!P4 IMAD.MOV R11, RZ, RZ, -R11 ;  /* 0x000000ffff0bc224 */ /* 0x000fe200078e0a0b */
[----:B------:R-:W-:-:S13]  /*2a00*/  ISETP.GT.U32.AND P4, PT, R0, R4, PT ;  /* 0x000000040000720c */ /* 0x000fda0003f84070 */
[----:B------:R-:W-:Y:S01]  /*2a10*/  @!P4 IMAD.IADD R4, R4, 0x1, -R0 ;  /* 0x000000010404c824 */ /* 0x000fe200078e0a00 */
[----:B--2---:R-:W-:Y:S02]  /*2a20*/  ISETP.NE.AND P4, PT, R3, RZ, PT ;  /* 0x000000ff0300720c */ /* 0x004fe40003f85270 */
[----:B------:R-:W-:Y:S02]  /*2a30*/  LOP3.LUT R0, RZ, R3, RZ, 0x33, !PT ;  /* 0x00000003ff007212 */ /* 0x000fe400078e33ff */
[----:B------:R-:W2:Y:S02]  /*2a40*/  LDL.LU R3, [R1+0x10] ;  /* 0x0000100001037983 */ /* 0x000ea40000300800 */
[C---:B-----5:R-:W-:Y:S02]  /*2a50*/  SEL R20, R0.reuse, R20, !P4 ;  /* 0x0000001400147207 */ /* 0x060fe40006000000 */
[C---:B------:R-:W-:Y:S02]  /*2a60*/  SEL R19, R0.reuse, R19, !P4 ;  /* 0x0000001300137207 */ /* 0x040fe40006000000 */
[C---:B------:R-:W-:Y:S01]  /*2a70*/  SEL R18, R0.reuse, R18, !P4 ;  /* 0x0000001200127207 */ /* 0x040fe20006000000 */
[----:B------:R0:W-:Y:S01]  /*2a80*/  STL [R1+0x38], R20 ;  /* 0x0000381401007387 */ /* 0x0001e20000100800 */
[----:B------:R-:W-:-:S03]  /*2a90*/  SEL R17, R0, R17, !P4 ;  /* 0x0000001100117207 */ /* 0x000fc60006000000 */
[----:B0-----:R-:W5:Y:S04]  /*2aa0*/  LDL.LU R20, [R1+0xb58] ;  /* 0x000b580001147983 */ /* 0x001f680000300800 */
[----:B------:R0:W-:Y:S04]  /*2ab0*/  STL [R1+0x34], R19 ;  /* 0x0000341301007387 */ /* 0x0001e80000100800 */
[----:B0-----:R-:W2:Y:S04]  /*2ac0*/  LDL.LU R19, [R1+0xb54] ;  /* 0x000b540001137983 */ /* 0x001ea80000300800 */
[----:B------:R0:W-:Y:S04]  /*2ad0*/  STL [R1+0x30], R18 ;  /* 0x0000301201007387 */ /* 0x0001e80000100800 */
[----:B0-----:R-:W2:Y:S04]  /*2ae0*/  LDL.LU R18, [R1+0xb50] ;  /* 0x000b500001127983 */ /* 0x001ea80000300800 */
[----:B------:R0:W-:Y:S04]  /*2af0*/  STL [R1+0x2c], R17 ;  /* 0x00002c1101007387 */ /* 0x0001e80000100800 */
[----:B0-----:R-:W3:Y:S01]  /*2b00*/  LDL.LU R17, [R1+0xb4c] ;  /* 0x000b4c0001117983 */ /* 0x001ee20000300800 */
[----:B------:R-:W-:-:S02]  /*2b10*/  SEL R14, R0, R14, !P4 ;  /* 0x0000000e000e7207 */ /* 0x000fc40006000000 */
[C---:B--2---:R-:W-:Y:S02]  /*2b20*/  SEL R18, R0.reuse, R18, !P4 ;  /* 0x0000001200127207 */ /* 0x044fe40006000000 */
[----:B---3--:R-:W-:-:S05]  /*2b30*/  SEL R17, R0, R17, !P4 ;  /* 0x0000001100117207 */ /* 0x008fca0006000000 */
[----:B------:R0:W-:Y:S04]  /*2b40*/  STL [R1+0x28], R17 ;  /* 0x0000281101007387 */ /* 0x0001e80000100800 */
[----:B------:R1:W-:Y:S01]  /*2b50*/  STL [R1+0x24], R18 ;  /* 0x0000241201007387 */ /* 0x0003e20000100800 */
[C---:B0-----:R-:W-:Y:S02]  /*2b60*/  SEL R17, R0.reuse, R19, !P4 ;  /* 0x0000001300117207 */ /* 0x041fe40006000000 */
[C---:B-----5:R-:W-:Y:S02]  /*2b70*/  SEL R19, R0.reuse, R20, !P4 ;  /* 0x0000001400137207 */ /* 0x060fe40006000000 */
[C---:B-1----:R-:W-:Y:S01]  /*2b80*/  SEL R18, R0.reuse, R21, !P4 ;  /* 0x0000001500127207 */ /* 0x042fe20006000000 */
[----:B------:R0:W-:Y:S04]  /*2b90*/  STL [R1+0x20], R17 ;  /* 0x0000201101007387 */ /* 0x0001e80000100800 */
[----:B------:R1:W-:Y:S01]  /*2ba0*/  STL [R1+0x1c], R19 ;  /* 0x00001c1301007387 */ /* 0x0003e20000100800 */
[----:B0-----:R-:W-:-:S03]  /*2bb0*/  SEL R17, R0, R22, !P4 ;  /* 0x0000001600117207 */ /* 0x001fc60006000000 */
[----:B------:R0:W-:Y:S01]  /*2bc0*/  STL [R1+0x18], R18 ;  /* 0x0000181201007387 */ /* 0x0001e20000100800 */
[----:B-1----:R-:W-:-:S03]  /*2bd0*/  SEL R19, R0, R23, !P4 ;  /* 0x0000001700137207 */ /* 0x002fc60006000000 */
[----:B------:R4:W-:Y:S01]  /*2be0*/  STL [R1+0x14], R17 ;  /* 0x0000141101007387 */ /* 0x0009e20000100800 */
[----:B0-----:R-:W-:-:S03]  /*2bf0*/  SEL R18, R0, R5, !P4 ;  /* 0x0000000500127207 */ /* 0x001fc60006000000 */
[----:B------:R-:W-:Y:S01]  /*2c00*/  STL [R1+0x10], R19 ;  /* 0x0000101301007387 */ /* 0x000fe20000100800 */
[C---:B------:R-:W-:Y:S02]  /*2c10*/  SEL R5, R0.reuse, R25, !P4 ;  /* 0x0000001900057207 */ /* 0x040fe40006000000 */
[C---:B----4-:R-:W-:Y:S01]  /*2c20*/  SEL R17, R0.reuse, R24, !P4 ;  /* 0x0000001800117207 */ /* 0x050fe20006000000 */
[----:B------:R0:W-:Y:S04]  /*2c30*/  STL [R1+0x40], R18 ;  /* 0x0000401201007387 */ /* 0x0001e80000100800 */
[----:B------:R1:W-:Y:S01]  /*2c40*/  STL [R1+0x3c], R17 ;  /* 0x00003c1101007387 */ /* 0x0003e20000100800 */
[----:B0-----:R-:W-:-:S03]  /*2c50*/  SEL R18, R0, R26, !P4 ;  /* 0x0000001a00127207 */ /* 0x001fc60006000000 */
[----:B------:R0:W-:Y:S01]  /*2c60*/  STL [R1+0xc], R5 ;  /* 0x00000c0501007387 */ /* 0x0001e20000100800 */
[----:B-1----:R-:W-:-:S03]  /*2c70*/  SEL R17, R0, R27, !P4 ;  /* 0x0000001b00117207 */ /* 0x002fc60006000000 */
[----:B------:R-:W-:Y:S01]  /*2c80*/  STL [R1+0x8], R18 ;  /* 0x0000081201007387 */ /* 0x000fe20000100800 */
[----:B0-----:R-:W-:-:S03]  /*2c90*/  SEL R5, R0, R16, !P4 ;  /* 0x0000001000057207 */ /* 0x001fc60006000000 */
[----:B------:R-:W2:Y:S04]  /*2ca0*/  LDL.LU R16, [R1+0x38] ;  /* 0x0000380001107983 */ /* 0x000ea80000300800 */
[----:B------:R0:W-:Y:S04]  /*2cb0*/  STL [R1+0x4], R17 ;  /* 0x0000041101007387 */ /* 0x0001e80000100800 */
[----:B0-----:R-:W3:Y:S04]  /*2cc0*/  LDL.LU R17, [R1+0x34] ;  /* 0x0000340001117983 */ /* 0x001ee80000300800 */
[----:B------:R-:W-:Y:S04]  /*2cd0*/  STL [R1], R5 ;  /* 0x0000000501007387 */ /* 0x000fe80000100800 */
[----:B------:R-:W4:Y:S04]  /*2ce0*/  LDL.LU R18, [R1+0x30] ;  /* 0x0000300001127983 */ /* 0x000f280000300800 */
[----:B------:R-:W5:Y:S04]  /*2cf0*/  LDL.LU R19, [R1+0x2c] ;  /* 0x00002c0001137983 */ /* 0x000f680000300800 */
[----:B------:R-:W2:Y:S04]  /*2d00*/  LDL.LU R20, [R1+0x28] ;  /* 0x0000280001147983 */ /* 0x000ea80000300800 */
[----:B------:R-:W2:Y:S04]  /*2d10*/  LDL.LU R21, [R1+0x24] ;  /* 0x0000240001157983 */ /* 0x000ea80000300800 */
[----:B------:R-:W2:Y:S04]  /*2d20*/  LDL.LU R22, [R1+0x20] ;  /* 0x0000200001167983 */ /* 0x000ea80000300800 */
[----:B------:R-:W2:Y:S04]  /*2d30*/  LDL.LU R23, [R1+0x1c] ;  /* 0x00001c0001177983 */ /* 0x000ea80000300800 */
[----:B------:R-:W2:Y:S04]  /*2d40*/  LDL.LU R24, [R1+0x18] ;  /* 0x0000180001187983 */ /* 0x000ea80000300800 */
[----:B------:R-:W2:Y:S04]  /*2d50*/  LDL.LU R25, [R1+0x14] ;  /* 0x0000140001197983 */ /* 0x000ea80000300800 */
[----:B------:R-:W2:Y:S04]  /*2d60*/  LDL.LU R26, [R1+0x10] ;  /* 0x00001000011a7983 */ /* 0x000ea80000300800 */
[----:B------:R-:W2:Y:S04]  /*2d70*/  LDL.LU R27, [R1+0x40] ;  /* 0x00004000011b7983 */ /* 0x000ea80000300800 */
[----:B------:R0:W-:Y:S04]  /*2d80*/  STL [R1+0xb3c], R14 ;  /* 0x000b3c0e01007387 */ /* 0x0001e80000100800 */
[----:B0-----:R-:W2:Y:S04]  /*2d90*/  LDL.LU R14, [R1+0x4] ;  /* 0x00000400010e7983 */ /* 0x001ea80000300800 */
[----:B--2---:R0:W-:Y:S04]  /*2da0*/  STL [R1+0xb40], R14 ;  /* 0x000b400e01007387 */ /* 0x0041e80000100800 */
[----:B0-----:R-:W2:Y:S04]  /*2db0*/  LDL.LU R14, [R1+0x8] ;  /* 0x00000800010e7983 */ /* 0x001ea80000300800 */
[----:B--2---:R0:W-:Y:S04]  /*2dc0*/  STL [R1+0xb44], R14 ;  /* 0x000b440e01007387 */ /* 0x0041e80000100800 */
[----:B0-----:R-:W2:Y:S01]  /*2dd0*/  LDL.LU R14, [R1+0xc] ;  /* 0x00000c00010e7983 */ /* 0x001ea20000300800 */
[----:B------:R-:W-:-:S03]  /*2de0*/  IMAD R27, R27, UR8, RZ ;  /* 0x000000081b1b7c24 */ /* 0x000fc6000f8e02ff */
[----:B--2---:R0:W-:Y:S04]  /*2df0*/  STL [R1+0xb48], R14 ;  /* 0x000b480e01007387 */ /* 0x0041e80000100800 */
[----:B0-----:R-:W2:Y:S04]  /*2e00*/  LDL.LU R14, [R1+0x3c] ;  /* 0x00003c00010e7983 */ /* 0x001ea80000300800 */
[----:B------:R0:W-:Y:S04]  /*2e10*/  STL [R1+0xb38], R27 ;  /* 0x000b381b01007387 */ /* 0x0001e80000100800 */
[----:B0-----:R-:W3:Y:S01]  /*2e20*/  LDL.LU R27, [R1] ;  /* 0x00000000011b7983 */ /* 0x001ee20000300800 */
[----:B--2---:R-:W-:-:S05]  /*2e30*/  IMAD R14, R14, UR8, RZ ;  /* 0x000000080e0e7c24 */ /* 0x004fca000f8e02ff */
[----:B------:R0:W-:Y:S04]  /*2e40*/  STL [R1+0x10], R14 ;  /* 0x0000100e01007387 */ /* 0x0001e80000100800 */
[----:B0-----:R-:W2:Y:S02]  /*2e50*/  LDL.LU R14, [R1+0xb48] ;  /* 0x000b4800010e7983 */ /* 0x001ea40000300800 */
[----:B--2---:R-:W-:-:S05]  /*2e60*/  IMAD R14, R14, UR8, RZ ;  /* 0x000000080e0e7c24 */ /* 0x004fca000f8e02ff */
[----:B------:R0:W-:Y:S04]  /*2e70*/  STL [R1+0x20], R14 ;  /* 0x0000200e01007387 */ /* 0x0001e80000100800 */
[----:B0-----:R-:W2:Y:S01]  /*2e80*/  LDL.LU R14, [R1+0xb44] ;  /* 0x000b4400010e7983 */ /* 0x001ea20000300800 */
[----:B------:R-:W-:Y:S02]  /*2e90*/  @!P0 IMAD.MOV R9, RZ, RZ, -R9 ;  /* 0x000000ffff098224 */ /* 0x000fe400078e0a09 */
[----:B------:R-:W-:Y:S02]  /*2ea0*/  @!P1 IMAD.MOV R8, RZ, RZ, -R8 ;  /* 0x000000ffff089224 */ /* 0x000fe400078e0a08 */
[----:B------:R-:W-:Y:S02]  /*2eb0*/  @!P6 IMAD.MOV R7, RZ, RZ, -R7 ;  /* 0x000000ffff07e224 */ /* 0x000fe400078e0a07 */
[----:B------:R-:W-:-:S02]  /*2ec0*/  @!P3 IMAD.MOV R6, RZ, RZ, -R6 ;  /* 0x000000ffff06b224 */ /* 0x000fc400078e0a06 */
[----:B------:R-:W-:Y:S02]  /*2ed0*/  @!P5 IMAD.MOV R2, RZ, RZ, -R2 ;  /* 0x000000ffff02d224 */ /* 0x000fe400078e0a02 */
[----:B------:R-:W-:Y:S01]  /*2ee0*/  @!P2 IMAD.MOV R4, RZ, RZ, -R4 ;  /* 0x000000ffff04a224 */ /* 0x000fe200078e0a04 */
[----:B------:R-:W-:Y:S01]  /*2ef0*/  SEL R3, R0, R3, !P4 ;  /* 0x0000000300037207 */ /* 0x000fe20006000000 */
[----:B--2---:R-:W-:-:S05]  /*2f00*/  IMAD R14, R14, UR8, RZ ;  /* 0x000000080e0e7c24 */ /* 0x004fca000f8e02ff */
[----:B------:R0:W-:Y:S04]  /*2f10*/  STL [R1+0x8], R14 ;  /* 0x0000080e01007387 */ /* 0x0001e80000100800 */
[----:B0-----:R-:W2:Y:S01]  /*2f20*/  LDL.LU R14, [R1+0xb40] ;  /* 0x000b4000010e7983 */ /* 0x001ea20000300800 */
[C---:B------:R-:W-:Y:S02]  /*2f30*/  SEL R15, R0.reuse, R15, !P4 ;  /* 0x0000000f000f7207 */ /* 0x040fe40006000000 */
[C---:B------:R-:W-:Y:S02]  /*2f40*/  SEL R29, R0.reuse, R29, !P4 ;  /* 0x0000001d001d7207 */ /* 0x040fe40006000000 */
[C---:B------:R-:W-:Y:S02]  /*2f50*/  SEL R28, R0.reuse, R28, !P4 ;  /* 0x0000001c001c7207 */ /* 0x040fe40006000000 */
[----:B------:R-:W-:-:S02]  /*2f60*/  SEL R13, R0, R13, !P4 ;  /* 0x0000000d000d7207 */ /* 0x000fc40006000000 */
[C---:B------:R-:W-:Y:S02]  /*2f70*/  SEL R12, R0.reuse, R12, !P4 ;  /* 0x0000000c000c7207 */ /* 0x040fe40006000000 */
[C---:B------:R-:W-:Y:S02]  /*2f80*/  SEL R11, R0.reuse, R11, !P4 ;  /* 0x0000000b000b7207 */ /* 0x040fe40006000000 */
[C---:B------:R-:W-:Y:S02]  /*2f90*/  SEL R10, R0.reuse, R10, !P4 ;  /* 0x0000000a000a7207 */ /* 0x040fe40006000000 */
[C---:B------:R-:W-:Y:S02]  /*2fa0*/  SEL R9, R0.reuse, R9, !P4 ;  /* 0x0000000900097207 */ /* 0x040fe40006000000 */
[C---:B------:R-:W-:Y:S02]  /*2fb0*/  SEL R8, R0.reuse, R8, !P4 ;  /* 0x0000000800087207 */ /* 0x040fe40006000000 */
[----:B------:R-:W-:-:S02]  /*2fc0*/  SEL R7, R0, R7, !P4 ;  /* 0x0000000700077207 */ /* 0x000fc40006000000 */
[C---:B------:R-:W-:Y:S02]  /*2fd0*/  SEL R6, R0.reuse, R6, !P4 ;  /* 0x0000000600067207 */ /* 0x040fe40006000000 */
[C---:B------:R-:W-:Y:S02]  /*2fe0*/  SEL R2, R0.reuse, R2, !P4 ;  /* 0x0000000200027207 */ /* 0x040fe40006000000 */
[----:B------:R-:W-:Y:S02]  /*2ff0*/  SEL R0, R0, R4, !P4 ;  /* 0x0000000400007207 */ /* 0x000fe40006000000 */
[----:B------:R-:W0:Y:S01]  /*3000*/  LDC.64 R4, c[0x0][0x388] ;  /* 0x0000e200ff047b82 */ /* 0x000e220000000a00 */
[----:B---3--:R-:W-:Y:S02]  /*3010*/  IMAD R27, R27, UR8, RZ ;  /* 0x000000081b1b7c24 */ /* 0x008fe4000f8e02ff */
[----:B------:R-:W-:Y:S02]  /*3020*/  IMAD R3, R3, UR8, RZ ;  /* 0x0000000803037c24 */ /* 0x000fe4000f8e02ff */
[----:B------:R-:W-:-:S02]  /*3030*/  IMAD R16, R16, UR8, RZ ;  /* 0x0000000810107c24 */ /* 0x000fc4000f8e02ff */
[----:B------:R-:W-:Y:S02]  /*3040*/  IMAD R17, R17, UR8, RZ ;  /* 0x0000000811117c24 */ /* 0x000fe4000f8e02ff */
[----:B----4-:R-:W-:Y:S02]  /*3050*/  IMAD R18, R18, UR8, RZ ;  /* 0x0000000812127c24 */ /* 0x010fe4000f8e02ff */
[----:B-----5:R-:W-:Y:S02]  /*3060*/  IMAD R19, R19, UR8, RZ ;  /* 0x0000000813137c24 */ /* 0x020fe4000f8e02ff */
[----:B------:R-:W-:Y:S02]  /*3070*/  IMAD R20, R20, UR8, RZ ;  /* 0x0000000814147c24 */ /* 0x000fe4000f8e02ff */
[----:B------:R-:W-:Y:S02]  /*3080*/  IMAD R21, R21, UR8, RZ ;  /* 0x0000000815157c24 */ /* 0x000fe4000f8e02ff */
[----:B------:R-:W-:-:S02]  /*3090*/  IMAD R22, R22, UR8, RZ ;  /* 0x0000000816167c24 */ /* 0x000fc4000f8e02ff */
[----:B------:R-:W-:Y:S02]  /*30a0*/  IMAD R23, R23, UR8, RZ ;  /* 0x0000000817177c24 */ /* 0x000fe4000f8e02ff */
[----:B------:R-:W-:Y:S02]  /*30b0*/  IMAD R24, R24, UR8, RZ ;  /* 0x0000000818187c24 */ /* 0x000fe4000f8e02ff */
[----:B------:R-:W-:Y:S02]  /*30c0*/  IMAD R25, R25, UR8, RZ ;  /* 0x0000000819197c24 */ /* 0x000fe4000f8e02ff */
[----:B------:R-:W-:Y:S02]  /*30d0*/  IMAD R26, R26, UR8, RZ ;  /* 0x000000081a1a7c24 */ /* 0x000fe4000f8e02ff */
[----:B--2---:R-:W-:-:S05]  /*30e0*/  IMAD R14, R14, UR8, RZ ;  /* 0x000000080e0e7c24 */ /* 0x004fca000f8e02ff */
[----:B------:R1:W-:Y:S04]  /*30f0*/  STL [R1+0x4], R14 ;  /* 0x0000040e01007387 */ /* 0x0003e80000100800 */
[----:B-1----:R-:W2:Y:S04]  /*3100*/  LDL.LU R14, [R1+0xb3c] ;  /* 0x000b3c00010e7983 */ /* 0x002ea80000300800 */
[----:B------:R0:W-:Y:S02]  /*3110*/  STL [R1], R27 ;  /* 0x0000001b01007387 */ /* 0x0001e40000100800 */
[----:B0-----:R-:W-:-:S05]  /*3120*/  LEA R27, P4, R3, R4, 0x1 ;  /* 0x00000004031b7211 */ /* 0x001fca00078808ff */
[----:B------:R0:W-:Y:S02]  /*3130*/  STL [R1+0xb14], R27 ;  /* 0x000b141b01007387 */ /* 0x0001e40000100800 */
        /* <DEDUP_REMOVED lines=12> */
[----:B0-----:R-:W-:Y:S02]  /*3200*/  LEA.HI.X.SX32 R27, R3, R5, 0x1, P4 ;  /* 0x00000005031b7211 */ /* 0x001fe400020f0eff */
[----:B------:R-:W3:Y:S04]  /*3210*/  LDL.LU R3, [R1] ;  /* 0x0000000001037983 */ /* 0x000ee80000300800 */
[----:B------:R0:W-:Y:S02]  /*3220*/  STL [R1+0xb10], R27 ;  /* 0x000b101b01007387 */ /* 0x0001e40000100800 */
[----:B0-----:R-:W-:-:S05]  /*3230*/  LEA R27, P4, R22, R4, 0x1 ;  /* 0x00000004161b7211 */ /* 0x001fca00078808ff */
[----:B------:R0:W-:Y:S02]  /*3240*/  STL [R1+0xae0], R27 ;  /* 0x000ae01b01007387 */ /* 0x0001e40000100800 */
[----:B0-----:R-:W-:Y:S02]  /*3250*/  LEA.HI.X.SX32 R27, R16, R5, 0x1, P3 ;  /* 0x00000005101b7211 */ /* 0x001fe400018f0eff */
[----:B------:R-:W4:Y:S04]  /*3260*/  LDL.LU R16, [R1+0x4] ;  /* 0x0000040001107983 */ /* 0x000f280000300800 */
[----:B------:R0:W-:Y:S02]  /*3270*/  STL [R1+0xb08], R27 ;  /* 0x000b081b01007387 */ /* 0x0001e40000100800 */
[----:B0-----:R-:W-:-:S05]  /*3280*/  LEA R27, P3, R23, R4, 0x1 ;  /* 0x00000004171b7211 */ /* 0x001fca00078608ff */
[----:B------:R0:W-:Y:S02]  /*3290*/  STL [R1+0xad8], R27 ;  /* 0x000ad81b01007387 */ /* 0x0001e40000100800 */
[----:B0-----:R-:W-:Y:S02]  /*32a0*/  LEA.HI.X.SX32 R27, R17, R5, 0x1, P2 ;  /* 0x00000005111b7211 */ /* 0x001fe400010f0eff */
[----:B------:R-:W5:Y:S04]  /*32b0*/  LDL.LU R17, [R1+0x8] ;  /* 0x0000080001117983 */ /* 0x000f680000300800 */
[----:B------:R0:W-:Y:S02]  /*32c0*/  STL [R1+0xb00], R27 ;  /* 0x000b001b01007387 */ /* 0x0001e40000100800 */
[----:B0-----:R-:W-:-:S05]  /*32d0*/  LEA R27, P2, R24, R4, 0x1 ;  /* 0x00000004181b7211 */ /* 0x001fca00078408ff */
[----:B------:R0:W-:Y:S02]  /*32e0*/  STL [R1+0xad0], R27 ;  /* 0x000ad01b01007387 */ /* 0x0001e40000100800 */
[----:B0-----:R-:W-:Y:S02]  /*32f0*/  LEA.HI.X.SX32 R27, R18, R5, 0x1, P1 ;  /* 0x00000005121b7211 */ /* 0x001fe400008f0eff */
[----:B------:R-:W3:Y:S04]  /*3300*/  LDL.LU R18, [R1+0x20] ;  /* 0x0000200001127983 */ /* 0x000ee80000300800 */
[----:B------:R0:W-:Y:S02]  /*3310*/  STL [R1+0xaf8], R27 ;  /* 0x000af81b01007387 */ /* 0x0001e40000100800 */
[----:B0-----:R-:W-:-:S05]  /*3320*/  LEA R27, P1, R25, R4, 0x1 ;  /* 0x00000004191b7211 */ /* 0x001fca00078208ff */
[----:B------:R0:W-:Y:S02]  /*3330*/  STL [R1+0xac8], R27 ;  /* 0x000ac81b01007387 */ /* 0x0001e40000100800 */
[----:B0-----:R-:W-:Y:S02]  /*3340*/  LEA.HI.X.SX32 R27, R19, R5, 0x1, P0 ;  /* 0x00000005131b7211 */ /* 0x001fe400000f0eff */
[----:B------:R-:W3:Y:S04]  /*3350*/  LDL.LU R19, [R1+0x10] ;  /* 0x0000100001137983 */ /* 0x000ee80000300800 */
[----:B------:R0:W-:Y:S02]  /*3360*/  STL [R1+0xaec], R27 ;  /* 0x000aec1b01007387 */ /* 0x0001e40000100800 */
[----:B0-----:R-:W-:-:S05]  /*3370*/  LEA R27, P0, R26, R4, 0x1 ;  /* 0x000000041a1b7211 */ /* 0x001fca00078008ff */
[----:B------:R0:W-:Y:S04]  /*3380*/  STL [R1+0xac0], R27 ;  /* 0x000ac01b01007387 */ /* 0x0001e80000100800 */
[----:B0-----:R-:W3:Y:S01]  /*3390*/  LDL.LU R27, [R1+0xb38] ;  /* 0x000b3800011b7983 */ /* 0x001ee20000300800 */
[----:B------:R-:W-:-:S05]  /*33a0*/  LEA.HI.X.SX32 R20, R20, R5, 0x1, P6 ;  /* 0x0000000514147211 */ /* 0x000fca00030f0eff */
[----:B------:R3:W-:Y:S01]  /*33b0*/  STL [R1+0xae4], R20 ;  /* 0x000ae41401007387 */ /* 0x0007e20000100800 */
[----:B------:R-:W-:Y:S02]  /*33c0*/  IMAD R15, R15, UR8, RZ ;  /* 0x000000080f0f7c24 */ /* 0x000fe4000f8e02ff */
[----:B------:R-:W-:Y:S02]  /*33d0*/  IMAD R29, R29, UR8, RZ ;  /* 0x000000081d1d7c24 */ /* 0x000fe4000f8e02ff */
[----:B------:R-:W-:Y:S02]  /*33e0*/  IMAD R28, R28, UR8, RZ ;  /* 0x000000081c1c7c24 */ /* 0x000fe4000f8e02ff */
[----:B--2---:R-:W-:Y:S02]  /*33f0*/  IMAD R14, R14, UR8, RZ ;  /* 0x000000080e0e7c24 */ /* 0x004fe4000f8e02ff */
[----:B------:R-:W-:Y:S02]  /*3400*/  IMAD R13, R13, UR8, RZ ;  /* 0x000000080d0d7c24 */ /* 0x000fe4000f8e02ff */
[----:B------:R-:W-:-:S02]  /*3410*/  IMAD R12, R12, UR8, RZ ;  /* 0x000000080c0c7c24 */ /* 0x000fc4000f8e02ff */
[----:B------:R-:W-:Y:S02]  /*3420*/  IMAD R11, R11, UR8, RZ ;  /* 0x000000080b0b7c24 */ /* 0x000fe4000f8e02ff */
[----:B------:R-:W-:Y:S02]  /*3430*/  IMAD R10, R10, UR8, RZ ;  /* 0x000000080a0a7c24 */ /* 0x000fe4000f8e02ff */
[----:B------:R-:W-:Y:S02]  /*3440*/  IMAD R9, R9, UR8, RZ ;  /* 0x0000000809097c24 */ /* 0x000fe4000f8e02ff */
[----:B------:R-:W-:Y:S02]  /*3450*/  IMAD R8, R8, UR8, RZ ;  /* 0x0000000808087c24 */ /* 0x000fe4000f8e02ff */
[----:B------:R-:W-:Y:S02]  /*3460*/  IMAD R7, R7, UR8, RZ ;  /* 0x0000000807077c24 */ /* 0x000fe4000f8e02ff */
[----:B------:R-:W-:-:S02]  /*3470*/  IMAD R6, R6, UR8, RZ ;  /* 0x0000000806067c24 */ /* 0x000fc4000f8e02ff */
[----:B------:R-:W-:Y:S02]  /*3480*/  IMAD R2, R2, UR8, RZ ;  /* 0x0000000802027c24 */ /* 0x000fe4000f8e02ff */
[----:B------:R-:W-:Y:S01]  /*3490*/  IMAD R0, R0, UR8, RZ ;  /* 0x0000000800007c24 */ /* 0x000fe2000f8e02ff */
[----:B---3--:R-:W-:-:S05]  /*34a0*/  LEA R20, P6, R27, R4, 0x1 ;  /* 0x000000041b147211 */ /* 0x008fca00078c08ff */
[----:B------:R0:W-:Y:S02]  /*34b0*/  STL [R1+0xab8], R20 ;  /* 0x000ab81401007387 */ /* 0x0001e40000100800 */
[----:B0-----:R-:W-:Y:S02]  /*34c0*/  LEA.HI.X.SX32 R20, R21, R5, 0x1, P5 ;  /* 0x0000000515147211 */ /* 0x001fe400028f0eff */
[----:B------:R-:W-:-:S03]  /*34d0*/  LEA R21, P5, R19, R4, 0x1 ;  /* 0x0000000413157211 */ /* 0x000fc600078a08ff */
[----:B------:R0:W-:Y:S04]  /*34e0*/  STL [R1+0xadc], R20 ;  /* 0x000adc1401007387 */ /* 0x0001e80000100800 */
[----:B------:R1:W-:Y:S01]  /*34f0*/  STL [R1+0xab0], R21 ;  /* 0x000ab01501007387 */ /* 0x0003e20000100800 */
[----:B0-----:R-:W-:Y:S02]  /*3500*/  LEA.HI.X.SX32 R20, R22, R5, 0x1, P4 ;  /* 0x0000000516147211 */ /* 0x001fe400020f0eff */
[----:B-1----:R-:W-:-:S03]  /*3510*/  LEA R21, P4, R18, R4, 0x1 ;  /* 0x0000000412157211 */ /* 0x002fc600078808ff */
[----:B------:R5:W-:Y:S01]  /*3520*/  STL [R1+0xad4], R20 ;  /* 0x000ad41401007387 */ /* 0x000be20000100800 */
[----:B------:R-:W-:-:S03]  /*3530*/  LEA.HI.X.SX32 R22, R23, R5, 0x1, P3 ;  /* 0x0000000517167211 */ /* 0x000fc600018f0eff */
[----:B------:R0:W-:Y:S01]  /*3540*/  STL [R1+0xaa8], R21 ;  /* 0x000aa81501007387 */ /* 0x0001e20000100800 */
[----:B-----5:R-:W-:-:S03]  /*3550*/  LEA R20, P3, R17, R4, 0x1 ;  /* 0x0000000411147211 */ /* 0x020fc600078608ff */
[----:B------:R4:W-:Y:S01]  /*3560*/  STL [R1+0xacc], R22 ;  /* 0x000acc1601007387 */ /* 0x0009e20000100800 */
[----:B0-----:R-:W-:-:S03]  /*3570*/  LEA.HI.X.SX32 R21, R24, R5, 0x1, P2 ;  /* 0x0000000518157211 */ /* 0x001fc600010f0eff */
[----:B------:R0:W-:Y:S04]  /*3580*/  STL [R1+0x18], R20 ;  /* 0x0000181401007387 */ /* 0x0001e80000100800 */
[----:B------:R1:W-:Y:S01]  /*3590*/  STL [R1+0xac4], R21 ;  /* 0x000ac41501007387 */ /* 0x0003e20000100800 */
[----:B----4-:R-:W-:Y:S02]  /*35a0*/  LEA R22, P2, R16, R4, 0x1 ;  /* 0x0000000410167211 */ /* 0x010fe400078408ff */
[----:B0-----:R-:W-:-:S03]  /*35b0*/  LEA.HI.X.SX32 R20, R25, R5, 0x1, P1 ;  /* 0x0000000519147211 */ /* 0x001fc600008f0eff */
[----:B------:R0:W-:Y:S01]  /*35c0*/  STL [R1+0x14], R22 ;  /* 0x0000141601007387 */ /* 0x0001e20000100800 */
[----:B-1----:R-:W-:-:S03]  /*35d0*/  LEA R21, P1, R3, R4, 0x1 ;  /* 0x0000000403157211 */ /* 0x002fc600078208ff */
[----:B------:R1:W-:Y:S04]  /*35e0*/  STL [R1+0xabc], R20 ;  /* 0x000abc1401007387 */ /* 0x0003e80000100800 */
[----:B------:R2:W-:Y:S01]  /*35f0*/  STL [R1+0xc], R21 ;  /* 0x00000c1501007387 */ /* 0x0005e20000100800 */
[----:B0-----:R-:W-:Y:S02]  /*3600*/  LEA.HI.X.SX32 R22, R26, R5, 0x1, P0 ;  /* 0x000000051a167211 */ /* 0x001fe400000f0eff */
[----:B-1----:R-:W-:-:S03]  /*3610*/  LEA R20, P0, R14, R4, 0x1 ;  /* 0x000000040e147211 */ /* 0x002fc600078008ff */
[----:B------:R0:W-:Y:S01]  /*3620*/  STL [R1+0xab4], R22 ;  /* 0x000ab41601007387 */ /* 0x0001e20000100800 */
[----:B--2---:R-:W-:-:S03]  /*3630*/  LEA.HI.X.SX32 R21, R27, R5, 0x1, P6 ;  /* 0x000000051b157211 */ /* 0x004fc600030f0eff */
[----:B------:R1:W-:Y:S04]  /*3640*/  STL [R1+0x1c], R20 ;  /* 0x00001c1401007387 */ /* 0x0003e80000100800 */
[----:B------:R2:W-:Y:S01]  /*3650*/  STL [R1+0xaac], R21 ;  /* 0x000aac1501007387 */ /* 0x0005e20000100800 */
[-C--:B0-----:R-:W-:Y:S02]  /*3660*/  LEA R22, P6, R15, R4.reuse, 0x1 ;  /* 0x000000040f167211 */ /* 0x081fe400078c08ff */
[-C--:B-1----:R-:W-:Y:S02]  /*3670*/  LEA.HI.X.SX32 R20, R19, R5.reuse, 0x1, P5 ;  /* 0x0000000513147211 */ /* 0x082fe400028f0eff */
[-C--:B------:R-:W-:Y:S02]  /*3680*/  LEA.HI.X.SX32 R19, R18, R5.reuse, 0x1, P4 ;  /* 0x0000000512137211 */ /* 0x080fe400020f0eff */
[----:B--2---:R-:W-:Y:S01]  /*3690*/  LEA R21, P5, R29, R4, 0x1 ;  /* 0x000000041d157211 */ /* 0x004fe200078a08ff */
[----:B------:R-:W-:Y:S01]  /*36a0*/  STL [R1+0x4c8], R22 ;  /* 0x0004c81601007387 */ /* 0x000fe20000100800 */
[----:B------:R-:W-:-:S03]  /*36b0*/  LEA.HI.X.SX32 R18, R17, R5, 0x1, P3 ;  /* 0x0000000511127211 */ /* 0x000fc600018f0eff */
[----:B------:R0:W-:Y:S01]  /*36c0*/  STL [R1+0xaa4], R20 ;  /* 0x000aa41401007387 */ /* 0x0001e20000100800 */
[----:B------:R-:W-:-:S03]  /*36d0*/  LEA.HI.X.SX32 R17, R16, R5, 0x1, P2 ;  /* 0x0000000510117211 */ /* 0x000fc600010f0eff */
[----:B------:R-:W-:Y:S04]  /*36e0*/  STL [R1+0x4d0], R21 ;  /* 0x0004d01501007387 */ /* 0x000fe80000100800 */
[----:B------:R1:W-:Y:S01]  /*36f0*/  STL [R1+0xaa0], R19 ;  /* 0x000aa01301007387 */ /* 0x0003e20000100800 */
[----:B0-----:R-:W-:Y:S02]  /*3700*/  LEA R20, P4, R28, R4, 0x1 ;  /* 0x000000041c147211 */ /* 0x001fe400078808ff */
[----:B------:R-:W-:-:S03]  /*3710*/  LEA.HI.X.SX32 R16, R3, R5, 0x1, P1 ;  /* 0x0000000503107211 */ /* 0x000fc600008f0eff */
[----:B------:R-:W-:Y:S01]  /*3720*/  STL [R1+0x4d8], R20 ;  /* 0x0004d81401007387 */ /* 0x000fe20000100800 */
[----:B-1----:R-:W-:-:S03]  /*3730*/  LEA R19, P3, R13, R4, 0x1 ;  /* 0x000000040d137211 */ /* 0x002fc600078608ff */
        /* <DEDUP_REMOVED lines=8> */
[----:B------:R0:W-:Y:S04]  /*37c0*/  STL [R1], R16 ;  /* 0x0000001001007387 */ /* 0x0001e80000100800 */
[----:B------:R-:W-:Y:S04]  /*37d0*/  STL [R1+0x4f0], R17 ;  /* 0x0004f01101007387 */ /* 0x000fe80000100800 */
[----:B------:R1:W-:Y:S01]  /*37e0*/  STL [R1+0x4], R3 ;  /* 0x0000040301007387 */ /* 0x0003e20000100800 */
[----:B0-----:R-:W-:Y:S02]  /*37f0*/  LEA R16, P0, R10, R4, 0x1 ;  /* 0x000000040a107211 */ /* 0x001fe400078008ff */
[----:B------:R-:W-:-:S03]  /*3800*/  LEA.HI.X.SX32 R15, R29, R5, 0x1, P5 ;  /* 0x000000051d0f7211 */ /* 0x000fc600028f0eff */
[----:B------:R-:W-:Y:S01]  /*3810*/  STL [R1+0x4f8], R16 ;  /* 0x0004f81001007387 */ /* 0x000fe20000100800 */
[----:B-1----:R-:W-:-:S03]  /*3820*/  LEA R3, P6, R9, R4, 0x1 ;  /* 0x0000000409037211 */ /* 0x002fc600078c08ff */
[----:B------:R0:W-:Y:S04]  /*3830*/  STL [R1+0x4c4], R14 ;  /* 0x0004c40e01007387 */ /* 0x0001e80000100800 */
[----:B------:R1:W-:Y:S01]  /*3840*/  STL [R1+0x500], R3 ;  /* 0x0005000301007387 */ /* 0x0003e20000100800 */
[----:B0-----:R-:W-:-:S03]  /*3850*/  LEA R14, P5, R8, R4, 0x1 ;  /* 0x00000004080e7211 */ /* 0x001fc600078a08ff */
[----:B------:R0:W-:Y:S01]  /*3860*/  STL [R1+0x4cc], R15 ;  /* 0x0004cc0f01007387 */ /* 0x0001e20000100800 */
[----:B-1----:R-:W-:-:S03]  /*3870*/  LEA.HI.X.SX32 R3, R28, R5, 0x1, P4 ;  /* 0x000000051c037211 */ /* 0x002fc600020f0eff */
[----:B------:R1:W-:Y:S04]  /*3880*/  STL [R1+0x508], R14 ;  /* 0x0005080e01007387 */ /* 0x0003e80000100800 */
[----:B------:R2:W-:Y:S01]  /*3890*/  STL [R1+0x4d4], R3 ;  /* 0x0004d40301007387 */ /* 0x0005e20000100800 */
[----:B0-----:R-:W-:Y:S02]  /*38a0*/  LEA R15, P4, R7, R4, 0x1 ;  /* 0x00000004070f7211 */ /* 0x001fe400078808ff */
[----:B-1----:R-:W-:-:S03]  /*38b0*/  LEA.HI.X.SX32 R14, R13, R5, 0x1, P3 ;  /* 0x000000050d0e7211 */ /* 0x002fc600018f0eff */
[----:B------:R-:W-:Y:S01]  /*38c0*/  STL [R1+0x510], R15 ;  /* 0x0005100f01007387 */ /* 0x000fe20000100800 */
[----:B--2---:R-:W-:-:S03]  /*38d0*/  LEA R3, P3, R6, R4, 0x1 ;  /* 0x0000000406037211 */ /* 0x004fc600078608ff */
[----:B------:R-:W-:Y:S01]  /*38e0*/  STL [R1+0x4dc], R14 ;  /* 0x0004dc0e01007387 */ /* 0x000fe20000100800 */
[-C--:B------:R-:W-:Y:S02]  /*38f0*/  LEA.HI.X.SX32 R13, R12, R5.reuse, 0x1, P2 ;  /* 0x000000050c0d7211 */ /* 0x080fe400010f0eff */
[----:B------:R-:W-:Y:S01]  /*3900*/  LEA R12, P2, R2, R4, 0x1 ;  /* 0x00000004020c7211 */ /* 0x000fe200078408ff */
[----:B------:R0:W-:Y:S04]  /*3910*/  STL [R1+0x518], R3 ;  /* 0x0005180301007387 */ /* 0x0001e80000100800 */
[----:B------:R-:W-:Y:S01]  /*3920*/  STL [R1+0x4e4], R13 ;  /* 0x0004e40d01007387 */ /* 0x000fe20000100800 */
[----:B0-----:R-:W-:-:S03]  /*3930*/  LEA.HI.X.SX32 R3, R11, R5, 0x1, P1 ;  /* 0x000000050b037211 */ /* 0x001fc600008f0eff */
[----:B------:R-:W-:Y:S01]  /*3940*/  STL [R1+0x524], R12 ;  /* 0x0005240c01007387 */ /* 0x000fe20000100800 */
[----:B------:R-:W-:Y:S02]  /*3950*/  LEA R11, P1, R0, R4, 0x1 ;  /* 0x00000004000b7211 */ /* 0x000fe400078208ff */
[-C--:B------:R-:W-:Y:S01]  /*3960*/  LEA.HI.X.SX32 R4, R10, R5.reuse, 0x1, P0 ;  /* 0x000000050a047211 */ /* 0x080fe200000f0eff */
[----:B------:R0:W-:Y:S01]  /*3970*/  STL [R1+0x4ec], R3 ;  /* 0x0004ec0301007387 */ /* 0x0001e20000100800 */
[----:B------:R-:W-:-:S03]  /*3980*/  LEA.HI.X.SX32 R8, R8, R5, 0x1, P5 ;  /* 0x0000000508087211 */ /* 0x000fc600028f0eff */
[----:B------:R-:W-:Y:S01]  /*3990*/  STL [R1+0xa90], R11 ;  /* 0x000a900b01007387 */ /* 0x000fe20000100800 */
[----:B0-----:R-:W-:-:S03]  /*39a0*/  LEA.HI.X.SX32 R3, R9, R5, 0x1, P6 ;  /* 0x0000000509037211 */ /* 0x001fc600030f0eff */
[----:B------:R0:W-:Y:S01]  /*39b0*/  STL [R1+0x4f4], R4 ;  /* 0x0004f40401007387 */ /* 0x0001e20000100800 */
[----:B------:R-:W-:-:S03]  /*39c0*/  LEA.HI.X.SX32 R2, R2, R5, 0x1, P2 ;  /* 0x0000000502027211 */ /* 0x000fc600010f0eff */
[----:B------:R1:W-:Y:S01]  /*39d0*/  STL [R1+0x4fc], R3 ;  /* 0x0004fc0301007387 */ /* 0x0003e20000100800 */
[-C--:B------:R-:W-:Y:S02]  /*39e0*/  LEA.HI.X.SX32 R0, R0, R5.reuse, 0x1, P1 ;  /* 0x0000000500007211 */ /* 0x080fe400008f0eff */
[-C--:B0-----:R-:W-:Y:S01]  /*39f0*/  LEA.HI.X.SX32 R4, R7, R5.reuse, 0x1, P4 ;  /* 0x0000000507047211 */ /* 0x081fe200020f0eff */
[----:B------:R-:W-:Y:S01]  /*3a00*/  STL [R1+0x504], R8 ;  /* 0x0005040801007387 */ /* 0x000fe20000100800 */
[----:B-1----:R-:W-:-:S03]  /*3a10*/  LEA.HI.X.SX32 R3, R6, R5, 0x1, P3 ;  /* 0x0000000506037211 */ /* 0x002fc600018f0eff */
[----:B------:R-:W-:Y:S01]  /*3a20*/  STL [R1+0x50c], R4 ;  /* 0x00050c0401007387 */ /* 0x000fe20000100800 */
[----:B------:R-:W0:Y:S03]  /*3a30*/  LDC R6, c[0x0][0x3a8] ;  /* 0x0000ea00ff067b82 */ /* 0x000e260000000800 */
[----:B------:R-:W-:Y:S04]  /*3a40*/  STL [R1+0x514], R3 ;  /* 0x0005140301007387 */ /* 0x000fe80000100800 */
[----:B------:R1:W-:Y:S04]  /*3a50*/  STL [R1+0x51c], R2 ;  /* 0x00051c0201007387 */ /* 0x0003e80000100800 */
        /* <DEDUP_REMOVED lines=257> */
[----:B-1----:R-:W2:Y:S04]  /*4a70*/  LDL.LU R2, [R1+0x50] ;  /* 0x0000500001027983 */ /* 0x002ea80000300800 */
[----:B------:R-:W3:Y:S04]  /*4a80*/  LDL.LU R3, [R1+0x54] ;  /* 0x0000540001037983 */ /* 0x000ee80000300800 */
[----:B------:R-:W4:Y:S04]  /*4a90*/  LDL.LU R4, [R1+0x58] ;  /* 0x0000580001047983 */ /* 0x000f280000300800 */
[----:B------:R-:W5:Y:S01]  /*4aa0*/  LDL.LU R5, [R1+0x5c] ;  /* 0x00005c0001057983 */ /* 0x000f620000300800 */
[----:B0-----:R-:W-:-:S02]  /*4ab0*/  IMAD R8, R6, 0x1d, RZ ;  /* 0x0000001d06087824 */ /* 0x001fc400078e02ff */
[C---:B------:R-:W-:Y:S02]  /*4ac0*/  IMAD R9, R6.reuse, 0x1c, RZ ;  /* 0x0000001c06097824 */ /* 0x040fe400078e02ff */
[C---:B------:R-:W-:Y:S02]  /*4ad0*/  IMAD R10, R6.reuse, 0x1b, RZ ;  /* 0x0000001b060a7824 */ /* 0x040fe400078e02ff */
[C---:B------:R-:W-:Y:S01]  /*4ae0*/  IMAD R11, R6.reuse, 0x1a, RZ ;  /* 0x0000001a060b7824 */ /* 0x040fe200078e02ff */
[----:B------:R-:W-:Y:S01]  /*4af0*/  STL.64 [R1+0xb30], R8 ;  /* 0x000b300801007387 */ /* 0x000fe20000100a00 */
[C---:B------:R-:W-:Y:S02]  /*4b00*/  IMAD R12, R6.reuse, 0x19, RZ ;  /* 0x00000019060c7824 */ /* 0x040fe400078e02ff */
[C---:B------:R-:W-:Y:S02]  /*4b10*/  IMAD R13, R6.reuse, 0x18, RZ ;  /* 0x00000018060d7824 */ /* 0x040fe400078e02ff */
[----:B------:R-:W-:-:S02]  /*4b20*/  IMAD R14, R6, 0x17, RZ ;  /* 0x00000017060e7824 */ /* 0x000fc400078e02ff */
[----:B------:R-:W-:Y:S01]  /*4b30*/  IMAD R15, R6, 0x16, RZ ;  /* 0x00000016060f7824 */ /* 0x000fe200078e02ff */
[----:B------:R0:W-:Y:S04]  /*4b40*/  STL.64 [R1+0xb28], R10 ;  /* 0x000b280a01007387 */ /* 0x0001e80000100a00 */
[----:B------:R-:W-:Y:S04]  /*4b50*/  STL.64 [R1+0xb20], R12 ;  /* 0x000b200c01007387 */ /* 0x000fe80000100a00 */
[----:B------:R1:W-:Y:S01]  /*4b60*/  STL.64 [R1+0xb18], R14 ;  /* 0x000b180e01007387 */ /* 0x0003e20000100a00 */
[----:B0-----:R-:W0:Y:S01]  /*4b70*/  LDC R11, c[0x0][0x3a8] ;  /* 0x0000ea00ff0b7b82 */ /* 0x001e220000000800 */
[----:B--2---:R-:W-:-:S04]  /*4b80*/  IMAD R2, R2, UR9, RZ ;  /* 0x0000000902027c24 */ /* 0x004fc8000f8e02ff */
[----:B------:R-:W-:-:S04]  /*4b90*/  IMAD.WIDE R8, R2, 0x2, RZ ;  /* 0x0000000202087825 */ /* 0x000fc800078e02ff */
[----:B----4-:R-:W-:Y:S02]  /*4ba0*/  IMAD R4, R4, UR9, RZ ;  /* 0x0000000904047c24 */ /* 0x010fe4000f8e02ff */
[----:B-----5:R-:W-:Y:S01]  /*4bb0*/  IMAD R5, R5, UR9, RZ ;  /* 0x0000000905057c24 */ /* 0x020fe2000f8e02ff */
[----:B------:R2:W-:Y:S01]  /*4bc0*/  STL.64 [R1+0x4a8], R8 ;  /* 0x0004a80801007387 */ /* 0x0005e20000100a00 */
[----:B-1----:R-:W-:-:S04]  /*4bd0*/  IMAD.WIDE R14, R4, 0x2, RZ ;  /* 0x00000002040e7825 */ /* 0x002fc800078e02ff */
[----:B------:R-:W-:Y:S02]  /*4be0*/  IMAD.WIDE R12, R5, 0x2, RZ ;  /* 0x00000002050c7825 */ /* 0x000fe400078e02ff */
[----:B------:R-:W2:Y:S02]  /*4bf0*/  LDL.64 R4, [R1+0x4a8] ;  /* 0x0004a80001047983 */ /* 0x000ea40000100a00 */
[----:B---3--:R-:W-:Y:S02]  /*4c00*/  IMAD R3, R3, UR9, RZ ;  /* 0x0000000903037c24 */ /* 0x008fe4000f8e02ff */
[----:B0-----:R-:W-:Y:S02]  /*4c10*/  IMAD R11, R11, 0x1f, RZ ;  /* 0x0000001f0b0b7824 */ /* 0x001fe400078e02ff */
[----:B------:R-:W-:Y:S01]  /*4c20*/  IMAD.WIDE R2, R3, 0x2, RZ ;  /* 0x0000000203027825 */ /* 0x000fe200078e02ff */
[----:B------:R-:W-:Y:S04]  /*4c30*/  STL.64 [R1+0x498], R14 ;  /* 0x0004980e01007387 */ /* 0x000fe80000100a00 */
[----:B------:R-:W-:Y:S04]  /*4c40*/  STL.64 [R1+0x490], R12 ;  /* 0x0004900c01007387 */ /* 0x000fe80000100a00 */
[----:B------:R-:W-:Y:S01]  /*4c50*/  STL.64 [R1+0x4a0], R2 ;  /* 0x0004a00201007387 */ /* 0x000fe20000100a00 */
[----:B------:R-:W-:-:S02]  /*4c60*/  IMAD R7, R6, 0x1e, RZ ;  /* 0x0000001e06077824 */ /* 0x000fc400078e02ff */
[----:B--2---:R-:W-:-:S05]  /*4c70*/  IMAD.WIDE R8, R11, 0x2, R4 ;  /* 0x000000020b087825 */ /* 0x004fca00078e0204 */
[----:B------:R0:W-:Y:S04]  /*4c80*/  STL.64 [R1+0xa80], R8 ;  /* 0x000a800801007387 */ /* 0x0001e80000100a00 */
[----:B0-----:R-:W2:Y:S01]  /*4c90*/  LDL.LU.64 R8, [R1+0xb30] ;  /* 0x000b300001087983 */ /* 0x001ea20000300a00 */
[----:B------:R-:W-:-:S05]  /*4ca0*/  IMAD.WIDE R10, R11, 0x2, R2 ;  /* 0x000000020b0a7825 */ /* 0x000fca00078e0202 */
[----:B------:R0:W-:Y:S02]  /*4cb0*/  STL.64 [R1+0xa78], R10 ;  /* 0x000a780a01007387 */ /* 0x0001e40000100a00 */
[----:B0-----:R-:W-:-:S05]  /*4cc0*/  IMAD.WIDE R10, R7, 0x2, R14 ;  /* 0x00000002070a7825 */ /* 0x001fca00078e020e */
[----:B------:R0:W-:Y:S02]  /*4cd0*/  STL.64 [R1+0xa70], R10 ;  /* 0x000a700a01007387 */ /* 0x0001e40000100a00 */
[----:B0-----:R-:W-:-:S05]  /*4ce0*/  IMAD.WIDE R10, R7, 0x2, R12 ;  /* 0x00000002070a7825 */ /* 0x001fca00078e020c */
[----:B------:R0:W-:Y:S02]  /*4cf0*/  STL.64 [R1+0xa68], R10 ;  /* 0x000a680a01007387 */ /* 0x0001e40000100a00 */
[----:B0-----:R-:W-:-:S05]  /*4d00*/  IMAD.WIDE R10, R7, 0x2, R4 ;  /* 0x00000002070a7825 */ /* 0x001fca00078e0204 */
[----:B------:R0:W-:Y:S02]  /*4d10*/  STL.64 [R1+0xa60], R10 ;  /* 0x000a600a01007387 */ /* 0x0001e40000100a00 */
[----:B0-----:R-:W-:Y:S02]  /*4d20*/  IMAD.WIDE R10, R7, 0x2, R2 ;  /* 0x00000002070a7825 */ /* 0x001fe400078e0202 */
[----:B------:R-:W0:Y:S03]  /*4d30*/  LDC R7, c[0x0][0x3a8] ;  /* 0x0000ea00ff077b82 */ /* 0x000e260000000800 */
[----:B------:R2:W-:Y:S02]  /*4d40*/  STL.64 [R1+0xa58], R10 ;  /* 0x000a580a01007387 */ /* 0x0005e40000100a00 */
[----:B--2---:R-:W-:-:S05]  /*4d50*/  IMAD.WIDE R10, R8, 0x2, R14 ;  /* 0x00000002080a7825 */ /* 0x004fca00078e020e */
[----:B------:R1:W-:Y:S02]  /*4d60*/  STL.64 [R1+0xa50], R10 ;  /* 0x000a500a01007387 */ /* 0x0003e40000100a00 */
[----:B-1----:R-:W-:-:S05]  /*4d70*/  IMAD.WIDE R10, R8, 0x2, R12 ;  /* 0x00000002080a7825 */ /* 0x002fca00078e020c */
[----:B------:R1:W-:Y:S02]  /*4d80*/  STL.64 [R1+0xa48], R10 ;  /* 0x000a480a01007387 */ /* 0x0003e40000100a00 */
[----:B-1----:R-:W-:-:S05]  /*4d90*/  IMAD.WIDE R10, R8, 0x2, R4 ;  /* 0x00000002080a7825 */ /* 0x002fca00078e0204 */
[----:B------:R1:W-:Y:S01]  /*4da0*/  STL.64 [R1+0xa40], R10 ;  /* 0x000a400a01007387 */ /* 0x0003e20000100a00 */
[----:B------:R-:W-:-:S04]  /*4db0*/  IMAD.WIDE R12, R9, 0x2, R12 ;  /* 0x00000002090c7825 */ /* 0x000fc800078e020c */
[----:B-1----:R-:W-:-:S05]  /*4dc0*/  IMAD.WIDE R10, R8, 0x2, R2 ;  /* 0x00000002080a7825 */ /* 0x002fca00078e0202 */
[----:B------:R1:W-:Y:S02]  /*4dd0*/  STL.64 [R1+0xa38], R10 ;  /* 0x000a380a01007387 */ /* 0x0003e40000100a00 */
[----:B-1----:R-:W-:-:S05]  /*4de0*/  IMAD.WIDE R10, R9, 0x2, R14 ;  /* 0x00000002090a7825 */ /* 0x002fca00078e020e */
[----:B------:R1:W-:Y:S04]  /*4df0*/  STL.64 [R1+0xa30], R10 ;  /* 0x000a300a01007387 */ /* 0x0003e80000100a00 */
[----:B-1----:R-:W2:Y:S04]  /*4e00*/  LDL.LU.64 R10, [R1+0xb28] ;  /* 0x000b2800010a7983 */ /* 0x002ea80000300a00 */
[----:B------:R1:W-:Y:S02]  /*4e10*/  STL.64 [R1+0xa28], R12 ;  /* 0x000a280c01007387 */ /* 0x0003e40000100a00 */
[----:B-1----:R-:W-:-:S05]  /*4e20*/  IMAD.WIDE R12, R9, 0x2, R4 ;  /* 0x00000002090c7825 */ /* 0x002fca00078e0204 */
[----:B------:R1:W-:Y:S02]  /*4e30*/  STL.64 [R1+0xa20], R12 ;  /* 0x000a200c01007387 */ /* 0x0003e40000100a00 */
[----:B-1----:R-:W-:Y:S02]  /*4e40*/  IMAD.WIDE R12, R9, 0x2, R2 ;  /* 0x00000002090c7825 */ /* 0x002fe400078e0202 */
[----:B------:R-:W3:Y:S04]  /*4e50*/  LDL.64 R8, [R1+0x490] ;  /* 0x0004900001087983 */ /* 0x000ee80000100a00 */
[----:B------:R2:W-:Y:S02]  /*4e60*/  STL.64 [R1+0xa18], R12 ;  /* 0x000a180c01007387 */ /* 0x0005e40000100a00 */
[----:B--2---:R-:W-:-:S05]  /*4e70*/  IMAD.WIDE R12, R10, 0x2, R14 ;  /* 0x000000020a0c7825 */ /* 0x004fca00078e020e */
[----:B------:R3:W-:Y:S01]  /*4e80*/  STL.64 [R1+0xa10], R12 ;  /* 0x000a100c01007387 */ /* 0x0007e20000100a00 */
[----:B------:R-:W-:-:S04]  /*4e90*/  IMAD.WIDE R14, R11, 0x2, R14 ;  /* 0x000000020b0e7825 */ /* 0x000fc800078e020e */
[----:B---3--:R-:W-:-:S05]  /*4ea0*/  IMAD.WIDE R12, R10, 0x2, R8 ;  /* 0x000000020a0c7825 */ /* 0x008fca00078e0208 */
[----:B------:R1:W-:Y:S02]  /*4eb0*/  STL.64 [R1+0xa08], R12 ;  /* 0x000a080c01007387 */ /* 0x0003e40000100a00 */
        /* <DEDUP_REMOVED lines=8> */
[----:B-1----:R-:W-:-:S05]  /*4f40*/  IMAD.WIDE R14, R11, 0x2, R4 ;  /* 0x000000020b0e7825 */ /* 0x002fca00078e0204 */
[----:B------:R1:W-:Y:S02]  /*4f50*/  STL.64 [R1+0x9e0], R14 ;  /* 0x0009e00e01007387 */ /* 0x0003e40000100a00 */
[----:B-1----:R-:W-:Y:S02]  /*4f60*/  IMAD.WIDE R14, R11, 0x2, R2 ;  /* 0x000000020b0e7825 */ /* 0x002fe400078e0202 */
[----:B------:R-:W2:Y:S04]  /*4f70*/  LDL.64 R10, [R1+0x498] ;  /* 0x00049800010a7983 */ /* 0x000ea80000100a00 */
[----:B------:R2:W-:Y:S02]  /*4f80*/  STL.64 [R1+0x9d8], R14 ;  /* 0x0009d80e01007387 */ /* 0x0005e40000100a00 */
[----:B--2---:R-:W-:-:S05]  /*4f90*/  IMAD.WIDE R14, R12, 0x2, R10 ;  /* 0x000000020c0e7825 */ /* 0x004fca00078e020a */
[----:B------:R1:W-:Y:S02]  /*4fa0*/  STL.64 [R1+0x9d0], R14 ;  /* 0x0009d00e01007387 */ /* 0x0003e40000100a00 */
[----:B-1----:R-:W-:-:S05]  /*4fb0*/  IMAD.WIDE R14, R12, 0x2, R8 ;  /* 0x000000020c0e7825 */ /* 0x002fca00078e0208 */
        /* <DEDUP_REMOVED lines=10> */
[----:B------:R1:W-:Y:S04]  /*5060*/  STL.64 [R1+0x9a0], R14 ;  /* 0x0009a00e01007387 */ /* 0x0003e80000100a00 */
[----:B-1----:R-:W2:Y:S01]  /*5070*/  LDL.LU.64 R14, [R1+0xb18] ;  /* 0x000b1800010e7983 */ /* 0x002ea20000300a00 */
[----:B------:R-:W-:-:S05]  /*5080*/  IMAD.WIDE R12, R13, 0x2, R2 ;  /* 0x000000020d0c7825 */ /* 0x000fca00078e0202 */
[----:B------:R2:W-:Y:S01]  /*5090*/  STL.64 [R1+0x998], R12 ;  /* 0x0009980c01007387 */ /* 0x0005e20000100a00 */
[C---:B------:R-:W-:Y:S02]  /*50a0*/  IMAD R16, R6.reuse, 0x15, RZ ;  /* 0x0000001506107824 */ /* 0x040fe400078e02ff */
[C---:B------:R-:W-:Y:S02]  /*50b0*/  IMAD R17, R6.reuse, 0x14, RZ ;  /* 0x0000001406117824 */ /* 0x040fe400078e02ff */
[C---:B------:R-:W-:Y:S02]  /*50c0*/  IMAD R18, R6.reuse, 0x13, RZ ;  /* 0x0000001306127824 */ /* 0x040fe400078e02ff */
[C---:B------:R-:W-:Y:S02]  /*50d0*/  IMAD R19, R6.reuse, 0x12, RZ ;  /* 0x0000001206137824 */ /* 0x040fe400078e02ff */
[C---:B------:R-:W-:Y:S02]  /*50e0*/  IMAD R20, R6.reuse, 0x11, RZ ;  /* 0x0000001106147824 */ /* 0x040fe400078e02ff */
[----:B------:R-:W-:-:S02]  /*50f0*/  IMAD.SHL.U32 R21, R6, 0x10, RZ ;  /* 0x0000001006157824 */ /* 0x000fc400078e00ff */
[C---:B------:R-:W-:Y:S02]  /*5100*/  IMAD R22, R6.reuse, 0xf, RZ ;  /* 0x0000000f06167824 */ /* 0x040fe400078e02ff */
[C---:B------:R-:W-:Y:S02]  /*5110*/  IMAD R23, R6.reuse, 0xe, RZ ;  /* 0x0000000e06177824 */ /* 0x040fe400078e02ff */
[C---:B------:R-:W-:Y:S02]  /*5120*/  IMAD R24, R6.reuse, 0xd, RZ ;  /* 0x0000000d06187824 */ /* 0x040fe400078e02ff */
[C---:B------:R-:W-:Y:S02]  /*5130*/  IMAD R25, R6.reuse, 0xc, RZ ;  /* 0x0000000c06197824 */ /* 0x040fe400078e02ff */
[C---:B------:R-:W-:Y:S02]  /*5140*/  IMAD R26, R6.reuse, 0xb, RZ ;  /* 0x0000000b061a7824 */ /* 0x040fe400078e02ff */
[----:B------:R-:W-:-:S02]  /*5150*/  IMAD R27, R6, 0xa, RZ ;  /* 0x0000000a061b7824 */ /* 0x000fc400078e02ff */
[C---:B------:R-:W-:Y:S02]  /*5160*/  IMAD R28, R6.reuse, 0x9, RZ ;  /* 0x00000009061c7824 */ /* 0x040fe400078e02ff */
[C---:B------:R-:W-:Y:S02]  /*5170*/  IMAD.SHL.U32 R29, R6.reuse, 0x8, RZ ;  /* 0x00000008061d7824 */ /* 0x040fe400078e00ff */
[----:B0-----:R-:W-:Y:S02]  /*5180*/  IMAD R7, R7, 0x7, RZ ;  /* 0x0000000707077824 */ /* 0x001fe400078e02ff */
[----:B------:R-:W-:Y:S02]  /*5190*/  IMAD.SHL.U32 R6, R6, 0x2, RZ ;  /* 0x0000000206067824 */ /* 0x000fe400078e00ff */
[----:B--2---:R-:W-:-:S05]  /*51a0*/  IMAD.WIDE R12, R14, 0x2, R10 ;  /* 0x000000020e0c7825 */ /* 0x004fca00078e020a */
[----:B------:R0:W-:Y:S02]  /*51b0*/  STL.64 [R1+0x990], R12 ;  /* 0x0009900c01007387 */ /* 0x0001e40000100a00 */
[----:B0-----:R-:W-:-:S05]  /*51c0*/  IMAD.WIDE R12, R14, 0x2, R8 ;  /* 0x000000020e0c7825 */ /* 0x001fca00078e0208 */
        /* <DEDUP_REMOVED lines=11> */
[----:B0-----:R-:W-:-:S04]  /*5280*/  IMAD.WIDE R12, R15, 0x2, R2 ;  /* 0x000000020f0c7825 */ /* 0x001fc800078e0202 */
[C---:B------:R-:W-:Y:S01]  /*5290*/  IMAD.WIDE R14, R16.reuse, 0x2, R10 ;  /* 0x00000002100e7825 */ /* 0x040fe200078e020a */
[----:B------:R0:W-:Y:S04]  /*52a0*/  STL.64 [R1+0x958], R12 ;  /* 0x0009580c01007387 */ /* 0x0001e80000100a00 */
[----:B------:R1:W-:Y:S01]  /*52b0*/  STL.64 [R1+0x950], R14 ;  /* 0x0009500e01007387 */ /* 0x0003e20000100a00 */
[----:B0-----:R-:W-:-:S04]  /*52c0*/  IMAD.WIDE R12, R16, 0x2, R8 ;  /* 0x00000002100c7825 */ /* 0x001fc800078e0208 */
[C---:B-1----:R-:W-:Y:S01]  /*52d0*/  IMAD.WIDE R14, R16.reuse, 0x2, R4 ;  /* 0x00000002100e7825 */ /* 0x042fe200078e0204 */
        /* <DEDUP_REMOVED lines=11> */
[C---:B------:R-:W-:Y:S01]  /*5390*/  IMAD.WIDE R16, R18.reuse, 0x2, R10 ;  /* 0x0000000212107825 */ /* 0x040fe200078e020a */
[----:B------:R0:W-:Y:S03]  /*53a0*/  STL.64 [R1+0x918], R12 ;  /* 0x0009180c01007387 */ /* 0x0001e60000100a00 */
[C---:B-1----:R-:W-:Y:S01]  /*53b0*/  IMAD.WIDE R14, R18.reuse, 0x2, R8 ;  /* 0x00000002120e7825 */ /* 0x042fe200078e0208 */
[----:B------:R1:W-:Y:S04]  /*53c0*/  STL.64 [R1+0x910], R16 ;  /* 0x0009101001007387 */ /* 0x0003e80000100a00 */
[----:B------:R2:W-:Y:S01]  /*53d0*/  STL.64 [R1+0x908], R14 ;  /* 0x0009080e01007387 */ /* 0x0005e20000100a00 */
[----:B0-----:R-:W-:-:S04]  /*53e0*/  IMAD.WIDE R12, R18, 0x2, R4 ;  /* 0x00000002120c7825 */ /* 0x001fc800078e0204 */
[----:B-1----:R-:W-:Y:S01]  /*53f0*/  IMAD.WIDE R16, R18, 0x2, R2 ;  /* 0x0000000212107825 */ /* 0x002fe200078e0202 */
[----:B------:R0:W-:Y:S03]  /*5400*/  STL.64 [R1+0x900], R12 ;  /* 0x0009000c01007387 */ /* 0x0001e60000100a00 */
[C---:B--2---:R-:W-:Y:S01]  /*5410*/  IMAD.WIDE R14, R19.reuse, 0x2, R10 ;  /* 0x00000002130e7825 */ /* 0x044fe200078e020a */
[----:B------:R1:W-:Y:S04]  /*5420*/  STL.64 [R1+0x8f8], R16 ;  /* 0x0008f81001007387 */ /* 0x0003e80000100a00 */
[----:B------:R2:W-:Y:S01]  /*5430*/  STL.64 [R1+0x8f0], R14 ;  /* 0x0008f00e01007387 */ /* 0x0005e20000100a00 */
[----:B0-----:R-:W-:-:S04]  /*5440*/  IMAD.WIDE R12, R19, 0x2, R8 ;  /* 0x00000002130c7825 */ /* 0x001fc800078e0208 */
[C---:B-1----:R-:W-:Y:S01]  /*5450*/  IMAD.WIDE R16, R19.reuse, 0x2, R4 ;  /* 0x0000000213107825 */ /* 0x042fe200078e0204 */
[----:B------:R0:W-:Y:S03]  /*5460*/  STL.64 [R1+0x8e8], R12 ;  /* 0x0008e80c01007387 */ /* 0x0001e60000100a00 */
[----:B--2---:R-:W-:Y:S01]  /*5470*/  IMAD.WIDE R14, R19, 0x2, R2 ;  /* 0x00000002130e7825 */ /* 0x004fe200078e0202 */
[----:B------:R1:W-:Y:S04]  /*5480*/  STL.64 [R1+0x8e0], R16 ;  /* 0x0008e01001007387 */ /* 0x0003e80000100a00 */
[----:B------:R2:W-:Y:S01]  /*5490*/  STL.64 [R1+0x8d8], R14 ;  /* 0x0008d80e01007387 */ /* 0x0005e20000100a00 */
[----:B0-----:R-:W-:-:S04]  /*54a0*/  IMAD.WIDE R12, R20, 0x2, R10 ;  /* 0x00000002140c7825 */ /* 0x001fc800078e020a */
[C---:B-1----:R-:W-:Y:S01]  /*54b0*/  IMAD.WIDE R16, R20.reuse, 0x2, R8 ;  /* 0x0000000214107825 */ /* 0x042fe200078e0208 */
[----:B------:R0:W-:Y:S03]  /*54c0*/  STL.64 [R1+0x8d0], R12 ;  /* 0x0008d00c01007387 */ /* 0x0001e60000100a00 */
[C---:B--2---:R-:W-:Y:S01]  /*54d0*/  IMAD.WIDE R14, R20.reuse, 0x2, R4 ;  /* 0x00000002140e7825 */ /* 0x044fe200078e0204 */
        /* <DEDUP_REMOVED lines=66> */
[----:B------:R-:W-:Y:S04]  /*5900*/  STL.64 [R1+0x7c0], R16 ;  /* 0x0007c01001007387 */ /* 0x000fe80000100a00 */
[----:B------:R1:W-:Y:S01]  /*5910*/  STL.64 [R1+0x7b8], R14 ;  /* 0x0007b80e01007387 */ /* 0x0003e20000100a00 */
[----:B0-----:R-:W-:-:S05]  /*5920*/  IMAD.WIDE R12, R29, 0x2, R10 ;  /* 0x000000021d0c7825 */ /* 0x001fca00078e020a */
[----:B------:R0:W-:Y:S01]  /*5930*/  STL.64 [R1+0x7b0], R12 ;  /* 0x0007b00c01007387 */ /* 0x0001e20000100a00 */
[----:B-1----:R-:W-:-:S05]  /*5940*/  IMAD.WIDE R14, R29, 0x2, R8 ;  /* 0x000000021d0e7825 */ /* 0x002fca00078e0208 */
[----:B------:R1:W-:Y:S01]  /*5950*/  STL.64 [R1+0x7a8], R14 ;  /* 0x0007a80e01007387 */ /* 0x0003e20000100a00 */
[----:B0-----:R-:W-:-:S05]  /*5960*/  IMAD.WIDE R12, R29, 0x2, R4 ;  /* 0x000000021d0c7825 */ /* 0x001fca00078e0204 */
[----:B------:R0:W-:Y:S01]  /*5970*/  STL.64 [R1+0x7a0], R12 ;  /* 0x0007a00c01007387 */ /* 0x0001e20000100a00 */
[----:B------:R-:W-:-:S04]  /*5980*/  IMAD.WIDE R16, R29, 0x2, R2 ;  /* 0x000000021d107825 */ /* 0x000fc800078e0202 */
[C---:B-1----:R-:W-:Y:S01]  /*5990*/  IMAD.WIDE R14, R7.reuse, 0x2, R10 ;  /* 0x00000002070e7825 */ /* 0x042fe200078e020a */
[----:B0-----:R-:W0:Y:S01]  /*59a0*/  LDC R12, c[0x0][0x3a8] ;  /* 0x0000ea00ff0c7b82 */ /* 0x001e220000000800 */
[----:B------:R1:W-:Y:S02]  /*59b0*/  STL.64 [R1+0x798], R16 ;  /* 0x0007981001007387 */ /* 0x0003e40000100a00 */
[C---:B------:R-:W-:Y:S02]  /*59c0*/  IMAD.WIDE R18, R7.reuse, 0x2, R4 ;  /* 0x0000000207127825 */ /* 0x040fe400078e0204 */
[----:B------:R2:W-:Y:S02]  /*59d0*/  STL.64 [R1+0x790], R14 ;  /* 0x0007900e01007387 */ /* 0x0005e40000100a00 */
[----:B-1----:R-:W-:-:S04]  /*59e0*/  IMAD.WIDE R16, R7, 0x2, R2 ;  /* 0x0000000207107825 */ /* 0x002fc800078e0202 */
[----:B--2---:R-:W-:Y:S02]  /*59f0*/  IMAD.WIDE R14, R7, 0x2, R8 ;  /* 0x00000002070e7825 */ /* 0x004fe400078e0208 */
[----:B------:R-:W1:Y:S02]  /*5a00*/  LDC R7, c[0x0][0x3a8] ;  /* 0x0000ea00ff077b82 */ /* 0x000e640000000800 */
[----:B0-----:R-:W-:Y:S01]  /*5a10*/  IMAD R12, R12, 0x6, RZ ;  /* 0x000000060c0c7824 */ /* 0x001fe200078e02ff */
[----:B------:R0:W-:Y:S04]  /*5a20*/  STL.64 [R1+0x788], R14 ;  /* 0x0007880e01007387 */ /* 0x0001e80000100a00 */
[----:B------:R2:W-:Y:S04]  /*5a30*/  STL.64 [R1+0x780], R18 ;  /* 0x0007801201007387 */ /* 0x0005e80000100a00 */
[----:B------:R3:W-:Y:S01]  /*5a40*/  STL.64 [R1+0x778], R16 ;  /* 0x0007781001007387 */ /* 0x0007e20000100a00 */
[----:B0-----:R-:W-:-:S05]  /*5a50*/  IMAD.WIDE R14, R12, 0x2, R10 ;  /* 0x000000020c0e7825 */ /* 0x001fca00078e020a */
[----:B------:R0:W-:Y:S01]  /*5a60*/  STL.64 [R1+0x770], R14 ;  /* 0x0007700e01007387 */ /* 0x0001e20000100a00 */
[----:B-1----:R-:W-:Y:S02]  /*5a70*/  IMAD R7, R7, 0x5, RZ ;  /* 0x0000000507077824 */ /* 0x002fe400078e02ff */
[----:B--2---:R-:W-:-:S04]  /*5a80*/  IMAD.WIDE R18, R12, 0x2, R4 ;  /* 0x000000020c127825 */ /* 0x004fc800078e0204 */
[----:B---3--:R-:W-:-:S04]  /*5a90*/  IMAD.WIDE R16, R12, 0x2, R2 ;  /* 0x000000020c107825 */ /* 0x008fc800078e0202 */
[----:B0-----:R-:W-:Y:S02]  /*5aa0*/  IMAD.WIDE R14, R12, 0x2, R8 ;  /* 0x000000020c0e7825 */ /* 0x001fe400078e0208 */
[----:B------:R-:W0:Y:S03]  /*5ab0*/  LDC R12, c[0x0][0x3a8] ;  /* 0x0000ea00ff0c7b82 */ /* 0x000e260000000800 */
[----:B------:R1:W-:Y:S04]  /*5ac0*/  STL.64 [R1+0x768], R14 ;  /* 0x0007680e01007387 */ /* 0x0003e80000100a00 */
[----:B------:R2:W-:Y:S04]  /*5ad0*/  STL.64 [R1+0x760], R18 ;  /* 0x0007601201007387 */ /* 0x0005e80000100a00 */
[----:B------:R3:W-:Y:S01]  /*5ae0*/  STL.64 [R1+0x758], R16 ;  /* 0x0007581001007387 */ /* 0x0007e20000100a00 */
[----:B-1----:R-:W-:-:S04]  /*5af0*/  IMAD.WIDE R14, R7, 0x2, R10 ;  /* 0x00000002070e7825 */ /* 0x002fc800078e020a */
[C---:B--2---:R-:W-:Y:S01]  /*5b00*/  IMAD.WIDE R18, R7.reuse, 0x2, R4 ;  /* 0x0000000207127825 */ /* 0x044fe200078e0204 */
[----:B------:R1:W-:Y:S03]  /*5b10*/  STL.64 [R1+0x750], R14 ;  /* 0x0007500e01007387 */ /* 0x0003e60000100a00 */
[----:B---3--:R-:W-:-:S04]  /*5b20*/  IMAD.WIDE R16, R7, 0x2, R2 ;  /* 0x0000000207107825 */ /* 0x008fc800078e0202 */
[----:B-1----:R-:W-:Y:S02]  /*5b30*/  IMAD.WIDE R14, R7, 0x2, R8 ;  /* 0x00000002070e7825 */ /* 0x002fe400078e0208 */
[----:B------:R-:W1:Y:S02]  /*5b40*/  LDC R7, c[0x0][0x3a8] ;  /* 0x0000ea00ff077b82 */ /* 0x000e640000000800 */
[----:B0-----:R-:W-:Y:S01]  /*5b50*/  IMAD.SHL.U32 R12, R12, 0x4, RZ ;  /* 0x000000040c0c7824 */ /* 0x001fe200078e00ff */
[----:B------:R0:W-:Y:S04]  /*5b60*/  STL.64 [R1+0x748], R14 ;  /* 0x0007480e01007387 */ /* 0x0001e80000100a00 */
[----:B------:R2:W-:Y:S04]  /*5b70*/  STL.64 [R1+0x740], R18 ;  /* 0x0007401201007387 */ /* 0x0005e80000100a00 */
[----:B------:R3:W-:Y:S01]  /*5b80*/  STL.64 [R1+0x738], R16 ;  /* 0x0007381001007387 */ /* 0x0007e20000100a00 */
[----:B0-----:R-:W-:-:S04]  /*5b90*/  IMAD.WIDE R14, R12, 0x2, R10 ;  /* 0x000000020c0e7825 */ /* 0x001fc800078e020a */
[C---:B--2---:R-:W-:Y:S01]  /*5ba0*/  IMAD.WIDE R18, R12.reuse, 0x2, R8 ;  /* 0x000000020c127825 */ /* 0x044fe200078e0208 */
[----:B------:R0:W-:Y:S03]  /*5bb0*/  STL.64 [R1+0x730], R14 ;  /* 0x0007300e01007387 */ /* 0x0001e60000100a00 */
[----:B-1----:R-:W-:Y:S02]  /*5bc0*/  IMAD R7, R7, 0x3, RZ ;  /* 0x0000000307077824 */ /* 0x002fe400078e02ff */
[C---:B---3--:R-:W-:Y:S01]  /*5bd0*/  IMAD.WIDE R16, R12.reuse, 0x2, R4 ;  /* 0x000000020c107825 */ /* 0x048fe200078e0204 */
[----:B------:R-:W-:Y:S03]  /*5be0*/  STL.64 [R1+0x728], R18 ;  /* 0x0007281201007387 */ /* 0x000fe60000100a00 */
[----:B0-----:R-:W-:Y:S01]  /*5bf0*/  IMAD.WIDE R14, R12, 0x2, R2 ;  /* 0x000000020c0e7825 */ /* 0x001fe200078e0202 */
[----:B------:R0:W-:Y:S03]  /*5c00*/  STL.64 [R1+0x720], R16 ;  /* 0x0007201001007387 */ /* 0x0001e60000100a00 */
[--C-:B------:R-:W-:Y:S01]  /*5c10*/  IMAD.WIDE R12, R7, 0x2, R10.reuse ;  /* 0x00000002070c7825 */ /* 0x100fe200078e020a */
[----:B------:R1:W-:Y:S04]  /*5c20*/  STL.64 [R1+0x718], R14 ;  /* 0x0007180e01007387 */ /* 0x0003e80000100a00 */
[----:B------:R2:W-:Y:S01]  /*5c30*/  STL.64 [R1+0x710], R12 ;  /* 0x0007100c01007387 */ /* 0x0005e20000100a00 */
[----:B------:R-:W-:-:S04]  /*5c40*/  IMAD.WIDE R10, R6, 0x2, R10 ;  /* 0x00000002060a7825 */ /* 0x000fc800078e020a */
[----:B0-----:R-:W-:-:S04]  /*5c50*/  IMAD.WIDE R16, R7, 0x2, R8 ;  /* 0x0000000207107825 */ /* 0x001fc800078e0208 */
[C---:B-1----:R-:W-:Y:S01]  /*5c60*/  IMAD.WIDE R14, R7.reuse, 0x2, R4 ;  /* 0x00000002070e7825 */ /* 0x042fe200078e0204 */
[----:B------:R0:W-:Y:S03]  /*5c70*/  STL.64 [R1+0x708], R16 ;  /* 0x0007081001007387 */ /* 0x0001e60000100a00 */
[----:B--2---:R-:W-:Y:S01]  /*5c80*/  IMAD.WIDE R12, R7, 0x2, R2 ;  /* 0x00000002070c7825 */ /* 0x004fe200078e0202 */
[----:B------:R0:W-:Y:S03]  /*5c90*/  STL.64 [R1+0x700], R14 ;  /* 0x0007000e01007387 */ /* 0x0001e60000100a00 */
[C---:B------:R-:W-:Y:S01]  /*5ca0*/  IMAD.WIDE R8, R6.reuse, 0x2, R8 ;  /* 0x0000000206087825 */ /* 0x040fe200078e0208 */
[----:B------:R0:W-:Y:S03]  /*5cb0*/  STL.64 [R1+0x6f8], R12 ;  /* 0x0006f80c01007387 */ /* 0x0001e60000100a00 */
[C---:B------:R-:W-:Y:S01]  /*5cc0*/  IMAD.WIDE R2, R6.reuse, 0x2, R2 ;  /* 0x0000000206027825 */ /* 0x040fe200078e0202 */
[----:B------:R0:W-:Y:S03]  /*5cd0*/  STL.64 [R1+0x6f0], R10 ;  /* 0x0006f00a01007387 */ /* 0x0001e60000100a00 */
[----:B------:R-:W-:Y:S01]  /*5ce0*/  IMAD.WIDE R4, R6, 0x2, R4 ;  /* 0x0000000206047825 */ /* 0x000fe200078e0204 */
[----:B------:R0:W-:Y:S04]  /*5cf0*/  STL.64 [R1+0x6e8], R8 ;  /* 0x0006e80801007387 */ /* 0x0001e80000100a00 */
[----:B------:R0:W-:Y:S04]  /*5d00*/  STL.64 [R1+0x6d8], R2 ;  /* 0x0006d80201007387 */ /* 0x0001e80000100a00 */
[----:B------:R0:W-:Y:S01]  /*5d10*/  STL.64 [R1+0x6e0], R4 ;  /* 0x0006e00401007387 */ /* 0x0001e20000100a00 */
[----:B------:R-:W-:Y:S01]  /*5d20*/  ULEA.HI UR7, UR7, UR6, URZ, 0x5 ;  /* 0x0000000607077291 */ /* 0x000fe2000f8f28ff */
[----:B------:R-:W-:-:S03]  /*5d30*/  IMAD.U32 R0, RZ, RZ, UR10 ;  /* 0x0000000aff007e24 */ /* 0x000fc6000f8e00ff */
[----:B------:R-:W-:-:S12]  /*5d40*/  USHF.R.S32.HI UR7, URZ, 0x5, UR7 ;  /* 0x00000005ff077899 */ /* 0x000fd80008011407 */
.L_x_1:
[----:B------:R-:W-:Y:S04]  /*5d50*/  STL.64 [R1+0x1560], R20 ;  /* 0x0015601401007387 */ /* 0x000fe80000100a00 */
[----:B------:R-:W-:Y:S04]  /*5d60*/  STL.64 [R1+0x1578], R20 ;  /* 0x0015781401007387 */ /* 0x000fe80000100a00 */
[----:B-1----:R1:W-:Y:S04]  /*5d70*/  STL.64 [R1+0x1590], R20 ;  /* 0x0015901401007387 */ /* 0x0023e80000100a00 */
[----:B-1----:R-:W2:Y:S04]  /*5d80*/  LDL.64 R20, [R1+0x498] ;  /* 0x0004980001147983 */ /* 0x002ea80000100a00 */
[----:B------:R-:W-:Y:S04]  /*5d90*/  STL.64 [R1+0x1558], R18 ;  /* 0x0015581201007387 */ /* 0x000fe80000100a00 */
[----:B------:R-:W-:Y:S04]  /*5da0*/  STL.64 [R1+0x1508], R16 ;  /* 0x0015081001007387 */ /* 0x000fe80000100a00 */
[----:B------:R-:W-:Y:S04]  /*5db0*/  STL.64 [R1+0x1528], R16 ;  /* 0x0015281001007387 */ /* 0x000fe80000100a00 */
[----:B------:R-:W-:Y:S04]  /*5dc0*/  STL.64 [R1+0x1568], R16 ;  /* 0x0015681001007387 */ /* 0x000fe80000100a00 */
[----:B------:R-:W-:Y:S04]  /*5dd0*/  STL.64 [R1+0x1580], R16 ;  /* 0x0015801001007387 */ /* 0x000fe80000100a00 */
[----:B------:R-:W-:Y:S04]  /*5de0*/  STL.64 [R1+0x1500], R10 ;  /* 0x0015000a01007387 */ /* 0x000fe80000100a00 */
[----:B------:R-:W-:Y:S04]  /*5df0*/  STL.64 [R1+0x1538], R10 ;  /* 0x0015380a01007387 */ /* 0x000fe80000100a00 */
[----:B------:R1:W-:Y:S04]  /*5e00*/  STL.64 [R1+0x1588], R10 ;  /* 0x0015880a01007387 */ /* 0x0003e80000100a00 */
[----:B01----:R-:W3:Y:S04]  /*5e10*/  LDL.64 R10, [R1+0x4a0] ;  /* 0x0004a000010a7983 */ /* 0x003ee80000100a00 */
[----:B------:R-:W-:Y:S04]  /*5e20*/  STL.64 [R1+0x14f8], R28 ;  /* 0x0014f81c01007387 */ /* 0x000fe80000100a00 */
[----:B------:R-:W-:Y:S04]  /*5e30*/  STL [R1+0x1518], R28 ;  /* 0x0015181c01007387 */ /* 0x000fe80000100800 */
[----:B------:R-:W-:Y:S04]  /*5e40*/  STL.64 [R1+0x1530], R28 ;  /* 0x0015301c01007387 */ /* 0x000fe80000100a00 */
[----:B------:R0:W-:Y:S04]  /*5e50*/  STL.64 [R1+0x1548], R28 ;  /* 0x0015481c01007387 */ /* 0x0001e80000100a00 */
[----:B0-----:R-:W4:Y:S04]  /*5e60*/  LDL.64 R28, [R1+0x4a8] ;  /* 0x0004a800011c7983 */ /* 0x001f280000100a00 */
[----:B------:R-:W-:Y:S04]  /*5e70*/  STL [R1+0x14a0], R14 ;  /* 0x0014a00e01007387 */ /* 0x000fe80000100800 */
[----:B------:R-:W-:Y:S04]  /*5e80*/  STL.64 [R1+0x14b8], R14 ;  /* 0x0014b80e01007387 */ /* 0x000fe80000100a00 */
[----:B------:R-:W-:Y:S04]  /*5e90*/  STL.64 [R1+0x14e8], R14 ;  /* 0x0014e80e01007387 */ /* 0x000fe80000100a00 */
[----:B------:R-:W-:Y:S04]  /*5ea0*/  STL.64 [R1+0x1520], R14 ;  /* 0x0015200e01007387 */ /* 0x000fe80000100a00 */
[----:B------:R-:W-:Y:S04]  /*5eb0*/  STL.64 [R1+0x1550], R14 ;  /* 0x0015500e01007387 */ /* 0x000fe80000100a00 */
[----:B------:R0:W-:Y:S04]  /*5ec0*/  STL.64 [R1+0x1570], R14 ;  /* 0x0015700e01007387 */ /* 0x0001e80000100a00 */
[----:B0-----:R-:W5:Y:S04]  /*5ed0*/  LDL.64 R14, [R1+0x6e8] ;  /* 0x0006e800010e7983 */ /* 0x001f680000100a00 */
[----:B------:R-:W-:Y:S04]  /*5ee0*/  STL [R1+0x149c], R12 ;  /* 0x00149c0c01007387 */ /* 0x000fe80000100800 */
[----:B------:R-:W-:Y:S04]  /*5ef0*/  STL.64 [R1+0x14b0], R12 ;  /* 0x0014b00c01007387 */ /* 0x000fe80000100a00 */
[----:B------:R-:W-:Y:S04]  /*5f00*/  STL.64 [R1+0x14d0], R12 ;  /* 0x0014d00c01007387 */ /* 0x000fe80000100a00 */
[----:B------:R-:W-:Y:S04]  /*5f10*/  STL.64 [R1+0x14f0], R12 ;  /* 0x0014f00c01007387 */ /* 0x000fe80000100a00 */
[----:B------:R-:W-:Y:S04]  /*5f20*/  STL.64 [R1+0x1510], R12 ;  /* 0x0015100c01007387 */ /* 0x000fe80000100a00 */
[----:B------:R-:W-:Y:S04]  /*5f30*/  STL [R1+0x1450], R8 ;  /* 0x0014500801007387 */ /* 0x000fe80000100800 */
[----:B------:R-:W-:Y:S04]  /*5f40*/  STL.64 [R1+0x14a8], R8 ;  /* 0x0014a80801007387 */ /* 0x000fe80000100a00 */
[----:B------:R-:W-:Y:S04]  /*5f50*/  STL.64 [R1+0x14d8], R8 ;  /* 0x0014d80801007387 */ /* 0x000fe80000100a00 */
[----:B------:R-:W-:Y:S04]  /*5f60*/  STL.64 [R1+0x1540], R8 ;  /* 0x0015400801007387 */ /* 0x000fe80000100a00 */
[----:B------:R-:W-:Y:S04]  /*5f70*/  STL [R1+0x13f4], R27 ;  /* 0x0013f41b01007387 */ /* 0x000fe80000100800 */
[----:B------:R-:W-:Y:S04]  /*5f80*/  STL [R1+0x13f8], R27 ;  /* 0x0013f81b01007387 */ /* 0x000fe80000100800 */
[----:B------:R-:W-:Y:S04]  /*5f90*/  STL [R1+0x13fc], R27 ;  /* 0x0013fc1b01007387 */ /* 0x000fe80000100800 */
[----:B------:R0:W-:Y:S04]  /*5fa0*/  STL.64 [R1+0x1408], R26 ;  /* 0x0014081a01007387 */ /* 0x0001e80000100a00 */
[----:B0-----:R-:W2:Y:S01]  /*5fb0*/  LDL.64 R26, [R1+0x490] ;  /* 0x00049000011a7983 */ /* 0x001ea20000100a00 */
[----:B------:R-:W-:-:S02]  /*5fc0*/  ISETP.GT.AND P1, PT, R0, RZ, PT ;  /* 0x000000ff0000720c */ /* 0x000fc40003f24270 */
[----:B------:R-:W-:Y:S02]  /*5fd0*/  PRMT R23, RZ, 0x7610, R23 ;  /* 0x00007610ff177816 */ /* 0x000fe40000000017 */
[----:B------:R-:W-:Y:S02]  /*5fe0*/  PRMT R22, RZ, 0x7610, R22 ;  /* 0x00007610ff167816 */ /* 0x000fe40000000016 */
[----:B------:R-:W-:Y:S02]  /*5ff0*/  PRMT R25, RZ, 0x7610, R25 ;  /* 0x00007610ff197816 */ /* 0x000fe40000000019 */
[----:B----4-:R-:W-:-:S04]  /*6000*/  IADD3 R6, P2, PT, R28, UR4, RZ ;  /* 0x000000041c067c10 */ /* 0x010fc8000ff5e0ff */
[----:B------:R-:W-:-:S05]  /*6010*/  IADD3.X R7, PT, PT, R29, UR5, RZ, P2, !PT ;  /* 0x000000051d077c10 */ /* 0x000fca00097fe4ff */
[----:B------:R-:W4:Y:S01]  /*6020*/  @P1 LDG.E.U16 R23, desc[UR40][R6.64] ;  /* 0x0000002806171981 */ /* 0x000f22000c1e1500 */
[----:B--2---:R-:W-:-:S03]  /*6030*/  IADD3 R4, P0, PT, R26, UR4, RZ ;  /* 0x000000041a047c10 */ /* 0x004fc6000ff1e0ff */
[----:B------:R-:W-:Y:S01]  /*6040*/  STL.64 [R1+0x1440], R26 ;  /* 0x0014401a01007387 */ /* 0x000fe20000100a00 */
[----:B------:R-:W-:-:S03]  /*6050*/  IADD3.X R5, PT, PT, R27, UR5, RZ, P0, !PT ;  /* 0x000000051b057c10 */ /* 0x000fc600087fe4ff */
[----:B------:R-:W-:Y:S01]  /*6060*/  STL [R1+0x1460], R26 ;  /* 0x0014601a01007387 */ /* 0x000fe20000100800 */
[----:B---3--:R-:W-:-:S03]  /*6070*/  IADD3 R2, P0, PT, R10, UR4, RZ ;  /* 0x000000040a027c10 */ /* 0x008fc6000ff1e0ff */
[----:B------:R-:W-:Y:S01]  /*6080*/  STL [R1+0x1474], R26 ;  /* 0x0014741a01007387 */ /* 0x000fe20000100800 */
[----:B------:R-:W-:-:S03]  /*6090*/  IADD3.X R3, PT, PT, R11, UR5, RZ, P0, !PT ;  /* 0x000000050b037c10 */ /* 0x000fc600087fe4ff */
[----:B------:R-:W-:Y:S04]  /*60a0*/  STL [R1+0x1484], R26 ;  /* 0x0014841a01007387 */ /* 0x000fe80000100800 */
[----:B------:R-:W4:Y:S04]  /*60b0*/  @P1 LDG.E.U16 R22, desc[UR40][R2.64] ;  /* 0x0000002802161981 */ /* 0x000f28000c1e1500 */
[----:B------:R-:W-:Y:S04]  /*60c0*/  STL [R1+0x1494], R26 ;  /* 0x0014941a01007387 */ /* 0x000fe80000100800 */
[----:B------:R0:W2:Y:S04]  /*60d0*/  @P1 LDG.E.U16 R25, desc[UR40][R4.64] ;  /* 0x0000002804191981 */ /* 0x0000a8000c1e1500 */
[----:B------:R-:W-:Y:S04]  /*60e0*/  STL [R1+0x14c0], R26 ;  /* 0x0014c01a01007387 */ /* 0x000fe80000100800 */
[----:B------:R-:W3:Y:S01]  /*60f0*/  LDL.64 R10, [R1+0x6e0] ;  /* 0x0006e000010a7983 */ /* 0x000ee20000100a00 */
[----:B0-----:R-:W-:-:S03]  /*6100*/  IADD3 R4, P3, PT, R20, UR4, RZ ;  /* 0x0000000414047c10 */ /* 0x001fc6000ff7e0ff */
[----:B------:R-:W2:Y:S04]  /*6110*/  LDL.64 R20, [R1+0x6d8] ;  /* 0x0006d80001147983 */ /* 0x000ea80000100a00 */
[----:B------:R-:W2:Y:S04]  /*6120*/  LDL.64 R28, [R1+0x6f0] ;  /* 0x0006f000011c7983 */ /* 0x000ea80000100a00 */
[----:B----4-:R0:W-:Y:S04]  /*6130*/  STL.64 [R1+0x1400], R22 ;  /* 0x0014001601007387 */ /* 0x0101e80000100a00 */
[----:B0-----:R-:W4:Y:S01]  /*6140*/  LDL.64 R22, [R1+0x498] ;  /* 0x0004980001167983 */ /* 0x001f220000100a00 */
[----:B------:R-:W-:-:S02]  /*6150*/  ISETP.GT.AND P0, PT, R0, 0x2, PT ;  /* 0x000000020000780c */ /* 0x000fc40003f04270 */
[----:B------:R-:W-:Y:S02]  /*6160*/  PRMT R24, RZ, 0x7610, R24 ;  /* 0x00007610ff187816 */ /* 0x000fe40000000018 */
[----:B-----5:R-:W-:Y:S02]  /*6170*/  IADD3 R6, P2, PT, R14, UR4, RZ ;  /* 0x000000040e067c10 */ /* 0x020fe4000ff5e0ff */
[----:B------:R-:W-:Y:S02]  /*6180*/  PRMT R16, RZ, 0x7610, R16 ;  /* 0x00007610ff107816 */ /* 0x000fe40000000010 */
[----:B------:R-:W-:Y:S02]  /*6190*/  PRMT R17, RZ, 0x7610, R17 ;  /* 0x00007610ff117816 */ /* 0x000fe40000000011 */
[----:B------:R-:W-:-:S05]  /*61a0*/  IADD3.X R7, PT, PT, R15, UR5, RZ, P2, !PT ;  /* 0x000000050f077c10 */ /* 0x000fca00097fe4ff */
[----:B------:R-:W5:Y:S01]  /*61b0*/  @P0 LDG.E.U16 R17, desc[UR40][R6.64] ;  /* 0x0000002806110981 */ /* 0x000f62000c1e1500 */
[----:B----4-:R-:W-:Y:S02]  /*61c0*/  IADD3.X R5, PT, PT, R23, UR5, RZ, P3, !PT ;  /* 0x0000000517057c10 */ /* 0x010fe40009ffe4ff */
[----:B---3--:R-:W-:Y:S01]  /*61d0*/  IADD3 R2, P3, PT, R10, UR4, RZ ;  /* 0x000000040a027c10 */ /* 0x008fe2000ff7e0ff */
[----:B------:R-:W-:Y:S03]  /*61e0*/  STL.64 [R1+0x1448], R22 ;  /* 0x0014481601007387 */ /* 0x000fe60000100a00 */
[----:B------:R-:W-:Y:S01]  /*61f0*/  IADD3.X R3, PT, PT, R11, UR5, RZ, P3, !PT ;  /* 0x000000050b037c10 */ /* 0x000fe20009ffe4ff */
[----:B------:R2:W3:Y:S04]  /*6200*/  @P1 LDG.E.U16 R24, desc[UR40][R4.64] ;  /* 0x0000002804181981 */ /* 0x0004e8000c1e1500 */
[----:B------:R-:W-:Y:S04]  /*6210*/  STL.64 [R1+0x1468], R22 ;  /* 0x0014681601007387 */ /* 0x000fe80000100a00 */
[----:B------:R-:W-:Y:S04]  /*6220*/  STL [R1+0x1478], R22 ;  /* 0x0014781601007387 */ /* 0x000fe80000100800 */
[----:B------:R-:W-:Y:S04]  /*6230*/  STL [R1+0x1488], R22 ;  /* 0x0014881601007387 */ /* 0x000fe80000100800 */
[----:B------:R-:W-:Y:S04]  /*6240*/  STL [R1+0x1498], R22 ;  /* 0x0014981601007387 */ /* 0x000fe80000100800 */
[----:B------:R0:W4:Y:S04]  /*6250*/  @P0 LDG.E.U16 R16, desc[UR40][R2.64] ;  /* 0x0000002802100981 */ /* 0x000128000c1e1500 */
[----:B------:R-:W-:Y:S04]  /*6260*/  STL.64 [R1+0x14c8], R22 ;  /* 0x0014c81601007387 */ /* 0x000fe80000100a00 */
[----:B------:R-:W5:Y:S01]  /*6270*/  LDL.64 R14, [R1+0x708] ;  /* 0x00070800010e7983 */ /* 0x000f620000100a00 */
[----:B--2---:R-:W-:-:S02]  /*6280*/  IADD3 R4, P1, PT, R20, UR4, RZ ;  /* 0x0000000414047c10 */ /* 0x004fc4000ff3e0ff */
[----:B0-----:R-:W-:Y:S02]  /*6290*/  IADD3 R2, P2, PT, R28, UR4, RZ ;  /* 0x000000041c027c10 */ /* 0x001fe4000ff5e0ff */
[----:B------:R-:W-:Y:S02]  /*62a0*/  PRMT R18, RZ, 0x7610, R18 ;  /* 0x00007610ff127816 */ /* 0x000fe40000000012 */
[----:B------:R-:W-:Y:S02]  /*62b0*/  IADD3.X R5, PT, PT, R21, UR5, RZ, P1, !PT ;  /* 0x0000000515057c10 */ /* 0x000fe40008ffe4ff */
[----:B------:R-:W-:Y:S02]  /*62c0*/  PRMT R6, RZ, 0x7610, R6 ;  /* 0x00007610ff067816 */ /* 0x000fe40000000006 */
[----:B------:R-:W-:Y:S01]  /*62d0*/  IADD3.X R3, PT, PT, R29, UR5, RZ, P2, !PT ;  /* 0x000000051d037c10 */ /* 0x000fe200097fe4ff */
[----:B------:R-:W2:Y:S01]  /*62e0*/  @P0 LDG.E.U16 R18, desc[UR40][R4.64] ;  /* 0x0000002804120981 */ /* 0x000ea2000c1e1500 */
[----:B------:R-:W-:-:S02]  /*62f0*/  ISETP.GT.AND P1, PT, R0, 0x3, PT ;  /* 0x000000030000780c */ /* 0x000fc40003f24270 */
[----:B------:R-:W-:Y:S01]  /*6300*/  PRMT R7, RZ, 0x7610, R7 ;  /* 0x00007610ff077816 */ /* 0x000fe20000000007 */
[----:B------:R0:W2:Y:S04]  /*6310*/  @P0 LDG.E.U16 R6, desc[UR40][R2.64] ;  /* 0x0000002802060981 */ /* 0x0000a8000c1e1500 */
[----:B0-----:R-:W-:Y:S01]  /*6320*/  IMAD.MOV.U32 R3, RZ, RZ, R7 ;  /* 0x000000ffff037224 */ /* 0x001fe200078e0007 */
[----:B---3--:R-:W-:Y:S04]  /*6330*/  STL.64 [R1+0x1410], R24 ;  /* 0x0014101801007387 */ /* 0x008fe80000100a00 */
[----:B------:R-:W-:Y:S04]  /*6340*/  STL [R1+0x1480], R24 ;  /* 0x0014801801007387 */ /* 0x000fe80000100800 */
[----:B------:R-:W-:Y:S04]  /*6350*/  STL [R1+0x1490], R24 ;  /* 0x0014901801007387 */ /* 0x000fe80000100800 */
[----:B------:R-:W-:Y:S04]  /*6360*/  STL.64 [R1+0x14e0], R24 ;  /* 0x0014e01801007387 */ /* 0x000fe80000100a00 */
[----:B------:R-:W3:Y:S04]  /*6370*/  LDL.64 R10, [R1+0x700] ;  /* 0x00070000010a7983 */ /* 0x000ee80000100a00 */
[----:B----4-:R-:W-:Y:S04]  /*6380*/  STL [R1+0x6d0], R16 ;  /* 0x0006d01001007387 */ /* 0x010fe80000100800 */
[----:B-----5:R0:W-:Y:S01]  /*6390*/  STL [R1+0x6d4], R17 ;  /* 0x0006d41101007387 */ /* 0x0201e20000100800 */
[----:B------:R-:W-:-:S03]  /*63a0*/  IADD3 R4, P2, PT, R14, UR4, RZ ;  /* 0x000000040e047c10 */ /* 0x000fc6000ff5e0ff */
[----:B0-----:R-:W4:Y:S01]  /*63b0*/  LDL.64 R16, [R1+0x6f8] ;  /* 0x0006f80001107983 */ /* 0x001f220000100a00 */
[----:B------:R-:W-:-:S03]  /*63c0*/  IADD3.X R5, PT, PT, R15, UR5, RZ, P2, !PT ;  /* 0x000000050f057c10 */ /* 0x000fc600097fe4ff */
[----:B------:R-:W5:Y:S04]  /*63d0*/  LDL.LU.64 R20, [R1+0x1590] ;  /* 0x0015900001147983 */ /* 0x000f680000300a00 */
[----:B------:R-:W4:Y:S04]  /*63e0*/  @P1 LDG.E.U16 R3, desc[UR40][R4.64] ;  /* 0x0000002804031981 */ /* 0x000f28000c1e1500 */
[----:B------:R-:W4:Y:S04]  /*63f0*/  LDL.64 R28, [R1+0x710] ;  /* 0x00071000011c7983 */ /* 0x000f280000100a00 */
[----:B--2---:R0:W-:Y:S04]  /*6400*/  STL [R1+0x6c4], R18 ;  /* 0x0006c41201007387 */ /* 0x0041e80000100800 */
[----:B0-----:R-:W2:Y:S04]  /*6410*/  LDL.64 R18, [R1+0x728] ;  /* 0x0007280001127983 */ /* 0x001ea80000100a00 */
[----:B------:R3:W-:Y:S04]  /*6420*/  STL [R1+0x6c0], R6 ;  /* 0x0006c00601007387 */ /* 0x0007e80000100800 */
[----:B------:R-:W2:Y:S04]  /*6430*/  LDL.64 R14, [R1+0x720] ;  /* 0x00072000010e7983 */ /* 0x000ea80000100a00 */
[----:B------:R0:W-:Y:S01]  /*6440*/  STL.S16 [R1+0x6c8], R7 ;  /* 0x0006c80701007387 */ /* 0x0001e20000100600 */
[----:B---3--:R-:W-:-:S04]  /*6450*/  IADD3 R6, P0, PT, R10, UR4, RZ ;  /* 0x000000040a067c10 */ /* 0x008fc8000ff1e0ff */
[----:B0-----:R-:W-:Y:S02]  /*6460*/  IADD3.X R7, PT, PT, R11, UR5, RZ, P0, !PT ;  /* 0x000000050b077c10 */ /* 0x001fe400087fe4ff */
[----:B------:R-:W3:Y:S01]  /*6470*/  LDL.LU.64 R10, [R1+0x1588] ;  /* 0x00158800010a7983 */ /* 0x000ee20000300a00 */
[----:B-----5:R-:W-:Y:S02]  /*6480*/  PRMT R21, RZ, 0x7610, R21 ;  /* 0x00007610ff157816 */ /* 0x020fe40000000015 */
[----:B------:R-:W-:Y:S02]  /*6490*/  PRMT R20, RZ, 0x7610, R20 ;  /* 0x00007610ff147816 */ /* 0x000fe40000000014 */
[----:B----4-:R-:W-:Y:S02]  /*64a0*/  IADD3 R2, P2, PT, R16, UR4, RZ ;  /* 0x0000000410027c10 */ /* 0x010fe4000ff5e0ff */
[----:B------:R0:W4:Y:S04]  /*64b0*/  @P1 LDG.E.U16 R21, desc[UR40][R6.64] ;  /* 0x0000002806151981 */ /* 0x000128000c1e1500 */
[----:B------:R1:W-:Y:S01]  /*64c0*/  @P1 STL [R1+0x6c8], R3 ;  /* 0x0006c80301001387 */ /* 0x0003e20000100800 */
[----:B0-----:R-:W-:Y:S01]  /*64d0*/  IMAD.MOV.U32 R7, RZ, RZ, R20 ;  /* 0x000000ffff077224 */ /* 0x001fe200078e0014 */
[----:B-1----:R-:W-:-:S02]  /*64e0*/  IADD3.X R3, PT, PT, R17, UR5, RZ, P2, !PT ;  /* 0x0000000511037c10 */ /* 0x002fc400097fe4ff */
[----:B------:R-:W5:Y:S04]  /*64f0*/  LDL.LU.64 R16, [R1+0x1580] ;  /* 0x0015800001107983 */ /* 0x000f680000300a00 */
[----:B------:R0:W3:Y:S01]  /*6500*/  @P1 LDG.E.U16 R7, desc[UR40][R2.64] ;  /* 0x0000002802071981 */ /* 0x0000e2000c1e1500 */
[----:B------:R-:W-:-:S03]  /*6510*/  ISETP.GT.AND P0, PT, R0, 0x4, PT ;  /* 0x000000040000780c */ /* 0x000fc60003f04270 */
[----:B------:R-:W-:Y:S01]  /*6520*/  STL.S16 [R1+0x6bc], R20 ;  /* 0x0006bc1401007387 */ /* 0x000fe20000100600 */
[----:B------:R-:W-:Y:S02]  /*6530*/  IADD3 R4, P3, PT, R28, UR4, RZ ;  /* 0x000000041c047c10 */ /* 0x000fe4000ff7e0ff */
[----:B--2---:R-:W-:Y:S01]  /*6540*/  IADD3 R6, P2, PT, R18, UR4, RZ ;  /* 0x0000000412067c10 */ /* 0x004fe2000ff5e0ff */
[----:B0-----:R-:W-:Y:S02]  /*6550*/  IMAD.MOV.U32 R2, RZ, RZ, R28 ;  /* 0x000000ffff027224 */ /* 0x001fe400078e001c */
[----:B------:R-:W-:-:S05]  /*6560*/  IMAD.MOV.U32 R3, RZ, RZ, R29 ;  /* 0x000000ffff037224 */ /* 0x000fca00078e001d */
[----:B------:R-:W-:Y:S01]  /*6570*/  IADD3.X R5, PT, PT, R3, UR5, RZ, P3, !PT ;  /* 0x0000000503057c10 */ /* 0x000fe20009ffe4ff */
[----:B----4-:R0:W-:Y:S04]  /*6580*/  STL [R1+0x6cc], R21 ;  /* 0x0006cc1501007387 */ /* 0x0101e80000100800 */
[----:B------:R-:W2:Y:S04]  /*6590*/  LDL.64 R28, [R1+0x730] ;  /* 0x00073000011c7983 */ /* 0x000ea80000100a00 */
[----:B0-----:R-:W4:Y:S01]  /*65a0*/  LDL.64 R20, [R1+0x718] ;  /* 0x0007180001147983 */ /* 0x001f220000100a00 */
[----:B-----5:R-:W-:-:S02]  /*65b0*/  PRMT R16, RZ, 0x7610, R16 ;  /* 0x00007610ff107816 */ /* 0x020fc40000000010 */
[----:B------:R-:W-:Y:S01]  /*65c0*/  PRMT R17, RZ, 0x7610, R17 ;  /* 0x00007610ff117816 */ /* 0x000fe20000000011 */
[----:B---3--:R0:W-:Y:S05]  /*65d0*/  @P1 STL [R1+0x6bc], R7 ;  /* 0x0006bc0701001387 */ /* 0x0081ea0000100800 */
[----:B------:R-:W3:Y:S01]  /*65e0*/  @P1 LDG.E.U16 R17, desc[UR40][R4.64] ;  /* 0x0000002804111981 */ /* 0x000ee2000c1e1500 */
[----:B0-----:R-:W-:-:S03]  /*65f0*/  IADD3.X R7, PT, PT, R19, UR5, RZ, P2, !PT ;  /* 0x0000000513077c10 */ /* 0x001fc600097fe4ff */
[----:B------:R-:W5:Y:S04]  /*6600*/  LDL.64 R18, [R1+0x748] ;  /* 0x0007480001127983 */ /* 0x000f680000100a00 */
[----:B------:R0:W3:Y:S01]  /*6610*/  @P0 LDG.E.U16 R16, desc[UR40][R6.64] ;  /* 0x0000002806100981 */ /* 0x0000e2000c1e1500 */
[----:B------:R-:W-:Y:S02]  /*6620*/  IADD3 R2, P3, PT, R14, UR4, RZ ;  /* 0x000000040e027c10 */ /* 0x000fe4000ff7e0ff */
[----:B------:R-:W-:Y:S02]  /*6630*/  PRMT R11, RZ, 0x7610, R11 ;  /* 0x00007610ff0b7816 */ /* 0x000fe4000000000b */
[----:B------:R-:W-:Y:S02]  /*6640*/  IADD3.X R3, PT, PT, R15, UR5, RZ, P3, !PT ;  /* 0x000000050f037c10 */ /* 0x000fe40009ffe4ff */
[----:B------:R-:W-:Y:S01]  /*6650*/  PRMT R10, RZ, 0x7610, R10 ;  /* 0x00007610ff0a7816 */ /* 0x000fe2000000000a */
[----:B------:R-:W5:Y:S04]  /*6660*/  LDL.64 R14, [R1+0x740] ;  /* 0x00074000010e7983 */ /* 0x000f680000100a00 */
[----:B------:R2:W5:Y:S01]  /*6670*/  @P0 LDG.E.U16 R11, desc[UR40][R2.64] ;  /* 0x00000028020b0981 */ /* 0x000562000c1e1500 */
[----:B0-----:R-:W-:-:S02]  /*6680*/  PRMT R6, RZ, 0x7610, R6 ;  /* 0x00007610ff067816 */ /* 0x001fc40000000006 */
[----:B--2---:R-:W-:Y:S02]  /*6690*/  IADD3 R2, P2, PT, R28, UR4, RZ ;  /* 0x000000041c027c10 */ /* 0x004fe4000ff5e0ff */
[----:B----4-:R-:W-:-:S04]  /*66a0*/  IADD3 R4, P1, PT, R20, UR4, RZ ;  /* 0x0000000414047c10 */ /* 0x010fc8000ff3e0ff */
[----:B------:R-:W-:Y:S02]  /*66b0*/  IADD3.X R5, PT, PT, R21, UR5, RZ, P1, !PT ;  /* 0x0000000515057c10 */ /* 0x000fe40008ffe4ff */
[----:B------:R-:W-:-:S03]  /*66c0*/  IADD3.X R3, PT, PT, R29, UR5, RZ, P2, !PT ;  /* 0x000000051d037c10 */ /* 0x000fc600097fe4ff */
[----:B------:R5:W2:Y:S04]  /*66d0*/  @P0 LDG.E.U16 R10, desc[UR40][R4.64] ;  /* 0x00000028040a0981 */ /* 0x000aa8000c1e1500 */
[----:B------:R0:W4:Y:S04]  /*66e0*/  @P0 LDG.E.U16 R6, desc[UR40][R2.64] ;  /* 0x0000002802060981 */ /* 0x000128000c1e1500 */
[----:B---3--:R-:W-:Y:S04]  /*66f0*/  STL [R1+0x6b8], R16 ;  /* 0x0006b81001007387 */ /* 0x008fe80000100800 */
[----:B------:R1:W-:Y:S04]  /*6700*/  STL [R1+0x6b4], R17 ;  /* 0x0006b41101007387 */ /* 0x0003e80000100800 */
[----:B-1----:R-:W3:Y:S04]  /*6710*/  LDL.64 R16, [R1+0x738] ;  /* 0x0007380001107983 */ /* 0x002ee80000100a00 */
[----:B------:R-:W3:Y:S01]  /*6720*/  LDL.LU.64 R20, [R1+0x1578] ;  /* 0x0015780001147983 */ /* 0x000ee20000300a00 */
[----:B------:R-:W-:-:S02]  /*6730*/  ISETP.GT.AND P1, PT, R0, 0x5, PT ;  /* 0x000000050000780c */ /* 0x000fc40003f24270 */
[----:B------:R-:W-:Y:S01]  /*6740*/  PRMT R7, RZ, 0x7610, R7 ;  /* 0x00007610ff077816 */ /* 0x000fe20000000007 */
[----:B------:R-:W3:Y:S01]  /*6750*/  LDL.64 R28, [R1+0x750] ;  /* 0x00075000011c7983 */ /* 0x000ee20000100a00 */
[----:B-----5:R-:W-:-:S03]  /*6760*/  IADD3 R4, P2, PT, R18, UR4, RZ ;  /* 0x0000000412047c10 */ /* 0x020fc6000ff5e0ff */
[----:B0-----:R-:W-:Y:S01]  /*6770*/  IMAD.MOV.U32 R3, RZ, RZ, R7 ;  /* 0x000000ffff037224 */ /* 0x001fe200078e0007 */
[----:B------:R-:W-:-:S05]  /*6780*/  IADD3.X R5, PT, PT, R19, UR5, RZ, P2, !PT ;  /* 0x0000000513057c10 */ /* 0x000fca00097fe4ff */
[----:B------:R-:W5:Y:S04]  /*6790*/  @P1 LDG.E.U16 R3, desc[UR40][R4.64] ;  /* 0x0000002804031981 */ /* 0x000f68000c1e1500 */
[----:B--2---:R-:W-:Y:S04]  /*67a0*/  STL [R1+0x6ac], R10 ;  /* 0x0006ac0a01007387 */ /* 0x004fe80000100800 */
[----:B------:R0:W-:Y:S04]  /*67b0*/  STL [R1+0x6b0], R11 ;  /* 0x0006b00b01007387 */ /* 0x0001e80000100800 */
[----:B0-----:R-:W2:Y:S04]  /*67c0*/  LDL.64 R10, [R1+0x768] ;  /* 0x00076800010a7983 */ /* 0x001ea80000100a00 */
[----:B----4-:R0:W-:Y:S04]  /*67d0*/  STL [R1+0x6a8], R6 ;  /* 0x0006a80601007387 */ /* 0x0101e80000100800 */
[----:B------:R-:W4:Y:S01]  /*67e0*/  LDL.64 R18, [R1+0x760] ;  /* 0x0007600001127983 */ /* 0x000f220000100a00 */
[----:B0-----:R-:W-:-:S03]  /*67f0*/  IADD3 R6, P0, PT, R14, UR4, RZ ;  /* 0x000000040e067c10 */ /* 0x001fc6000ff1e0ff */
[----:B------:R0:W-:Y:S01]  /*6800*/  STL.S16 [R1+0x6a0], R7 ;  /* 0x0006a00701007387 */ /* 0x0001e20000100600 */
[----:B---3--:R-:W-:Y:S02]  /*6810*/  PRMT R21, RZ, 0x7610, R21 ;  /* 0x00007610ff157816 */ /* 0x008fe40000000015 */
[----:B0-----:R-:W-:Y:S02]  /*6820*/  IADD3.X R7, PT, PT, R15, UR5, RZ, P0, !PT ;  /* 0x000000050f077c10 */ /* 0x001fe400087fe4ff */
[----:B------:R-:W-:Y:S01]  /*6830*/  PRMT R20, RZ, 0x7610, R20 ;  /* 0x00007610ff147816 */ /* 0x000fe20000000014 */
[----:B------:R-:W3:Y:S04]  /*6840*/  LDL.LU.64 R14, [R1+0x1570] ;  /* 0x00157000010e7983 */ /* 0x000ee80000300a00 */
[----:B------:R0:W2:Y:S01]  /*6850*/  @P1 LDG.E.U16 R21, desc[UR40][R6.64] ;  /* 0x0000002806151981 */ /* 0x0000a2000c1e1500 */
[----:B------:R-:W-:-:S03]  /*6860*/  IADD3 R2, P2, PT, R16, UR4, RZ ;  /* 0x0000000410027c10 */ /* 0x000fc6000ff5e0ff */
[----:B-----5:R1:W-:Y:S01]  /*6870*/  @P1 STL [R1+0x6a0], R3 ;  /* 0x0006a00301001387 */ /* 0x0203e20000100800 */
[----:B0-----:R-:W-:Y:S01]  /*6880*/  IMAD.MOV.U32 R6, RZ, RZ, R20 ;  /* 0x000000ffff067224 */ /* 0x001fe200078e0014 */
[----:B-1----:R-:W-:Y:S02]  /*6890*/  IADD3.X R3, PT, PT, R17, UR5, RZ, P2, !PT ;  /* 0x0000000511037c10 */ /* 0x002fe400097fe4ff */
[----:B------:R-:W-:Y:S01]  /*68a0*/  IADD3 R4, P3, PT, R28, UR4, RZ ;  /* 0x000000041c047c10 */ /* 0x000fe2000ff7e0ff */
[----:B------:R-:W5:Y:S01]  /*68b0*/  LDL.LU.64 R16, [R1+0x1568] ;  /* 0x0015680001107983 */ /* 0x000f620000300a00 */
[----:B------:R-:W-:-:S03]  /*68c0*/  PRMT R7, RZ, 0x7610, R7 ;  /* 0x00007610ff077816 */ /* 0x000fc60000000007 */
[----:B------:R0:W3:Y:S02]  /*68d0*/  @P1 LDG.E.U16 R6, desc[UR40][R2.64] ;  /* 0x0000002802061981 */ /* 0x0000e4000c1e1500 */
[----:B0-----:R-:W-:-:S05]  /*68e0*/  IMAD.MOV.U32 R3, RZ, RZ, R29 ;  /* 0x000000ffff037224 */ /* 0x001fca00078e001d */
[----:B------:R-:W-:Y:S01]  /*68f0*/  IADD3.X R5, PT, PT, R3, UR5, RZ, P3, !PT ;  /* 0x0000000503057c10 */ /* 0x000fe20009ffe4ff */
[----:B------:R-:W-:Y:S01]  /*6900*/  IMAD.MOV.U32 R3, RZ, RZ, R7 ;  /* 0x000000ffff037224 */ /* 0x000fe200078e0007 */
[----:B------:R-:W-:Y:S05]  /*6910*/  STL.S16 [R1+0x69c], R20 ;  /* 0x00069c1401007387 */ /* 0x000fea0000100600 */
[----:B------:R-:W5:Y:S01]  /*6920*/  @P1 LDG.E.U16 R3, desc[UR40][R4.64] ;  /* 0x0000002804031981 */ /* 0x000f62000c1e1500 */
[----:B------:R-:W-:-:S03]  /*6930*/  IMAD.MOV.U32 R2, RZ, RZ, R28 ;  /* 0x000000ffff027224 */ /* 0x000fc600078e001c */
[----:B--2---:R0:W-:Y:S04]  /*6940*/  STL [R1+0x6a4], R21 ;  /* 0x0006a41501007387 */ /* 0x0041e80000100800 */
[----:B------:R-:W2:Y:S04]  /*6950*/  LDL.64 R28, [R1+0x770] ;  /* 0x00077000011c7983 */ /* 0x000ea80000100a00 */
[----:B0-----:R-:W2:Y:S01]  /*6960*/  LDL.64 R20, [R1+0x758] ;  /* 0x0007580001147983 */ /* 0x001ea20000100a00 */
[----:B------:R-:W-:Y:S02]  /*6970*/  ISETP.GT.AND P0, PT, R0, 0x6, PT ;  /* 0x000000060000780c */ /* 0x000fe40003f04270 */
[----:B----4-:R-:W-:Y:S01]  /*6980*/  IADD3 R2, P3, PT, R18, UR4, RZ ;  /* 0x0000000412027c10 */ /* 0x010fe2000ff7e0ff */
[----:B---3--:R0:W-:Y:S01]  /*6990*/  @P1 STL [R1+0x69c], R6 ;  /* 0x00069c0601001387 */ /* 0x0081e20000100800 */
[----:B------:R-:W-:-:S03]  /*69a0*/  PRMT R12, RZ, 0x7610, R12 ;  /* 0x00007610ff0c7816 */ /* 0x000fc6000000000c */
[----:B------:R1:W-:Y:S01]  /*69b0*/  STL.S16 [R1+0x698], R7 ;  /* 0x0006980701007387 */ /* 0x0003e20000100600 */
[----:B0-----:R-:W-:-:S04]  /*69c0*/  IADD3 R6, P2, PT, R10, UR4, RZ ;  /* 0x000000040a067c10 */ /* 0x001fc8000ff5e0ff */
[----:B-1----:R-:W-:Y:S02]  /*69d0*/  IADD3.X R7, PT, PT, R11, UR5, RZ, P2, !PT ;  /* 0x000000050b077c10 */ /* 0x002fe400097fe4ff */
[----:B------:R-:W3:Y:S01]  /*69e0*/  LDL.64 R10, [R1+0x788] ;  /* 0x00078800010a7983 */ /* 0x000ee20000100a00 */
[----:B------:R-:W-:-:S03]  /*69f0*/  PRMT R13, RZ, 0x7610, R13 ;  /* 0x00007610ff0d7816 */ /* 0x000fc6000000000d */
[----:B-----5:R0:W-:Y:S04]  /*6a00*/  @P1 STL [R1+0x698], R3 ;  /* 0x0006980301001387 */ /* 0x0201e80000100800 */
[----:B------:R1:W4:Y:S01]  /*6a10*/  @P0 LDG.E.U16 R13, desc[UR40][R6.64] ;  /* 0x00000028060d0981 */ /* 0x000322000c1e1500 */
[----:B0-----:R-:W-:-:S03]  /*6a20*/  IADD3.X R3, PT, PT, R19, UR5, RZ, P3, !PT ;  /* 0x0000000513037c10 */ /* 0x001fc60009ffe4ff */
[----:B------:R-:W5:Y:S04]  /*6a30*/  LDL.64 R18, [R1+0x780] ;  /* 0x0007800001127983 */ /* 0x000f680000100a00 */
[----:B------:R2:W4:Y:S01]  /*6a40*/  @P0 LDG.E.U16 R12, desc[UR40][R2.64] ;  /* 0x00000028020c0981 */ /* 0x000522000c1e1500 */
[----:B-1----:R-:W-:Y:S02]  /*6a50*/  PRMT R6, RZ, 0x7610, R6 ;  /* 0x00007610ff067816 */ /* 0x002fe40000000006 */
[----:B------:R-:W-:Y:S02]  /*6a60*/  PRMT R7, RZ, 0x7610, R7 ;  /* 0x00007610ff077816 */ /* 0x000fe40000000007 */
[----:B--2---:R-:W-:-:S04]  /*6a70*/  IADD3 R2, P2, PT, R28, UR4, RZ ;  /* 0x000000041c027c10 */ /* 0x004fc8000ff5e0ff */
[----:B------:R-:W-:Y:S02]  /*6a80*/  IADD3.X R3, PT, PT, R29, UR5, RZ, P2, !PT ;  /* 0x000000051d037c10 */ /* 0x000fe400097fe4ff */
[----:B------:R-:W-:-:S03]  /*6a90*/  IADD3 R4, P1, PT, R20, UR4, RZ ;  /* 0x0000000414047c10 */ /* 0x000fc6000ff3e0ff */
[----:B------:R-:W2:Y:S01]  /*6aa0*/  @P0 LDG.E.U16 R6, desc[UR40][R2.64] ;  /* 0x0000002802060981 */ /* 0x000ea2000c1e1500 */
[----:B------:R-:W-:-:S05]  /*6ab0*/  IADD3.X R5, PT, PT, R21, UR5, RZ, P1, !PT ;  /* 0x0000000515057c10 */ /* 0x000fca0008ffe4ff */
[----:B------:R3:W5:Y:S01]  /*6ac0*/  @P0 LDG.E.U16 R7, desc[UR40][R4.64] ;  /* 0x0000002804070981 */ /* 0x000762000c1e1500 */
[----:B------:R-:W-:Y:S02]  /*6ad0*/  ISETP.GT.AND P1, PT, R0, 0x7, PT ;  /* 0x000000070000780c */ /* 0x000fe40003f24270 */
[----:B------:R-:W-:Y:S02]  /*6ae0*/  PRMT R8, RZ, 0x7610, R8 ;  /* 0x00007610ff087816 */ /* 0x000fe40000000008 */
[----:B------:R-:W-:Y:S02]  /*6af0*/  PRMT R9, RZ, 0x7610, R9 ;  /* 0x00007610ff097816 */ /* 0x000fe40000000009 */
[----:B---3--:R-:W-:-:S04]  /*6b00*/  IADD3 R4, P2, PT, R10, UR4, RZ ;  /* 0x000000040a047c10 */ /* 0x008fc8000ff5e0ff */
[----:B------:R-:W-:-:S05]  /*6b10*/  IADD3.X R5, PT, PT, R11, UR5, RZ, P2, !PT ;  /* 0x000000050b057c10 */ /* 0x000fca00097fe4ff */
[----:B------:R-:W3:Y:S04]  /*6b20*/  @P1 LDG.E.U16 R9, desc[UR40][R4.64] ;  /* 0x0000002804091981 */ /* 0x000ee8000c1e1500 */
[----:B----4-:R-:W-:Y:S04]  /*6b30*/  STL [R1+0x690], R12 ;  /* 0x0006900c01007387 */ /* 0x010fe80000100800 */
[----:B------:R0:W-:Y:S04]  /*6b40*/  STL [R1+0x694], R13 ;  /* 0x0006940d01007387 */ /* 0x0001e80000100800 */
[----:B0-----:R-:W4:Y:S04]  /*6b50*/  LDL.64 R12, [R1+0x778] ;  /* 0x00077800010c7983 */ /* 0x001f280000100a00 */
[----:B------:R-:W3:Y:S04]  /*6b60*/  LDL.LU.64 R20, [R1+0x1560] ;  /* 0x0015600001147983 */ /* 0x000ee80000300a00 */
[----:B------:R-:W3:Y:S04]  /*6b70*/  LDL.64 R28, [R1+0x7a8] ;  /* 0x0007a800011c7983 */ /* 0x000ee80000100a00 */
[----:B--2---:R0:W-:Y:S04]  /*6b80*/  STL [R1+0x688], R6 ;  /* 0x0006880601007387 */ /* 0x0041e80000100800 */
[----:B-----5:R1:W-:Y:S01]  /*6b90*/  STL [R1+0x68c], R7 ;  /* 0x00068c0701007387 */ /* 0x0203e20000100800 */
[----:B0-----:R-:W-:-:S03]  /*6ba0*/  IADD3 R6, P0, PT, R18, UR4, RZ ;  /* 0x0000000412067c10 */ /* 0x001fc6000ff1e0ff */
[----:B------:R-:W2:Y:S01]  /*6bb0*/  LDL.64 R10, [R1+0x7a0] ;  /* 0x0007a000010a7983 */ /* 0x000ea20000100a00 */
[----:B-1----:R-:W-:-:S03]  /*6bc0*/  IADD3.X R7, PT, PT, R19, UR5, RZ, P0, !PT ;  /* 0x0000000513077c10 */ /* 0x002fc600087fe4ff */
[----:B------:R-:W5:Y:S04]  /*6bd0*/  LDL.LU.64 R18, [R1+0x1558] ;  /* 0x0015580001127983 */ /* 0x000f680000300a00 */
[----:B------:R-:W2:Y:S04]  /*6be0*/  @P1 LDG.E.U16 R8, desc[UR40][R6.64] ;  /* 0x0000002806081981 */ /* 0x000ea8000c1e1500 */
[----:B------:R-:W5:Y:S01]  /*6bf0*/  LDL.64 R6, [R1+0x790] ;  /* 0x0007900001067983 */ /* 0x000f620000100a00 */
[----:B------:R-:W-:Y:S02]  /*6c00*/  PRMT R15, RZ, 0x7610, R15 ;  /* 0x00007610ff0f7816 */ /* 0x000fe4000000000f */
[----:B------:R-:W-:-:S02]  /*6c10*/  ISETP.GT.AND P0, PT, R0, 0x8, PT ;  /* 0x000000080000780c */ /* 0x000fc40003f04270 */
[----:B------:R-:W-:Y:S02]  /*6c20*/  PRMT R14, RZ, 0x7610, R14 ;  /* 0x00007610ff0e7816 */ /* 0x000fe4000000000e */
[----:B----4-:R-:W-:-:S04]  /*6c30*/  IADD3 R2, P2, PT, R12, UR4, RZ ;  /* 0x000000040c027c10 */ /* 0x010fc8000ff5e0ff */
[----:B------:R-:W-:Y:S02]  /*6c40*/  IADD3.X R3, PT, PT, R13, UR5, RZ, P2, !PT ;  /* 0x000000050d037c10 */ /* 0x000fe400097fe4ff */
[----:B------:R-:W4:Y:S04]  /*6c50*/  LDL.64 R12, [R1+0x798] ;  /* 0x00079800010c7983 */ /* 0x000f280000100a00 */
[----:B------:R0:W4:Y:S01]  /*6c60*/  @P1 LDG.E.U16 R15, desc[UR40][R2.64] ;  /* 0x00000028020f1981 */ /* 0x000122000c1e1500 */
[----:B---3--:R-:W-:-:S03]  /*6c70*/  PRMT R21, RZ, 0x7610, R21 ;  /* 0x00007610ff157816 */ /* 0x008fc60000000015 */
[----:B--2---:R-:W-:Y:S04]  /*6c80*/  STL [R1+0x684], R8 ;  /* 0x0006840801007387 */ /* 0x004fe80000100800 */
[----:B------:R1:W-:Y:S01]  /*6c90*/  STL [R1+0x680], R9 ;  /* 0x0006800901007387 */ /* 0x0003e20000100800 */
[----:B-----5:R-:W-:Y:S01]  /*6ca0*/  IADD3 R4, P3, PT, R6, UR4, RZ ;  /* 0x0000000406047c10 */ /* 0x020fe2000ff7e0ff */
[----:B0-----:R-:W-:Y:S01]  /*6cb0*/  IMAD.MOV.U32 R2, RZ, RZ, R6 ;  /* 0x000000ffff027224 */ /* 0x001fe200078e0006 */
[----:B------:R-:W-:Y:S01]  /*6cc0*/  IADD3 R6, P2, PT, R28, UR4, RZ ;  /* 0x000000041c067c10 */ /* 0x000fe2000ff5e0ff */
[----:B------:R-:W-:Y:S01]  /*6cd0*/  IMAD.MOV.U32 R3, RZ, RZ, R7 ;  /* 0x000000ffff037224 */ /* 0x000fe200078e0007 */
[----:B-1----:R-:W2:Y:S02]  /*6ce0*/  LDL.64 R8, [R1+0x7b0] ;  /* 0x0007b00001087983 */ /* 0x002ea40000100a00 */
[----:B------:R-:W-:-:S02]  /*6cf0*/  IADD3.X R7, PT, PT, R29, UR5, RZ, P2, !PT ;  /* 0x000000051d077c10 */ /* 0x000fc400097fe4ff */
[----:B------:R-:W-:-:S03]  /*6d00*/  IADD3.X R5, PT, PT, R3, UR5, RZ, P3, !PT ;  /* 0x0000000503057c10 */ /* 0x000fc60009ffe4ff */
[----:B------:R-:W3:Y:S04]  /*6d10*/  @P0 LDG.E.U16 R21, desc[UR40][R6.64] ;  /* 0x0000002806150981 */ /* 0x000ee8000c1e1500 */
[----:B------:R4:W5:Y:S01]  /*6d20*/  @P1 LDG.E.U16 R14, desc[UR40][R4.64] ;  /* 0x00000028040e1981 */ /* 0x000962000c1e1500 */
[----:B------:R-:W-:Y:S02]  /*6d30*/  IADD3 R2, P3, PT, R10, UR4, RZ ;  /* 0x000000040a027c10 */ /* 0x000fe4000ff7e0ff */
[----:B------:R-:W-:Y:S02]  /*6d40*/  PRMT R19, RZ, 0x7610, R19 ;  /* 0x00007610ff137816 */ /* 0x000fe40000000013 */
[----:B------:R-:W-:Y:S02]  /*6d50*/  IADD3.X R3, PT, PT, R11, UR5, RZ, P3, !PT ;  /* 0x000000050b037c10 */ /* 0x000fe40009ffe4ff */
[----:B------:R-:W-:Y:S01]  /*6d60*/  PRMT R18, RZ, 0x7610, R18 ;  /* 0x00007610ff127816 */ /* 0x000fe20000000012 */
[----:B------:R-:W5:Y:S04]  /*6d70*/  LDL.64 R10, [R1+0x7c8] ;  /* 0x0007c800010a7983 */ /* 0x000f680000100a00 */
[----:B------:R2:W5:Y:S01]  /*6d80*/  @P0 LDG.E.U16 R19, desc[UR40][R2.64] ;  /* 0x0000002802130981 */ /* 0x000562000c1e1500 */
[----:B----4-:R-:W-:-:S04]  /*6d90*/  IADD3 R4, P1, PT, R12, UR4, RZ ;  /* 0x000000040c047c10 */ /* 0x010fc8000ff3e0ff */
[----:B------:R-:W-:Y:S02]  /*6da0*/  IADD3.X R5, PT, PT, R13, UR5, RZ, P1, !PT ;  /* 0x000000050d057c10 */ /* 0x000fe40008ffe4ff */
[----:B------:R-:W-:-:S03]  /*6db0*/  PRMT R20, RZ, 0x7610, R20 ;  /* 0x00007610ff147816 */ /* 0x000fc60000000014 */
[----:B------:R0:W4:Y:S01]  /*6dc0*/  @P0 LDG.E.U16 R18, desc[UR40][R4.64] ;  /* 0x0000002804120981 */ /* 0x000122000c1e1500 */
[----:B--2---:R-:W-:-:S04]  /*6dd0*/  IADD3 R2, P2, PT, R8, UR4, RZ ;  /* 0x0000000408027c10 */ /* 0x004fc8000ff5e0ff */
[----:B------:R-:W-:Y:S01]  /*6de0*/  IADD3.X R3, PT, PT, R9, UR5, RZ, P2, !PT ;  /* 0x0000000509037c10 */ /* 0x000fe200097fe4ff */
[----:B---3--:R-:W-:Y:S04]  /*6df0*/  STL [R1+0x1420], R21 ;  /* 0x0014201501007387 */ /* 0x008fe80000100800 */
[----:B-----5:R-:W-:Y:S04]  /*6e00*/  STL [R1+0x678], R14 ;  /* 0x0006780e01007387 */ /* 0x020fe80000100800 */
[----:B------:R1:W-:Y:S04]  /*6e10*/  STL [R1+0x67c], R15 ;  /* 0x00067c0f01007387 */ /* 0x0003e80000100800 */
[----:B------:R-:W2:Y:S01]  /*6e20*/  @P0 LDG.E.U16 R20, desc[UR40][R2.64] ;  /* 0x0000002802140981 */ /* 0x000ea2000c1e1500 */
[----:B0-----:R-:W-:-:S03]  /*6e30*/  IADD3 R4, P2, PT, R10, UR4, RZ ;  /* 0x000000040a047c10 */ /* 0x001fc6000ff5e0ff */
[----:B------:R-:W3:Y:S04]  /*6e40*/  LDL.64 R28, [R1+0x7b8] ;  /* 0x0007b800011c7983 */ /* 0x000ee80000100a00 */
[----:B-1----:R-:W5:Y:S01]  /*6e50*/  LDL.64 R14, [R1+0x7c0] ;  /* 0x0007c000010e7983 */ /* 0x002f620000100a00 */
[----:B------:R-:W-:-:S03]  /*6e60*/  ISETP.GT.AND P1, PT, R0, 0x9, PT ;  /* 0x000000090000780c */ /* 0x000fc60003f24270 */
[----:B------:R-:W3:Y:S04]  /*6e70*/  LDL.64 R12, [R1+0x7d0] ;  /* 0x0007d000010c7983 */ /* 0x000ee80000100a00 */
[----:B------:R-:W3:Y:S04]  /*6e80*/  LDL.64 R8, [R1+0x7e8] ;  /* 0x0007e80001087983 */ /* 0x000ee80000100a00 */
[----:B----4-:R-:W-:Y:S01]  /*6e90*/  STL.64 [R1+0x1418], R18 ;  /* 0x0014181201007387 */ /* 0x010fe20000100a00 */
[----:B------:R-:W-:-:S03]  /*6ea0*/  IADD3.X R5, PT, PT, R11, UR5, RZ, P2, !PT ;  /* 0x000000050b057c10 */ /* 0x000fc600097fe4ff */
[----:B------:R-:W-:Y:S04]  /*6eb0*/  STL [R1+0x1470], R18 ;  /* 0x0014701201007387 */ /* 0x000fe80000100800 */
[----:B------:R-:W-:Y:S04]  /*6ec0*/  STL [R1+0x147c], R18 ;  /* 0x00147c1201007387 */ /* 0x000fe80000100800 */
[----:B------:R-:W-:Y:S01]  /*6ed0*/  STL [R1+0x148c], R18 ;  /* 0x00148c1201007387 */ /* 0x000fe20000100800 */
[----:B------:R-:W-:Y:S02]  /*6ee0*/  PRMT R16, RZ, 0x7610, R16 ;  /* 0x00007610ff107816 */ /* 0x000fe40000000010 */
[----:B------:R-:W-:-:S06]  /*6ef0*/  PRMT R17, RZ, 0x7610, R17 ;  /* 0x00007610ff117816 */ /* 0x000fcc0000000011 */
[----:B------:R3:W4:Y:S04]  /*6f00*/  @P1 LDG.E.U16 R17, desc[UR40][R4.64] ;  /* 0x0000002804111981 */ /* 0x000728000c1e1500 */
[----:B--2---:R-:W-:Y:S04]  /*6f10*/  STL.64 [R1+0x1428], R20 ;  /* 0x0014281401007387 */ /* 0x004fe80000100a00 */
[----:B------:R-:W2:Y:S01]  /*6f20*/  LDL.64 R10, [R1+0x7e0] ;  /* 0x0007e000010a7983 */ /* 0x000ea20000100a00 */
[----:B-----5:R-:W-:-:S04]  /*6f30*/  IADD3 R6, P0, PT, R14, UR4, RZ ;  /* 0x000000040e067c10 */ /* 0x020fc8000ff1e0ff */
[----:B------:R-:W-:Y:S02]  /*6f40*/  IADD3.X R7, PT, PT, R15, UR5, RZ, P0, !PT ;  /* 0x000000050f077c10 */ /* 0x000fe400087fe4ff */
[----:B------:R-:W5:Y:S04]  /*6f50*/  LDL.LU.64 R14, [R1+0x1550] ;  /* 0x00155000010e7983 */ /* 0x000f680000300a00 */
[----:B------:R-:W2:Y:S01]  /*6f60*/  @P1 LDG.E.U16 R16, desc[UR40][R6.64] ;  /* 0x0000002806101981 */ /* 0x000ea2000c1e1500 */
[----:B---3--:R-:W-:Y:S01]  /*6f70*/  IMAD.MOV.U32 R5, RZ, RZ, R29 ;  /* 0x000000ffff057224 */ /* 0x008fe200078e001d */
[----:B------:R-:W-:Y:S01]  /*6f80*/  IADD3 R2, P2, PT, R28, UR4, RZ ;  /* 0x000000041c027c10 */ /* 0x000fe2000ff5e0ff */
[----:B------:R-:W-:Y:S02]  /*6f90*/  IMAD.MOV.U32 R4, RZ, RZ, R28 ;  /* 0x000000ffff047224 */ /* 0x000fe400078e001c */
[----:B------:R-:W3:Y:S01]  /*6fa0*/  LDL.LU.64 R28, [R1+0x1548] ;  /* 0x00154800011c7983 */ /* 0x000ee20000300a00 */
[----:B------:R-:W-:-:S02]  /*6fb0*/  IADD3.X R3, PT, PT, R5, UR5, RZ, P2, !PT ;  /* 0x0000000505037c10 */ /* 0x000fc400097fe4ff */
[----:B------:R-:W-:Y:S02]  /*6fc0*/  IADD3 R4, P3, PT, R12, UR4, RZ ;  /* 0x000000040c047c10 */ /* 0x000fe4000ff7e0ff */
[----:B-----5:R-:W-:Y:S01]  /*6fd0*/  PRMT R15, RZ, 0x7610, R15 ;  /* 0x00007610ff0f7816 */ /* 0x020fe2000000000f */
[----:B--2---:R-:W-:Y:S05]  /*6fe0*/  STL [R1+0x4b8], R16 ;  /* 0x0004b81001007387 */ /* 0x004fea0000100800 */
[----:B------:R0:W2:Y:S01]  /*6ff0*/  @P1 LDG.E.U16 R15, desc[UR40][R2.64] ;  /* 0x00000028020f1981 */ /* 0x0000a2000c1e1500 */
[----:B------:R-:W-:-:S03]  /*7000*/  PRMT R14, RZ, 0x7610, R14 ;  /* 0x00007610ff0e7816 */ /* 0x000fc6000000000e */
[----:B----4-:R1:W-:Y:S01]  /*7010*/  STL [R1+0x4c0], R17 ;  /* 0x0004c01101007387 */ /* 0x0103e20000100800 */
[----:B0-----:R-:W-:Y:S02]  /*7020*/  IMAD.MOV.U32 R3, RZ, RZ, R13 ;  /* 0x000000ffff037224 */ /* 0x001fe400078e000d */
[----:B------:R-:W-:Y:S02]  /*7030*/  IMAD.MOV.U32 R2, RZ, RZ, R12 ;  /* 0x000000ffff027224 */ /* 0x000fe400078e000c */
[----:B------:R-:W4:Y:S01]  /*7040*/  LDL.64 R12, [R1+0x7f0] ;  /* 0x0007f000010c7983 */ /* 0x000f220000100a00 */
[----:B------:R-:W-:-:S03]  /*7050*/  IADD3.X R5, PT, PT, R3, UR5, RZ, P3, !PT ;  /* 0x0000000503057c10 */ /* 0x000fc60009ffe4ff */
[----:B-1----:R-:W5:Y:S04]  /*7060*/  LDL.64 R16, [R1+0x7d8] ;  /* 0x0007d80001107983 */ /* 0x002f680000100a00 */
[----:B------:R-:W2:Y:S01]  /*7070*/  @P1 LDG.E.U16 R14, desc[UR40][R4.64] ;  /* 0x00000028040e1981 */ /* 0x000ea2000c1e1500 */
[----:B------:R-:W-:Y:S02]  /*7080*/  ISETP.GT.AND P0, PT, R0, 0xa, PT ;  /* 0x0000000a0000780c */ /* 0x000fe40003f04270 */
[----:B------:R-:W-:Y:S02]  /*7090*/  IADD3 R2, P3, PT, R10, UR4, RZ ;  /* 0x000000040a027c10 */ /* 0x000fe4000ff7e0ff */
[----:B------:R-:W-:Y:S02]  /*70a0*/  IADD3 R6, P2, PT, R8, UR4, RZ ;  /* 0x0000000408067c10 */ /* 0x000fe4000ff5e0ff */
[----:B---3--:R-:W-:-:S02]  /*70b0*/  PRMT R28, RZ, 0x7610, R28 ;  /* 0x00007610ff1c7816 */ /* 0x008fc4000000001c */
[----:B------:R-:W-:Y:S02]  /*70c0*/  IADD3.X R3, PT, PT, R11, UR5, RZ, P3, !PT ;  /* 0x000000050b037c10 */ /* 0x000fe40009ffe4ff */
[----:B------:R-:W-:Y:S02]  /*70d0*/  PRMT R29, RZ, 0x7610, R29 ;  /* 0x00007610ff1d7816 */ /* 0x000fe4000000001d */
[----:B------:R-:W-:Y:S01]  /*70e0*/  IADD3.X R7, PT, PT, R9, UR5, RZ, P2, !PT ;  /* 0x0000000509077c10 */ /* 0x000fe200097fe4ff */
[----:B------:R-:W3:Y:S04]  /*70f0*/  @P0 LDG.E.U16 R28, desc[UR40][R2.64] ;  /* 0x00000028021c0981 */ /* 0x000ee8000c1e1500 */
[----:B------:R0:W3:Y:S04]  /*7100*/  @P0 LDG.E.U16 R29, desc[UR40][R6.64] ;  /* 0x00000028061d0981 */ /* 0x0000e8000c1e1500 */
[----:B------:R-:W3:Y:S01]  /*7110*/  LDL.LU.64 R8, [R1+0x1540] ;  /* 0x0015400001087983 */ /* 0x000ee20000300a00 */
[----:B0-----:R-:W-:-:S02]  /*7120*/  PRMT R6, RZ, 0x7610, R6 ;  /* 0x00007610ff067816 */ /* 0x001fc40000000006 */
[----:B------:R-:W-:Y:S02]  /*7130*/  PRMT R7, RZ, 0x7610, R7 ;  /* 0x00007610ff077816 */ /* 0x000fe40000000007 */
[----:B----4-:R-:W-:Y:S02]  /*7140*/  IADD3 R2, P2, PT, R12, UR4, RZ ;  /* 0x000000040c027c10 */ /* 0x010fe4000ff5e0ff */
[----:B-----5:R-:W-:Y:S02]  /*7150*/  IADD3 R4, P1, PT, R16, UR4, RZ ;  /* 0x0000000410047c10 */ /* 0x020fe4000ff3e0ff */
[----:B------:R-:W-:Y:S01]  /*7160*/  IADD3.X R3, PT, PT, R13, UR5, RZ, P2, !PT ;  /* 0x000000050d037c10 */ /* 0x000fe200097fe4ff */
[----:B--2---:R-:W-:Y:S01]  /*7170*/  STL [R1+0x4bc], R14 ;  /* 0x0004bc0e01007387 */ /* 0x004fe20000100800 */
[----:B------:R-:W-:-:S03]  /*7180*/  IADD3.X R5, PT, PT, R17, UR5, RZ, P1, !PT ;  /* 0x0000000511057c10 */ /* 0x000fc60008ffe4ff */
[----:B------:R0:W-:Y:S04]  /*7190*/  STL [R1+0x4b4], R15 ;  /* 0x0004b40f01007387 */ /* 0x0001e80000100800 */
[----:B------:R-:W2:Y:S04]  /*71a0*/  @P0 LDG.E.U16 R6, desc[UR40][R2.64] ;  /* 0x0000002802060981 */ /* 0x000ea8000c1e1500 */
[----:B------:R-:W4:Y:S04]  /*71b0*/  LDL.64 R10, [R1+0x800] ;  /* 0x00080000010a7983 */ /* 0x000f280000100a00 */
[----:B0-----:R-:W5:Y:S04]  /*71c0*/  LDL.64 R14, [R1+0x808] ;  /* 0x00080800010e7983 */ /* 0x001f680000100a00 */
[----:B------:R5:W4:Y:S04]  /*71d0*/  @P0 LDG.E.U16 R7, desc[UR40][R4.64] ;  /* 0x0000002804070981 */ /* 0x000b28000c1e1500 */
[----:B---3--:R-:W-:Y:S01]  /*71e0*/  STL [R1+0x670], R28 ;  /* 0x0006701c01007387 */ /* 0x008fe20000100800 */
[----:B------:R-:W-:-:S03]  /*71f0*/  ISETP.GT.AND P1, PT, R0, 0xb, PT ;  /* 0x0000000b0000780c */ /* 0x000fc60003f24270 */
[----:B------:R0:W-:Y:S04]  /*7200*/  STL [R1+0x674], R29 ;  /* 0x0006741d01007387 */ /* 0x0001e80000100800 */
[----:B------:R-:W3:Y:S04]  /*7210*/  LDL.64 R12, [R1+0x810] ;  /* 0x00081000010c7983 */ /* 0x000ee80000100a00 */
[----:B------:R-:W3:Y:S04]  /*7220*/  LDL.64 R16, [R1+0x828] ;  /* 0x0008280001107983 */ /* 0x000ee80000100a00 */
[----:B0-----:R-:W3:Y:S01]  /*7230*/  LDL.64 R28, [R1+0x7f8] ;  /* 0x0007f800011c7983 */ /* 0x001ee20000100a00 */
[----:B------:R-:W-:-:S02]  /*7240*/  PRMT R26, RZ, 0x7610, R26 ;  /* 0x00007610ff1a7816 */ /* 0x000fc4000000001a */
[----:B------:R-:W-:Y:S01]  /*7250*/  PRMT R27, RZ, 0x7610, R27 ;  /* 0x00007610ff1b7816 */ /* 0x000fe2000000001b */
[----:B--2---:R4:W-:Y:S01]  /*7260*/  STL [R1+0x660], R6 ;  /* 0x0006600601007387 */ /* 0x0049e20000100800 */
[----:B-----5:R-:W-:Y:S02]  /*7270*/  IADD3 R4, P2, PT, R14, UR4, RZ ;  /* 0x000000040e047c10 */ /* 0x020fe4000ff5e0ff */
[----:B----4-:R-:W-:Y:S01]  /*7280*/  IADD3 R6, P0, PT, R10, UR4, RZ ;  /* 0x000000040a067c10 */ /* 0x010fe2000ff1e0ff */
[----:B------:R0:W-:Y:S01]  /*7290*/  STL [R1+0x664], R7 ;  /* 0x0006640701007387 */ /* 0x0001e20000100800 */
[----:B------:R-:W-:-:S03]  /*72a0*/  IADD3.X R5, PT, PT, R15, UR5, RZ, P2, !PT ;  /* 0x000000050f057c10 */ /* 0x000fc600097fe4ff */
[----:B------:R-:W2:Y:S04]  /*72b0*/  LDL.64 R14, [R1+0x820] ;  /* 0x00082000010e7983 */ /* 0x000ea80000100a00 */
[----:B------:R3:W4:Y:S01]  /*72c0*/  @P1 LDG.E.U16 R27, desc[UR40][R4.64] ;  /* 0x00000028041b1981 */ /* 0x000722000c1e1500 */
[----:B0-----:R-:W-:-:S03]  /*72d0*/  IADD3.X R7, PT, PT, R11, UR5, RZ, P0, !PT ;  /* 0x000000050b077c10 */ /* 0x001fc600087fe4ff */
        /* <DEDUP_REMOVED lines=58> */
[----:B------:R0:W2:Y:S01]  /*7680*/  @P1 LDG.E.U16 R16, desc[UR40][R6.64] ;  /* 0x0000002806101981 */ /* 0x0000a2000c1e1500 */
[----:B---3--:R-:W-:Y:S01]  /*7690*/  IMAD.MOV.U32 R5, RZ, RZ, R29 ;  /* 0x000000ffff057224 */ /* 0x008fe200078e001d */
[----:B------:R-:W-:-:S04]  /*76a0*/  IADD3 R2, P2, PT, R28, UR4, RZ ;  /* 0x000000041c027c10 */ /* 0x000fc8000ff5e0ff */
[----:B------:R-:W-:Y:S01]  /*76b0*/  IADD3.X R3, PT, PT, R5, UR5, RZ, P2, !PT ;  /* 0x0000000505037c10 */ /* 0x000fe200097fe4ff */
[----:B------:R-:W-:Y:S01]  /*76c0*/  IMAD.MOV.U32 R4, RZ, RZ, R28 ;  /* 0x000000ffff047224 */ /* 0x000fe200078e001c */
[----:B0-----:R-:W-:Y:S01]  /*76d0*/  IADD3 R6, P2, PT, R12, UR4, RZ ;  /* 0x000000040c067c10 */ /* 0x001fe2000ff5e0ff */
[----:B------:R-:W3:Y:S01]  /*76e0*/  LDL.LU R28, [R1+0x1518] ;  /* 0x00151800011c7983 */ /* 0x000ee20000300800 */
[----:B------:R-:W-:Y:S02]  /*76f0*/  IADD3 R4, P3, PT, R26, UR4, RZ ;  /* 0x000000041a047c10 */ /* 0x000fe4000ff7e0ff */
[----:B------:R-:W-:Y:S02]  /*7700*/  IADD3.X R7, PT, PT, R13, UR5, RZ, P2, !PT ;  /* 0x000000050d077c10 */ /* 0x000fe400097fe4ff */
[----:B-----5:R-:W-:Y:S01]  /*7710*/  PRMT R15, RZ, 0x7610, R15 ;  /* 0x00007610ff0f7816 */ /* 0x020fe2000000000f */
[----:B--2---:R-:W-:Y:S05]  /*7720*/  STL [R1+0x644], R16 ;  /* 0x0006441001007387 */ /* 0x004fea0000100800 */
[----:B------:R0:W2:Y:S01]  /*7730*/  @P1 LDG.E.U16 R15, desc[UR40][R2.64] ;  /* 0x00000028020f1981 */ /* 0x0000a2000c1e1500 */
[----:B------:R-:W-:-:S03]  /*7740*/  PRMT R14, RZ, 0x7610, R14 ;  /* 0x00007610ff0e7816 */ /* 0x000fc6000000000e */
[----:B----4-:R1:W-:Y:S01]  /*7750*/  STL [R1+0x640], R17 ;  /* 0x0006401101007387 */ /* 0x0103e20000100800 */
[----:B0-----:R-:W-:Y:S02]  /*7760*/  IMAD.MOV.U32 R3, RZ, RZ, R27 ;  /* 0x000000ffff037224 */ /* 0x001fe400078e001b */
[----:B------:R-:W-:Y:S01]  /*7770*/  IMAD.MOV.U32 R2, RZ, RZ, R26 ;  /* 0x000000ffff027224 */ /* 0x000fe200078e001a */
[----:B-1----:R-:W4:Y:S02]  /*7780*/  LDL.64 R16, [R1+0x858] ;  /* 0x0008580001107983 */ /* 0x002f240000100a00 */
[----:B------:R-:W-:Y:S02]  /*7790*/  IADD3.X R5, PT, PT, R3, UR5, RZ, P3, !PT ;  /* 0x0000000503057c10 */ /* 0x000fe40009ffe4ff */
[----:B------:R-:W5:Y:S04]  /*77a0*/  LDL.64 R26, [R1+0x870] ;  /* 0x00087000011a7983 */ /* 0x000f680000100a00 */
[----:B------:R-:W2:Y:S04]  /*77b0*/  LDL.LU.64 R12, [R1+0x1510] ;  /* 0x00151000010c7983 */ /* 0x000ea80000300a00 */
[----:B------:R-:W5:Y:S01]  /*77c0*/  @P1 LDG.E.U16 R14, desc[UR40][R4.64] ;  /* 0x00000028040e1981 */ /* 0x000f62000c1e1500 */
[----:B------:R-:W-:-:S02]  /*77d0*/  ISETP.GT.AND P0, PT, R0, 0xe, PT ;  /* 0x0000000e0000780c */ /* 0x000fc40003f04270 */
[----:B------:R-:W-:Y:S02]  /*77e0*/  IADD3 R2, P3, PT, R10, UR4, RZ ;  /* 0x000000040a027c10 */ /* 0x000fe4000ff7e0ff */
[----:B---3--:R-:W-:Y:S02]  /*77f0*/  PRMT R28, RZ, 0x7610, R28 ;  /* 0x00007610ff1c7816 */ /* 0x008fe4000000001c */
[----:B------:R-:W-:-:S07]  /*7800*/  IADD3.X R3, PT, PT, R11, UR5, RZ, P3, !PT ;  /* 0x000000050b037c10 */ /* 0x000fce0009ffe4ff */
[----:B------:R0:W3:Y:S02]  /*7810*/  @P0 LDG.E.U16 R28, desc[UR40][R6.64] ;  /* 0x00000028061c0981 */ /* 0x0000e4000c1e1500 */
[----:B0-----:R-:W-:Y:S02]  /*7820*/  PRMT R6, RZ, 0x7610, R6 ;  /* 0x00007610ff067816 */ /* 0x001fe40000000006 */
[----:B----4-:R-:W-:Y:S02]  /*7830*/  IADD3 R4, P1, PT, R16, UR4, RZ ;  /* 0x0000000410047c10 */ /* 0x010fe4000ff3e0ff */
[----:B--2---:R-:W-:Y:S02]  /*7840*/  PRMT R13, RZ, 0x7610, R13 ;  /* 0x00007610ff0d7816 */ /* 0x004fe4000000000d */
[----:B------:R-:W-:Y:S01]  /*7850*/  PRMT R12, RZ, 0x7610, R12 ;  /* 0x00007610ff0c7816 */ /* 0x000fe2000000000c */
[----:B-----5:R-:W-:Y:S01]  /*7860*/  STL [R1+0x638], R14 ;  /* 0x0006380e01007387 */ /* 0x020fe20000100800 */
[----:B------:R-:W-:-:S03]  /*7870*/  IADD3.X R5, PT, PT, R17, UR5, RZ, P1, !PT ;  /* 0x0000000511057c10 */ /* 0x000fc60008ffe4ff */
[----:B------:R0:W2:Y:S04]  /*7880*/  @P0 LDG.E.U16 R13, desc[UR40][R2.64] ;  /* 0x00000028020d0981 */ /* 0x0000a8000c1e1500 */
[----:B------:R1:W-:Y:S04]  /*7890*/  STL [R1+0x63c], R15 ;  /* 0x00063c0f01007387 */ /* 0x0003e80000100800 */
[----:B------:R-:W4:Y:S01]  /*78a0*/  @P0 LDG.E.U16 R12, desc[UR40][R4.64] ;  /* 0x00000028040c0981 */ /* 0x000f22000c1e1500 */
[----:B0-----:R-:W-:-:S03]  /*78b0*/  IADD3 R2, P2, PT, R26, UR4, RZ ;  /* 0x000000041a027c10 */ /* 0x001fc6000ff5e0ff */
[----:B------:R-:W5:Y:S04]  /*78c0*/  LDL.64 R10, [R1+0x880] ;  /* 0x00088000010a7983 */ /* 0x000f680000100a00 */
[----:B-1----:R-:W2:Y:S01]  /*78d0*/  LDL.64 R14, [R1+0x888] ;  /* 0x00088800010e7983 */ /* 0x002ea20000100a00 */
[----:B------:R-:W-:-:S05]  /*78e0*/  IADD3.X R3, PT, PT, R27, UR5, RZ, P2, !PT ;  /* 0x000000051b037c10 */ /* 0x000fca00097fe4ff */
[----:B------:R0:W5:Y:S01]  /*78f0*/  @P0 LDG.E.U16 R6, desc[UR40][R2.64] ;  /* 0x0000002802060981 */ /* 0x000162000c1e1500 */
[----:B------:R-:W-:Y:S02]  /*7900*/  ISETP.GT.AND P1, PT, R0, 0xf, PT ;  /* 0x0000000f0000780c */ /* 0x000fe40003f24270 */
[----:B------:R-:W-:Y:S01]  /*7910*/  PRMT R7, RZ, 0x7610, R7 ;  /* 0x00007610ff077816 */ /* 0x000fe20000000007 */
[----:B---3--:R1:W-:Y:S04]  /*7920*/  STL [R1+0x634], R28 ;  /* 0x0006341c01007387 */ /* 0x0083e80000100800 */
[----:B0-----:R-:W-:Y:S01]  /*7930*/  IMAD.MOV.U32 R3, RZ, RZ, R7 ;  /* 0x000000ffff037224 */ /* 0x001fe200078e0007 */
[----:B-1----:R-:W3:Y:S04]  /*7940*/  LDL.64 R28, [R1+0x878] ;  /* 0x00087800011c7983 */ /* 0x002ee80000100a00 */
[----:B------:R-:W3:Y:S01]  /*7950*/  LDL.LU.64 R16, [R1+0x1508] ;  /* 0x0015080001107983 */ /* 0x000ee20000300a00 */
[----:B------:R-:W-:-:S03]  /*7960*/  PRMT R9, RZ, 0x7610, R9 ;  /* 0x00007610ff097816 */ /* 0x000fc60000000009 */
[----:B----4-:R-:W-:Y:S01]  /*7970*/  STL [R1+0x62c], R12 ;  /* 0x00062c0c01007387 */ /* 0x010fe20000100800 */
[----:B--2---:R-:W-:-:S03]  /*7980*/  IADD3 R4, P2, PT, R14, UR4, RZ ;  /* 0x000000040e047c10 */ /* 0x004fc6000ff5e0ff */
[----:B------:R0:W-:Y:S01]  /*7990*/  STL [R1+0x630], R13 ;  /* 0x0006300d01007387 */ /* 0x0001e20000100800 */
[----:B------:R-:W-:-:S03]  /*79a0*/  IADD3.X R5, PT, PT, R15, UR5, RZ, P2, !PT ;  /* 0x000000050f057c10 */ /* 0x000fc600097fe4ff */
[----:B------:R-:W2:Y:S04]  /*79b0*/  LDL.64 R26, [R1+0x8a8] ;  /* 0x0008a800011a7983 */ /* 0x000ea80000100a00 */
[----:B------:R-:W4:Y:S04]  /*79c0*/  @P1 LDG.E.U16 R3, desc[UR40][R4.64] ;  /* 0x0000002804031981 */ /* 0x000f28000c1e1500 */
[----:B0-----:R-:W2:Y:S04]  /*79d0*/  LDL.64 R12, [R1+0x890] ;  /* 0x00089000010c7983 */ /* 0x001ea80000100a00 */
[----:B-----5:R0:W-:Y:S04]  /*79e0*/  STL [R1+0x628], R6 ;  /* 0x0006280601007387 */ /* 0x0201e80000100800 */
[----:B------:R-:W5:Y:S01]  /*79f0*/  LDL.64 R14, [R1+0x8a0] ;  /* 0x0008a000010e7983 */ /* 0x000f620000100a00 */
[----:B0-----:R-:W-:-:S03]  /*7a00*/  IADD3 R6, P0, PT, R10, UR4, RZ ;  /* 0x000000040a067c10 */ /* 0x001fc6000ff1e0ff */
[----:B------:R0:W-:Y:S02]  /*7a10*/  STL.S16 [R1+0x620], R7 ;  /* 0x0006200701007387 */ /* 0x0001e40000100600 */
[----:B0-----:R-:W-:Y:S02]  /*7a20*/  IADD3.X R7, PT, PT, R11, UR5, RZ, P0, !PT ;  /* 0x000000050b077c10 */ /* 0x001fe400087fe4ff */
[----:B------:R-:W-:Y:S01]  /*7a30*/  PRMT R8, RZ, 0x7610, R8 ;  /* 0x00007610ff087816 */ /* 0x000fe20000000008 */
[----:B------:R-:W2:Y:S04]  /*7a40*/  LDL.LU.64 R10, [R1+0x1500] ;  /* 0x00150000010a7983 */ /* 0x000ea80000300a00 */
[----:B------:R0:W2:Y:S01]  /*7a50*/  @P1 LDG.E.U16 R9, desc[UR40][R6.64] ;  /* 0x0000002806091981 */ /* 0x0000a2000c1e1500 */
[----:B---3--:R-:W-:Y:S01]  /*7a60*/  IADD3 R2, P2, PT, R28, UR4, RZ ;  /* 0x000000041c027c10 */ /* 0x008fe2000ff5e0ff */
[----:B0-----:R-:W-:-:S02]  /*7a70*/  IMAD.MOV.U32 R7, RZ, RZ, R8 ;  /* 0x000000ffff077224 */ /* 0x001fc400078e0008 */
[----:B----4-:R0:W-:Y:S02]  /*7a80*/  @P1 STL [R1+0x620], R3 ;  /* 0x0006200301001387 */ /* 0x0101e40000100800 */
[----:B0-----:R-:W-:Y:S02]  /*7a90*/  IADD3.X R3, PT, PT, R29, UR5, RZ, P2, !PT ;  /* 0x000000051d037c10 */ /* 0x001fe400097fe4ff */
[----:B------:R-:W3:Y:S04]  /*7aa0*/  LDL.LU.64 R28, [R1+0x14f8] ;  /* 0x0014f800011c7983 */ /* 0x000ee80000300a00 */
[----:B------:R0:W4:Y:S04]  /*7ab0*/  @P1 LDG.E.U16 R7, desc[UR40][R2.64] ;  /* 0x0000002802071981 */ /* 0x000128000c1e1500 */
[----:B------:R-:W-:Y:S04]  /*7ac0*/  STL.S16 [R1+0x61c], R8 ;  /* 0x00061c0801007387 */ /* 0x000fe80000100600 */
[----:B--2---:R1:W-:Y:S04]  /*7ad0*/  STL [R1+0x624], R9 ;  /* 0x0006240901007387 */ /* 0x0043e80000100800 */
[----:B-1----:R-:W2:Y:S01]  /*7ae0*/  LDL.64 R8, [R1+0x898] ;  /* 0x0008980001087983 */ /* 0x002ea20000100a00 */
[----:B------:R-:W-:Y:S01]  /*7af0*/  ISETP.GT.AND P0, PT, R0, 0x10, PT ;  /* 0x000000100000780c */ /* 0x000fe20003f04270 */
[----:B0-----:R-:W-:Y:S01]  /*7b00*/  IMAD.MOV.U32 R3, RZ, RZ, R13 ;  /* 0x000000ffff037224 */ /* 0x001fe200078e000d */
[----:B------:R-:W-:Y:S01]  /*7b10*/  IADD3 R4, P3, PT, R12, UR4, RZ ;  /* 0x000000040c047c10 */ /* 0x000fe2000ff7e0ff */
[----:B------:R-:W-:Y:S01]  /*7b20*/  IMAD.MOV.U32 R2, RZ, RZ, R12 ;  /* 0x000000ffff027224 */ /* 0x000fe200078e000c */
[----:B------:R-:W-:Y:S01]  /*7b30*/  IADD3 R6, P2, PT, R26, UR4, RZ ;  /* 0x000000041a067c10 */ /* 0x000fe2000ff5e0ff */
[----:B------:R-:W3:Y:S01]  /*7b40*/  LDL.64 R12, [R1+0x8b0] ;  /* 0x0008b000010c7983 */ /* 0x000ee20000100a00 */
[----:B------:R-:W-:-:S02]  /*7b50*/  PRMT R25, RZ, 0x7610, R25 ;  /* 0x00007610ff197816 */ /* 0x000fc40000000019 */
[----:B------:R-:W-:Y:S02]  /*7b60*/  IADD3.X R5, PT, PT, R3, UR5, RZ, P3, !PT ;  /* 0x0000000503057c10 */ /* 0x000fe40009ffe4ff */
[----:B------:R-:W-:Y:S02]  /*7b70*/  PRMT R17, RZ, 0x7610, R17 ;  /* 0x00007610ff117816 */ /* 0x000fe40000000011 */
[----:B-----5:R-:W-:Y:S01]  /*7b80*/  IADD3 R2, P3, PT, R14, UR4, RZ ;  /* 0x000000040e027c10 */ /* 0x020fe2000ff7e0ff */
[----:B------:R2:W5:Y:S01]  /*7b90*/  @P1 LDG.E.U16 R25, desc[UR40][R4.64] ;  /* 0x0000002804191981 */ /* 0x000562000c1e1500 */
[----:B------:R-:W-:Y:S02]  /*7ba0*/  PRMT R11, RZ, 0x7610, R11 ;  /* 0x00007610ff0b7816 */ /* 0x000fe4000000000b */
[----:B------:R-:W-:Y:S02]  /*7bb0*/  PRMT R10, RZ, 0x7610, R10 ;  /* 0x00007610ff0a7816 */ /* 0x000fe4000000000a */
[----:B------:R-:W-:-:S05]  /*7bc0*/  IADD3.X R3, PT, PT, R15, UR5, RZ, P3, !PT ;  /* 0x000000050f037c10 */ /* 0x000fca0009ffe4ff */
[----:B------:R3:W5:Y:S04]  /*7bd0*/  @P0 LDG.E.U16 R11, desc[UR40][R2.64] ;  /* 0x00000028020b0981 */ /* 0x000768000c1e1500 */
[----:B----4-:R0:W-:Y:S04]  /*7be0*/  @P1 STL [R1+0x61c], R7 ;  /* 0x00061c0701001387 */ /* 0x0101e80000100800 */
[----:B------:R-:W4:Y:S01]  /*7bf0*/  LDL.64 R14, [R1+0x8c8] ;  /* 0x0008c800010e7983 */ /* 0x000f220000100a00 */
[----:B0-----:R-:W-:-:S03]  /*7c00*/  IADD3.X R7, PT, PT, R27, UR5, RZ, P2, !PT ;  /* 0x000000051b077c10 */ /* 0x001fc600097fe4ff */
[----:B------:R-:W5:Y:S04]  /*7c10*/  LDL.64 R26, [R1+0x8c0] ;  /* 0x0008c000011a7983 */ /* 0x000f680000100a00 */
[----:B------:R-:W5:Y:S01]  /*7c20*/  @P0 LDG.E.U16 R17, desc[UR40][R6.64] ;  /* 0x0000002806110981 */ /* 0x000f62000c1e1500 */
[----:B--2---:R-:W-:-:S04]  /*7c30*/  IADD3 R4, P1, PT, R8, UR4, RZ ;  /* 0x0000000408047c10 */ /* 0x004fc8000ff3e0ff */
[----:B------:R-:W-:-:S05]  /*7c40*/  IADD3.X R5, PT, PT, R9, UR5, RZ, P1, !PT ;  /* 0x0000000509057c10 */ /* 0x000fca0008ffe4ff */
[----:B------:R4:W2:Y:S01]  /*7c50*/  @P0 LDG.E.U16 R10, desc[UR40][R4.64] ;  /* 0x00000028040a0981 */ /* 0x0008a2000c1e1500 */
[----:B---3--:R-:W-:Y:S02]  /*7c60*/  IADD3 R2, P2, PT, R12, UR4, RZ ;  /* 0x000000040c027c10 */ /* 0x008fe4000ff5e0ff */
[----:B------:R-:W-:Y:S02]  /*7c70*/  PRMT R16, RZ, 0x7610, R16 ;  /* 0x00007610ff107816 */ /* 0x000fe40000000010 */
[----:B------:R-:W-:Y:S02]  /*7c80*/  IADD3.X R3, PT, PT, R13, UR5, RZ, P2, !PT ;  /* 0x000000050d037c10 */ /* 0x000fe400097fe4ff */
[----:B------:R-:W-:-:S03]  /*7c90*/  ISETP.GT.AND P1, PT, R0, 0x11, PT ;  /* 0x000000110000780c */ /* 0x000fc60003f24270 */
[----:B------:R0:W3:Y:S01]  /*7ca0*/  @P0 LDG.E.U16 R16, desc[UR40][R2.64] ;  /* 0x0000002802100981 */ /* 0x0000e2000c1e1500 */
[----:B------:R-:W-:Y:S02]  /*7cb0*/  PRMT R29, RZ, 0x7610, R29 ;  /* 0x00007610ff1d7816 */ /* 0x000fe4000000001d */
[----:B----4-:R-:W-:Y:S02]  /*7cc0*/  IADD3 R4, P2, PT, R14, UR4, RZ ;  /* 0x000000040e047c10 */ /* 0x010fe4000ff5e0ff */
[----:B-----5:R-:W-:Y:S01]  /*7cd0*/  IADD3 R6, P0, PT, R26, UR4, RZ ;  /* 0x000000041a067c10 */ /* 0x020fe2000ff1e0ff */
[----:B------:R-:W-:Y:S04]  /*7ce0*/  STL [R1+0x1430], R17 ;  /* 0x0014301101007387 */ /* 0x000fe80000100800 */
[----:B------:R-:W0:Y:S01]  /*7cf0*/  LDL.64 R8, [R1+0x8b8] ;  /* 0x0008b80001087983 */ /* 0x000e220000100a00 */
[----:B------:R-:W-:-:S03]  /*7d00*/  IADD3.X R7, PT, PT, R27, UR5, RZ, P0, !PT ;  /* 0x000000051b077c10 */ /* 0x000fc600087fe4ff */
[----:B------:R-:W4:Y:S01]  /*7d10*/  LDL.64 R12, [R1+0x8e8] ;  /* 0x0008e800010c7983 */ /* 0x000f220000100a00 */
[----:B------:R-:W-:-:S03]  /*7d20*/  IADD3.X R5, PT, PT, R15, UR5, RZ, P2, !PT ;  /* 0x000000050f057c10 */ /* 0x000fc600097fe4ff */
[----:B------:R-:W5:Y:S04]  /*7d30*/  @P1 LDG.E.U16 R29, desc[UR40][R6.64] ;  /* 0x00000028061d1981 */ /* 0x000f68000c1e1500 */
[----:B--2---:R-:W-:Y:S04]  /*7d40*/  STL.64 [R1+0x1438], R10 ;  /* 0x0014380a01007387 */ /* 0x004fe80000100a00 */
[----:B------:R-:W-:Y:S04]  /*7d50*/  STL.64 [R1+0x1458], R10 ;  /* 0x0014580a01007387 */ /* 0x000fe80000100a00 */
[----:B------:R-:W2:Y:S04]  /*7d60*/  LDL.64 R14, [R1+0x8e0] ;  /* 0x0008e000010e7983 */ /* 0x000ea80000100a00 */
[----:B------:R-:W-:Y:S04]  /*7d70*/  STL [R1+0x618], R25 ;  /* 0x0006181901007387 */ /* 0x000fe80000100800 */
[----:B------:R-:W2:Y:S01]  /*7d80*/  LDL.64 R6, [R1+0x8d0] ;  /* 0x0008d00001067983 */ /* 0x000ea20000100a00 */
[----:B------:R-:W-:-:S02]  /*7d90*/  PRMT R28, RZ, 0x7610, R28 ;  /* 0x00007610ff1c7816 */ /* 0x000fc4000000001c */
[----:B------:R-:W-:Y:S01]  /*7da0*/  PRMT R23, RZ, 0x7610, R23 ;  /* 0x00007610ff177816 */ /* 0x000fe20000000017 */
[----:B------:R-:W3:Y:S01]  /*7db0*/  LDL.64 R26, [R1+0x8d8] ;  /* 0x0008d800011a7983 */ /* 0x000ee20000100a00 */
[----:B------:R-:W-:-:S04]  /*7dc0*/  PRMT R22, RZ, 0x7610, R22 ;  /* 0x00007610ff167816 */ /* 0x000fc80000000016 */
[----:B------:R-:W3:Y:S01]  /*7dd0*/  @P1 LDG.E.U16 R23, desc[UR40][R4.64] ;  /* 0x0000002804171981 */ /* 0x000ee2000c1e1500 */
[----:B0-----:R-:W-:-:S04]  /*7de0*/  IADD3 R2, P2, PT, R8, UR4, RZ ;  /* 0x0000000408027c10 */ /* 0x001fc8000ff5e0ff */
[----:B------:R-:W-:Y:S02]  /*7df0*/  IADD3.X R3, PT, PT, R9, UR5, RZ, P2, !PT ;  /* 0x0000000509037c10 */ /* 0x000fe400097fe4ff */
[----:B------:R-:W5:Y:S04]  /*7e00*/  LDL.64 R8, [R1+0x8f0] ;  /* 0x0008f00001087983 */ /* 0x000f680000100a00 */
[----:B------:R2:W5:Y:S02]  /*7e10*/  @P1 LDG.E.U16 R28, desc[UR40][R2.64] ;  /* 0x00000028021c1981 */ /* 0x000564000c1e1500 */
[----:B--2---:R-:W-:Y:S01]  /*7e20*/  IMAD.MOV.U32 R3, RZ, RZ, R7 ;  /* 0x000000ffff037224 */ /* 0x004fe200078e0007 */
[----:B------:R-:W-:-:S04]  /*7e30*/  IADD3 R4, P3, PT, R6, UR4, RZ ;  /* 0x0000000406047c10 */ /* 0x000fc8000ff7e0ff */
[----:B------:R-:W-:-:S05]  /*7e40*/  IADD3.X R5, PT, PT, R3, UR5, RZ, P3, !PT ;  /* 0x0000000503057c10 */ /* 0x000fca0009ffe4ff */
[----:B------:R3:W2:Y:S01]  /*7e50*/  @P1 LDG.E.U16 R22, desc[UR40][R4.64] ;  /* 0x0000002804161981 */ /* 0x0006a2000c1e1500 */
[----:B------:R-:W-:Y:S01]  /*7e60*/  ISETP.GT.AND P0, PT, R0, 0x12, PT ;  /* 0x000000120000780c */ /* 0x000fe20003f04270 */
[----:B------:R-:W-:Y:S01]  /*7e70*/  IMAD.MOV.U32 R2, RZ, RZ, R6 ;  /* 0x000000ffff027224 */ /* 0x000fe200078e0006 */
[----:B------:R-:W-:Y:S02]  /*7e80*/  IADD3 R2, P3, PT, R14, UR4, RZ ;  /* 0x000000040e027c10 */ /* 0x000fe4000ff7e0ff */
[----:B----4-:R-:W-:Y:S02]  /*7e90*/  IADD3 R6, P2, PT, R12, UR4, RZ ;  /* 0x000000040c067c10 */ /* 0x010fe4000ff5e0ff */
[----:B------:R-:W-:Y:S02]  /*7ea0*/  PRMT R19, RZ, 0x7610, R19 ;  /* 0x00007610ff137816 */ /* 0x000fe40000000013 */
[----:B------:R-:W-:Y:S02]  /*7eb0*/  IADD3.X R3, PT, PT, R15, UR5, RZ, P3, !PT ;  /* 0x000000050f037c10 */ /* 0x000fe40009ffe4ff */
[----:B------:R-:W-:-:S02]  /*7ec0*/  PRMT R24, RZ, 0x7610, R24 ;  /* 0x00007610ff187816 */ /* 0x000fc40000000018 */
[----:B------:R-:W-:Y:S01]  /*7ed0*/  IADD3.X R7, PT, PT, R13, UR5, RZ, P2, !PT ;  /* 0x000000050d077c10 */ /* 0x000fe200097fe4ff */
[----:B------:R-:W4:Y:S01]  /*7ee0*/  @P0 LDG.E.U16 R19, desc[UR40][R2.64] ;  /* 0x0000002802130981 */ /* 0x000f22000c1e1500 */
[----:B---3--:R-:W-:-:S03]  /*7ef0*/  IADD3 R4, P1, PT, R26, UR4, RZ ;  /* 0x000000041a047c10 */ /* 0x008fc6000ff3e0ff */
[----:B------:R0:W3:Y:S01]  /*7f00*/  @P0 LDG.E.U16 R24, desc[UR40][R6.64] ;  /* 0x0000002806180981 */ /* 0x0000e2000c1e1500 */
[----:B------:R-:W-:-:S03]  /*7f10*/  IADD3.X R5, PT, PT, R27, UR5, RZ, P1, !PT ;  /* 0x000000051b057c10 */ /* 0x000fc60008ffe4ff */
[----:B------:R-:W4:Y:S01]  /*7f20*/  LDL.LU.64 R12, [R1+0x14f0] ;  /* 0x0014f000010c7983 */ /* 0x000f220000300a00 */
[----:B0-----:R-:W-:Y:S02]  /*7f30*/  PRMT R6, RZ, 0x7610, R6 ;  /* 0x00007610ff067816 */ /* 0x001fe40000000006 */
[----:B------:R-:W-:-:S06]  /*7f40*/  PRMT R7, RZ, 0x7610, R7 ;  /* 0x00007610ff077816 */ /* 0x000fcc0000000007 */
[----:B------:R-:W4:Y:S01]  /*7f50*/  @P0 LDG.E.U16 R7, desc[UR40][R4.64] ;  /* 0x0000002804070981 */ /* 0x000f22000c1e1500 */
[----:B-----5:R-:W-:-:S04]  /*7f60*/  IADD3 R2, P2, PT, R8, UR4, RZ ;  /* 0x0000000408027c10 */ /* 0x020fc8000ff5e0ff */
[----:B------:R-:W-:-:S05]  /*7f70*/  IADD3.X R3, PT, PT, R9, UR5, RZ, P2, !PT ;  /* 0x0000000509037c10 */ /* 0x000fca00097fe4ff */
[----:B------:R-:W5:Y:S04]  /*7f80*/  @P0 LDG.E.U16 R6, desc[UR40][R2.64] ;  /* 0x0000002802060981 */ /* 0x000f68000c1e1500 */
[----:B--2---:R-:W-:Y:S04]  /*7f90*/  STL [R1+0x614], R22 ;  /* 0x0006141601007387 */ /* 0x004fe80000100800 */
[----:B------:R0:W-:Y:S04]  /*7fa0*/  STL [R1+0x4b0], R23 ;  /* 0x0004b01701007387 */ /* 0x0001e80000100800 */
[----:B------:R-:W2:Y:S04]  /*7fb0*/  LDL.64 R14, [R1+0x900] ;  /* 0x00090000010e7983 */ /* 0x000ea80000100a00 */
[----:B0-----:R-:W2:Y:S04]  /*7fc0*/  LDL.64 R22, [R1+0x908] ;  /* 0x0009080001167983 */ /* 0x001ea80000100a00 */
[----:B---3--:R0:W-:Y:S04]  /*7fd0*/  STL [R1+0x610], R24 ;  /* 0x0006101801007387 */ /* 0x0081e80000100800 */
[----:B------:R-:W3:Y:S04]  /*7fe0*/  LDL.64 R26, [R1+0x910] ;  /* 0x00091000011a7983 */ /* 0x000ee80000100a00 */
[----:B------:R-:W3:Y:S04]  /*7ff0*/  LDL.64 R8, [R1+0x928] ;  /* 0x0009280001087983 */ /* 0x000ee80000100a00 */
[----:B0-----:R-:W3:Y:S04]  /*8000*/  LDL.64 R24, [R1+0x8f8] ;  /* 0x0008f80001187983 */ /* 0x001ee80000100a00 */
[----:B-----5:R2:W-:Y:S04]  /*8010*/  STL [R1+0x5fc], R6 ;  /* 0x0005fc0601007387 */ /* 0x0205e80000100800 */
[----:B----4-:R0:W-:Y:S01]  /*8020*/  STL [R1+0x600], R7 ;  /* 0x0006000701007387 */ /* 0x0101e20000100800 */
[----:B--2---:R-:W-:-:S02]  /*8030*/  IADD3 R6, P0, PT, R14, UR4, RZ ;  /* 0x000000040e067c10 */ /* 0x004fc4000ff1e0ff */
[----:B------:R-:W-:Y:S02]  /*8040*/  IADD3 R4, P2, PT, R22, UR4, RZ ;  /* 0x0000000416047c10 */ /* 0x000fe4000ff5e0ff */
[----:B0-----:R-:W-:Y:S02]  /*8050*/  IADD3.X R7, PT, PT, R15, UR5, RZ, P0, !PT ;  /* 0x000000050f077c10 */ /* 0x001fe400087fe4ff */
[----:B------:R-:W-:Y:S02]  /*8060*/  IADD3.X R5, PT, PT, R23, UR5, RZ, P2, !PT ;  /* 0x0000000517057c10 */ /* 0x000fe400097fe4ff */
[----:B------:R-:W2:Y:S04]  /*8070*/  LDL.64 R22, [R1+0x920] ;  /* 0x0009200001167983 */ /* 0x000ea80000100a00 */
[----:B------:R-:W4:Y:S01]  /*8080*/  LDL.LU.64 R14, [R1+0x14e8] ;  /* 0x0014e800010e7983 */ /* 0x000f220000300a00 */
[----:B------:R-:W-:-:S02]  /*8090*/  ISETP.GT.AND P1, PT, R0, 0x13, PT ;  /* 0x000000130000780c */ /* 0x000fc40003f24270 */
[----:B------:R-:W-:Y:S02]  /*80a0*/  PRMT R13, RZ, 0x7610, R13 ;  /* 0x00007610ff0d7816 */ /* 0x000fe4000000000d */
[----:B------:R-:W-:Y:S02]  /*80b0*/  PRMT R12, RZ, 0x7610, R12 ;  /* 0x00007610ff0c7816 */ /* 0x000fe4000000000c */
[----:B---3--:R-:W-:-:S07]  /*80c0*/  IADD3 R2, P2, PT, R24, UR4, RZ ;  /* 0x0000000418027c10 */ /* 0x008fce000ff5e0ff */
[----:B------:R0:W3:Y:S04]  /*80d0*/  @P1 LDG.E.U16 R13, desc[UR40][R4.64] ;  /* 0x00000028040d1981 */ /* 0x0000e8000c1e1500 */
[----:B------:R-:W5:Y:S01]  /*80e0*/  @P1 LDG.E.U16 R12, desc[UR40][R6.64] ;  /* 0x00000028060c1981 */ /* 0x000f62000c1e1500 */
[----:B0-----:R-:W-:-:S05]  /*80f0*/  IMAD.MOV.U32 R5, RZ, RZ, R25 ;  /* 0x000000ffff057224 */ /* 0x001fca00078e0019 */
[----:B------:R-:W-:Y:S01]  /*8100*/  IADD3.X R3, PT, PT, R5, UR5, RZ, P2, !PT ;  /* 0x0000000505037c10 */ /* 0x000fe200097fe4ff */
[----:B------:R-:W-:Y:S01]  /*8110*/  IMAD.MOV.U32 R4, RZ, RZ, R24 ;  /* 0x000000ffff047224 */ /* 0x000fe200078e0018 */
[----:B------:R-:W-:Y:S01]  /*8120*/  IADD3 R4, P3, PT, R26, UR4, RZ ;  /* 0x000000041a047c10 */ /* 0x000fe2000ff7e0ff */
[----:B------:R-:W2:Y:S01]  /*8130*/  LDL.LU.64 R24, [R1+0x14e0] ;  /* 0x0014e00001187983 */ /* 0x000ea20000300a00 */
[----:B----4-:R-:W-:-:S06]  /*8140*/  PRMT R15, RZ, 0x7610, R15 ;  /* 0x00007610ff0f7816 */ /* 0x010fcc000000000f */
[----:B------:R0:W4:Y:S01]  /*8150*/  @P1 LDG.E.U16 R15, desc[UR40][R2.64] ;  /* 0x00000028020f1981 */ /* 0x000122000c1e1500 */
[----:B------:R-:W-:Y:S01]  /*8160*/  PRMT R14, RZ, 0x7610, R14 ;  /* 0x00007610ff0e7816 */ /* 0x000fe2000000000e */
[----:B0-----:R-:W-:-:S05]  /*8170*/  IMAD.MOV.U32 R3, RZ, RZ, R27 ;  /* 0x000000ffff037224 */ /* 0x001fca00078e001b */
[----:B------:R-:W-:-:S05]  /*8180*/  IADD3.X R5, PT, PT, R3, UR5, RZ, P3, !PT ;  /* 0x0000000503057c10 */ /* 0x000fca0009ffe4ff */
[----:B------:R-:W2:Y:S01]  /*8190*/  @P1 LDG.E.U16 R14, desc[UR40][R4.64] ;  /* 0x00000028040e1981 */ /* 0x000ea2000c1e1500 */
[----:B------:R-:W-:-:S03]  /*81a0*/  IADD3 R6, P2, PT, R8, UR4, RZ ;  /* 0x0000000408067c10 */ /* 0x000fc6000ff5e0ff */
[----:B-----5:R-:W-:Y:S01]  /*81b0*/  STL [R1+0x608], R12 ;  /* 0x0006080c01007387 */ /* 0x020fe20000100800 */
[----:B------:R-:W-:-:S03]  /*81c0*/  IMAD.MOV.U32 R2, RZ, RZ, R26 ;  /* 0x000000ffff027224 */ /* 0x000fc600078e001a */
[----:B---3--:R0:W-:Y:S01]  /*81d0*/  STL [R1+0x604], R13 ;  /* 0x0006040d01007387 */ /* 0x0081e20000100800 */
[----:B------:R-:W-:-:S03]  /*81e0*/  IADD3.X R7, PT, PT, R9, UR5, RZ, P2, !PT ;  /* 0x0000000509077c10 */ /* 0x000fc600097fe4ff */
[----:B0-----:R-:W3:Y:S04]  /*81f0*/  LDL.64 R12, [R1+0x918] ;  /* 0x00091800010c7983 */ /* 0x001ee80000100a00 */
[----:B------:R-:W-:Y:S04]  /*8200*/  STL [R1+0x60c], R19 ;  /* 0x00060c1301007387 */ /* 0x000fe80000100800 */
[----:B------:R-:W5:Y:S04]  /*8210*/  LDL.64 R26, [R1+0x930] ;  /* 0x00093000011a7983 */ /* 0x000f680000100a00 */
[----:B------:R-:W5:Y:S01]  /*8220*/  LDL.LU.64 R8, [R1+0x14d8] ;  /* 0x0014d80001087983 */ /* 0x000f620000300a00 */
[----:B------:R-:W-:-:S02]  /*8230*/  ISETP.GT.AND P0, PT, R0, 0x14, PT ;  /* 0x000000140000780c */ /* 0x000fc40003f04270 */
[----:B------:R-:W-:-:S11]  /*8240*/  PRMT R18, RZ, 0x7610, R18 ;  /* 0x00007610ff127816 */ /* 0x000fd60000000012 */
[----:B------:R0:W5:Y:S04]  /*8250*/  @P0 LDG.E.U16 R18, desc[UR40][R6.64] ;  /* 0x0000002806120981 */ /* 0x000168000c1e1500 */
[----:B--2---:R-:W-:Y:S04]  /*8260*/  STL [R1+0x5ec], R14 ;  /* 0x0005ec0e01007387 */ /* 0x004fe80000100800 */
[----:B----4-:R1:W-:Y:S04]  /*8270*/  STL [R1+0x5f8], R15 ;  /* 0x0005f80f01007387 */ /* 0x0103e80000100800 */
[----:B-1----:R-:W2:Y:S01]  /*8280*/  LDL.64 R14, [R1+0x948] ;  /* 0x00094800010e7983 */ /* 0x002ea20000100a00 */
[----:B------:R-:W-:-:S04]  /*8290*/  IADD3 R2, P3, PT, R22, UR4, RZ ;  /* 0x0000000416027c10 */ /* 0x000fc8000ff7e0ff */
[----:B------:R-:W-:Y:S02]  /*82a0*/  IADD3.X R3, PT, PT, R23, UR5, RZ, P3, !PT ;  /* 0x0000000517037c10 */ /* 0x000fe40009ffe4ff */
[----:B---3--:R-:W-:Y:S01]  /*82b0*/  IADD3 R4, P1, PT, R12, UR4, RZ ;  /* 0x000000040c047c10 */ /* 0x008fe2000ff3e0ff */
[----:B------:R-:W3:Y:S01]  /*82c0*/  LDL.64 R22, [R1+0x940] ;  /* 0x0009400001167983 */ /* 0x000ee20000100a00 */
[----:B-----5:R-:W-:Y:S02]  /*82d0*/  PRMT R9, RZ, 0x7610, R9 ;  /* 0x00007610ff097816 */ /* 0x020fe40000000009 */
[----:B------:R-:W-:Y:S02]  /*82e0*/  PRMT R8, RZ, 0x7610, R8 ;  /* 0x00007610ff087816 */ /* 0x000fe40000000008 */
[----:B------:R-:W-:Y:S02]  /*82f0*/  IADD3.X R5, PT, PT, R13, UR5, RZ, P1, !PT ;  /* 0x000000050d057c10 */ /* 0x000fe40008ffe4ff */
[----:B------:R1:W4:Y:S01]  /*8300*/  @P0 LDG.E.U16 R9, desc[UR40][R2.64] ;  /* 0x0000002802090981 */ /* 0x000322000c1e1500 */
[----:B------:R-:W-:-:S02]  /*8310*/  ISETP.GT.AND P1, PT, R0, 0x15, PT ;  /* 0x000000150000780c */ /* 0x000fc40003f24270 */
[----:B0-----:R-:W-:Y:S01]  /*8320*/  PRMT R6, RZ, 0x7610, R6 ;  /* 0x00007610ff067816 */ /* 0x001fe20000000006 */
[----:B------:R-:W5:Y:S01]  /*8330*/  @P0 LDG.E.U16 R8, desc[UR40][R4.64] ;  /* 0x0000002804080981 */ /* 0x000f62000c1e1500 */
[----:B------:R-:W-:Y:S02]  /*8340*/  PRMT R7, RZ, 0x7610, R7 ;  /* 0x00007610ff077816 */ /* 0x000fe40000000007 */
[----:B-1----:R-:W-:-:S04]  /*8350*/  IADD3 R2, P2, PT, R26, UR4, RZ ;  /* 0x000000041a027c10 */ /* 0x002fc8000ff5e0ff */
[----:B------:R-:W-:Y:S01]  /*8360*/  IADD3.X R3, PT, PT, R27, UR5, RZ, P2, !PT ;  /* 0x000000051b037c10 */ /* 0x000fe200097fe4ff */
[----:B------:R0:W-:Y:S04]  /*8370*/  STL [R1+0x5f4], R18 ;  /* 0x0005f41201007387 */ /* 0x0001e80000100800 */
[----:B------:R1:W3:Y:S04]  /*8380*/  @P0 LDG.E.U16 R6, desc[UR40][R2.64] ;  /* 0x0000002802060981 */ /* 0x0002e8000c1e1500 */
[----:B0-----:R-:W3:Y:S01]  /*8390*/  LDL.64 R18, [R1+0x938] ;  /* 0x0009380001127983 */ /* 0x001ee20000100a00 */
[----:B-1----:R-:W-:-:S03]  /*83a0*/  IMAD.MOV.U32 R3, RZ, RZ, R7 ;  /* 0x000000ffff037224 */ /* 0x002fc600078e0007 */
[----:B------:R-:W3:Y:S01]  /*83b0*/  LDL.LU.64 R12, [R1+0x14d0] ;  /* 0x0014d000010c7983 */ /* 0x000ee20000300a00 */
[----:B--2---:R-:W-:-:S04]  /*83c0*/  IADD3 R4, P2, PT, R14, UR4, RZ ;  /* 0x000000040e047c10 */ /* 0x004fc8000ff5e0ff */
[----:B------:R-:W-:-:S05]  /*83d0*/  IADD3.X R5, PT, PT, R15, UR5, RZ, P2, !PT ;  /* 0x000000050f057c10 */ /* 0x000fca00097fe4ff */
[----:B------:R-:W2:Y:S04]  /*83e0*/  @P1 LDG.E.U16 R3, desc[UR40][R4.64] ;  /* 0x0000002804031981 */ /* 0x000ea8000c1e1500 */
[----:B-----5:R-:W-:Y:S04]  /*83f0*/  STL [R1+0x5e4], R8 ;  /* 0x0005e40801007387 */ /* 0x020fe80000100800 */
[----:B----4-:R0:W-:Y:S04]  /*8400*/  STL [R1+0x5f0], R9 ;  /* 0x0005f00901007387 */ /* 0x0101e80000100800 */
[----:B------:R-:W4:Y:S04]  /*8410*/  LDL.64 R26, [R1+0x968] ;  /* 0x00096800011a7983 */ /* 0x000f280000100a00 */
[----:B0-----:R-:W5:Y:S04]  /*8420*/  LDL.64 R8, [R1+0x950] ;  /* 0x0009500001087983 */ /* 0x001f680000100a00 */
[----:B---3--:R0:W-:Y:S01]  /*8430*/  STL [R1+0x5e8], R6 ;  /* 0x0005e80601007387 */ /* 0x0081e20000100800 */
[----:B------:R-:W-:-:S03]  /*8440*/  IADD3 R2, P2, PT, R18, UR4, RZ ;  /* 0x0000000412027c10 */ /* 0x000fc6000ff5e0ff */
[----:B------:R-:W3:Y:S01]  /*8450*/  LDL.64 R14, [R1+0x960] ;  /* 0x00096000010e7983 */ /* 0x000ee20000100a00 */
[----:B0-----:R-:W-:-:S03]  /*8460*/  IADD3 R6, P0, PT, R22, UR4, RZ ;  /* 0x0000000416067c10 */ /* 0x001fc6000ff1e0ff */
[----:B------:R0:W-:Y:S01]  /*8470*/  STL.S16 [R1+0x5dc], R7 ;  /* 0x0005dc0701007387 */ /* 0x0001e20000100600 */
[----:B------:R-:W-:Y:S02]  /*8480*/  PRMT R12, RZ, 0x7610, R12 ;  /* 0x00007610ff0c7816 */ /* 0x000fe4000000000c */
[----:B------:R-:W-:Y:S02]  /*8490*/  PRMT R13, RZ, 0x7610, R13 ;  /* 0x00007610ff0d7816 */ /* 0x000fe4000000000d */
[----:B0-----:R-:W-:Y:S02]  /*84a0*/  IADD3.X R7, PT, PT, R23, UR5, RZ, P0, !PT ;  /* 0x0000000517077c10 */ /* 0x001fe400087fe4ff */
[----:B------:R-:W3:Y:S04]  /*84b0*/  LDL.LU.64 R22, [R1+0x14c8] ;  /* 0x0014c80001167983 */ /* 0x000ee80000300a00 */
[----:B------:R4:W3:Y:S04]  /*84c0*/  @P1 LDG.E.U16 R13, desc[UR40][R6.64] ;  /* 0x00000028060d1981 */ /* 0x0008e8000c1e1500 */
[----:B--2---:R0:W-:Y:S02]  /*84d0*/  @P1 STL [R1+0x5dc], R3 ;  /* 0x0005dc0301001387 */ /* 0x0041e40000100800 */
[----:B0-----:R-:W-:-:S02]  /*84e0*/  IADD3.X R3, PT, PT, R19, UR5, RZ, P2, !PT ;  /* 0x0000000513037c10 */ /* 0x001fc400097fe4ff */
[----:B------:R-:W2:Y:S04]  /*84f0*/  LDL.64 R18, [R1+0x958] ;  /* 0x0009580001127983 */ /* 0x000ea80000100a00 */
[----:B------:R-:W2:Y:S01]  /*8500*/  @P1 LDG.E.U16 R12, desc[UR40][R2.64] ;  /* 0x00000028020c1981 */ /* 0x000ea2000c1e1500 */
[----:B----4-:R-:W-:Y:S02]  /*8510*/  IADD3 R6, P2, PT, R26, UR4, RZ ;  /* 0x000000041a067c10 */ /* 0x010fe4000ff5e0ff */
[----:B-----5:R-:W-:-:S04]  /*8520*/  IADD3 R4, P3, PT, R8, UR4, RZ ;  /* 0x0000000408047c10 */ /* 0x020fc8000ff7e0ff */
[----:B------:R-:W-:Y:S01]  /*8530*/  IADD3.X R5, PT, PT, R9, UR5, RZ, P3, !PT ;  /* 0x0000000509057c10 */ /* 0x000fe20009ffe4ff */
[----:B--2---:R-:W-:Y:S04]  /*8540*/  STL [R1+0x5d8], R12 ;  /* 0x0005d80c01007387 */ /* 0x004fe80000100800 */
[----:B---3--:R0:W-:Y:S04]  /*8550*/  STL [R1+0x5e0], R13 ;  /* 0x0005e00d01007387 */ /* 0x0081e80000100800 */
[----:B------:R-:W2:Y:S04]  /*8560*/  LDL.64 R8, [R1+0x988] ;  /* 0x0009880001087983 */ /* 0x000ea80000100a00 */
[----:B0-----:R-:W3:Y:S04]  /*8570*/  LDL.64 R12, [R1+0x970] ;  /* 0x00097000010c7983 */ /* 0x001ee80000100a00 */
[----:B------:R-:W4:Y:S01]  /*8580*/  LDL.LU R26, [R1+0x14c0] ;  /* 0x0014c000011a7983 */ /* 0x000f220000300800 */
[----:B------:R-:W-:-:S02]  /*8590*/  ISETP.GT.AND P0, PT, R0, 0x16, PT ;  /* 0x000000160000780c */ /* 0x000fc40003f04270 */
[----:B------:R-:W-:Y:S02]  /*85a0*/  PRMT R22, RZ, 0x7610, R22 ;  /* 0x00007610ff167816 */ /* 0x000fe40000000016 */
[----:B------:R-:W-:Y:S02]  /*85b0*/  IADD3 R2, P3, PT, R14, UR4, RZ ;  /* 0x000000040e027c10 */ /* 0x000fe4000ff7e0ff */
[----:B------:R-:W-:Y:S02]  /*85c0*/  PRMT R23, RZ, 0x7610, R23 ;  /* 0x00007610ff177816 */ /* 0x000fe40000000017 */
[----:B------:R-:W-:Y:S02]  /*85d0*/  IADD3.X R7, PT, PT, R27, UR5, RZ, P2, !PT ;  /* 0x000000051b077c10 */ /* 0x000fe400097fe4ff */
[----:B------:R-:W-:Y:S02]  /*85e0*/  IADD3.X R3, PT, PT, R15, UR5, RZ, P3, !PT ;  /* 0x000000050f037c10 */ /* 0x000fe40009ffe4ff */
[----:B------:R-:W5:Y:S04]  /*85f0*/  @P1 LDG.E.U16 R23, desc[UR40][R4.64] ;  /* 0x0000002804171981 */ /* 0x000f68000c1e1500 */
[----:B------:R0:W2:Y:S04]  /*8600*/  @P0 LDG.E.U16 R22, desc[UR40][R6.64] ;  /* 0x0000002806160981 */ /* 0x0000a8000c1e1500 */
[----:B------:R-:W5:Y:S01]  /*8610*/  LDL.LU.64 R14, [R1+0x14b8] ;  /* 0x0014b800010e7983 */ /* 0x000f620000300a00 */
[----:B----4-:R-:W-:-:S06]  /*8620*/  PRMT R26, RZ, 0x7610, R26 ;  /* 0x00007610ff1a7816 */ /* 0x010fcc000000001a */
[----:B------:R1:W4:Y:S01]  /*8630*/  @P0 LDG.E.U16 R26, desc[UR40][R2.64] ;  /* 0x00000028021a0981 */ /* 0x000322000c1e1500 */
[----:B0-----:R-:W-:Y:S02]  /*8640*/  PRMT R7, RZ, 0x7610, R7 ;  /* 0x00007610ff077816 */ /* 0x001fe40000000007 */
[----:B------:R-:W-:Y:S02]  /*8650*/  IADD3 R4, P2, PT, R18, UR4, RZ ;  /* 0x0000000412047c10 */ /* 0x000fe4000ff5e0ff */
[----:B---3--:R-:W-:Y:S02]  /*8660*/  IADD3 R6, P3, PT, R12, UR4, RZ ;  /* 0x000000040c067c10 */ /* 0x008fe4000ff7e0ff */
[----:B------:R-:W-:Y:S01]  /*8670*/  IADD3.X R5, PT, PT, R19, UR5, RZ, P2, !PT ;  /* 0x0000000513057c10 */ /* 0x000fe200097fe4ff */
[----:B-1----:R-:W-:Y:S01]  /*8680*/  IMAD.MOV.U32 R3, RZ, RZ, R7 ;  /* 0x000000ffff037224 */ /* 0x002fe200078e0007 */
[----:B--2---:R-:W-:Y:S04]  /*8690*/  STL [R1+0x5d0], R22 ;  /* 0x0005d01601007387 */ /* 0x004fe80000100800 */
[----:B-----5:R0:W-:Y:S04]  /*86a0*/  STL [R1+0x5d4], R23 ;  /* 0x0005d41701007387 */ /* 0x0201e80000100800 */
[----:B------:R-:W2:Y:S04]  /*86b0*/  @P0 LDG.E.U16 R3, desc[UR40][R4.64] ;  /* 0x0000002804030981 */ /* 0x000ea8000c1e1500 */
[----:B0-----:R-:W3:Y:S04]  /*86c0*/  LDL.64 R22, [R1+0x980] ;  /* 0x0009800001167983 */ /* 0x001ee80000100a00 */
[----:B----4-:R0:W-:Y:S04]  /*86d0*/  STL [R1+0x5cc], R26 ;  /* 0x0005cc1a01007387 */ /* 0x0101e80000100800 */
[----:B------:R-:W4:Y:S04]  /*86e0*/  LDL.64 R18, [R1+0x990] ;  /* 0x0009900001127983 */ /* 0x000f280000100a00 */
[----:B0-----:R-:W5:Y:S04]  /*86f0*/  LDL.64 R26, [R1+0x978] ;  /* 0x00097800011a7983 */ /* 0x001f680000100a00 */
[----:B------:R0:W-:Y:S02]  /*8700*/  STL.S16 [R1+0x5c8], R7 ;  /* 0x0005c80701007387 */ /* 0x0001e40000100600 */
[----:B0-----:R-:W-:-:S02]  /*8710*/  IADD3.X R7, PT, PT, R13, UR5, RZ, P3, !PT ;  /* 0x000000050d077c10 */ /* 0x001fc40009ffe4ff */
[----:B------:R-:W4:Y:S01]  /*8720*/  LDL.LU.64 R12, [R1+0x14b0] ;  /* 0x0014b000010c7983 */ /* 0x000f220000300a00 */
[----:B------:R-:W-:Y:S02]  /*8730*/  ISETP.GT.AND P1, PT, R0, 0x17, PT ;  /* 0x000000170000780c */ /* 0x000fe40003f24270 */
[----:B------:R-:W-:Y:S02]  /*8740*/  IADD3 R2, P2, PT, R8, UR4, RZ ;  /* 0x0000000408027c10 */ /* 0x000fe4000ff5e0ff */
[----:B------:R-:W-:Y:S01]  /*8750*/  PRMT R14, RZ, 0x7610, R14 ;  /* 0x00007610ff0e7816 */ /* 0x000fe2000000000e */
[----:B--2---:R0:W-:Y:S05]  /*8760*/  @P0 STL [R1+0x5c8], R3 ;  /* 0x0005c80301000387 */ /* 0x0041ea0000100800 */
[----:B------:R-:W2:Y:S01]  /*8770*/  @P0 LDG.E.U16 R14, desc[UR40][R6.64] ;  /* 0x00000028060e0981 */ /* 0x000ea2000c1e1500 */
[----:B0-----:R-:W-:-:S02]  /*8780*/  IADD3.X R3, PT, PT, R9, UR5, RZ, P2, !PT ;  /* 0x0000000509037c10 */ /* 0x001fc400097fe4ff */
[----:B---3--:R-:W-:Y:S01]  /*8790*/  IADD3 R4, P0, PT, R22, UR4, RZ ;  /* 0x0000000416047c10 */ /* 0x008fe2000ff1e0ff */
[----:B------:R-:W3:Y:S01]  /*87a0*/  LDL.LU.64 R8, [R1+0x14a8] ;  /* 0x0014a80001087983 */ /* 0x000ee20000300a00 */
[----:B------:R-:W-:Y:S02]  /*87b0*/  PRMT R25, RZ, 0x7610, R25 ;  /* 0x00007610ff197816 */ /* 0x000fe40000000019 */
[----:B----4-:R-:W-:-:S06]  /*87c0*/  PRMT R12, RZ, 0x7610, R12 ;  /* 0x00007610ff0c7816 */ /* 0x010fcc000000000c */
[----:B------:R0:W4:Y:S02]  /*87d0*/  @P1 LDG.E.U16 R12, desc[UR40][R2.64] ;  /* 0x00000028020c1981 */ /* 0x000124000c1e1500 */
[----:B0-----:R-:W-:-:S05]  /*87e0*/  IMAD.MOV.U32 R3, RZ, RZ, R23 ;  /* 0x000000ffff037224 */ /* 0x001fca00078e0017 */
[----:B------:R-:W-:Y:S01]  /*87f0*/  IADD3.X R5, PT, PT, R3, UR5, RZ, P0, !PT ;  /* 0x0000000503057c10 */ /* 0x000fe200087fe4ff */
[----:B------:R-:W-:Y:S01]  /*8800*/  IMAD.MOV.U32 R2, RZ, RZ, R22 ;  /* 0x000000ffff027224 */ /* 0x000fe200078e0016 */
[----:B-----5:R-:W-:-:S03]  /*8810*/  IADD3 R2, P0, PT, R26, UR4, RZ ;  /* 0x000000041a027c10 */ /* 0x020fc6000ff1e0ff */
[----:B------:R0:W5:Y:S01]  /*8820*/  @P1 LDG.E.U16 R25, desc[UR40][R4.64] ;  /* 0x0000002804191981 */ /* 0x000162000c1e1500 */
[----:B------:R-:W-:Y:S01]  /*8830*/  PRMT R24, RZ, 0x7610, R24 ;  /* 0x00007610ff187816 */ /* 0x000fe20000000018 */
[----:B0-----:R-:W-:-:S05]  /*8840*/  IMAD.MOV.U32 R5, RZ, RZ, R27 ;  /* 0x000000ffff057224 */ /* 0x001fca00078e001b */
[----:B------:R-:W-:-:S05]  /*8850*/  IADD3.X R3, PT, PT, R5, UR5, RZ, P0, !PT ;  /* 0x0000000505037c10 */ /* 0x000fca00087fe4ff */
[----:B------:R0:W3:Y:S01]  /*8860*/  @P1 LDG.E.U16 R24, desc[UR40][R2.64] ;  /* 0x0000002802181981 */ /* 0x0000e2000c1e1500 */
[----:B------:R-:W-:Y:S01]  /*8870*/  IMAD.MOV.U32 R4, RZ, RZ, R26 ;  /* 0x000000ffff047224 */ /* 0x000fe200078e001a */
[----:B------:R-:W-:Y:S02]  /*8880*/  IADD3 R4, P0, PT, R18, UR4, RZ ;  /* 0x0000000412047c10 */ /* 0x000fe4000ff1e0ff */
[----:B--2---:R1:W-:Y:S02]  /*8890*/  STL [R1+0x5c4], R14 ;  /* 0x0005c40e01007387 */ /* 0x0043e40000100800 */
[----:B------:R-:W-:Y:S02]  /*88a0*/  IADD3.X R5, PT, PT, R19, UR5, RZ, P0, !PT ;  /* 0x0000000513057c10 */ /* 0x000fe400087fe4ff */
[----:B0-----:R-:W-:Y:S01]  /*88b0*/  PRMT R2, RZ, 0x7610, R2 ;  /* 0x00007610ff027816 */ /* 0x001fe20000000002 */
[----:B-1----:R-:W2:Y:S05]  /*88c0*/  LDL.LU R14, [R1+0x14a0] ;  /* 0x0014a000010e7983 */ /* 0x002eaa0000300800 */
[----:B------:R-:W2:Y:S04]  /*88d0*/  @P1 LDG.E.U16 R2, desc[UR40][R4.64] ;  /* 0x0000002804021981 */ /* 0x000ea8000c1e1500 */
[----:B----4-:R0:W-:Y:S04]  /*88e0*/  STL [R1+0x5c0], R12 ;  /* 0x0005c00c01007387 */ /* 0x0101e80000100800 */
[----:B0-----:R-:W4:Y:S04]  /*88f0*/  LDL.LU R12, [R1+0x149c] ;  /* 0x00149c00010c7983 */ /* 0x001f280000300800 */
[----:B------:R-:W4:Y:S04]  /*8900*/  LDL.64 R22, [R1+0x9a8] ;  /* 0x0009a80001167983 */ /* 0x000f280000100a00 */
[----:B------:R-:W4:Y:S04]  /*8910*/  LDL.64 R26, [R1+0x9a0] ;  /* 0x0009a000011a7983 */ /* 0x000f280000100a00 */
[----:B---3--:R-:W-:Y:S04]  /*8920*/  STL [R1+0x5b8], R24 ;  /* 0x0005b81801007387 */ /* 0x008fe80000100800 */
[----:B-----5:R0:W-:Y:S04]  /*8930*/  STL [R1+0x5bc], R25 ;  /* 0x0005bc1901007387 */ /* 0x0201e80000100800 */
[----:B------:R-:W3:Y:S04]  /*8940*/  LDL.64 R18, [R1+0x9b0] ;  /* 0x0009b00001127983 */ /* 0x000ee80000100a00 */
[----:B0-----:R-:W5:Y:S04]  /*8950*/  LDL.64 R24, [R1+0x998] ;  /* 0x0009980001187983 */ /* 0x001f680000100a00 */
[----:B--2---:R4:W-:Y:S02]  /*8960*/  STL [R1+0x5b4], R2 ;  /* 0x0005b40201007387 */ /* 0x0049e40000100800 */
[----:B----4-:R-:W-:-:S04]  /*8970*/  IADD3 R2, P0, PT, R22, UR4, RZ ;  /* 0x0000000416027c10 */ /* 0x010fc8000ff1e0ff */
[----:B------:R-:W-:Y:S02]  /*8980*/  IADD3.X R3, PT, PT, R23, UR5, RZ, P0, !PT ;  /* 0x0000000517037c10 */ /* 0x000fe400087fe4ff */
[----:B------:R-:W2:Y:S01]  /*8990*/  LDL.64 R22, [R1+0x9c8] ;  /* 0x0009c80001167983 */ /* 0x000ea20000100a00 */
[----:B------:R-:W-:Y:S02]  /*89a0*/  ISETP.GT.AND P2, PT, R0, 0x18, PT ;  /* 0x000000180000780c */ /* 0x000fe40003f44270 */
[----:B------:R-:W-:Y:S02]  /*89b0*/  PRMT R15, RZ, 0x7610, R15 ;  /* 0x00007610ff0f7816 */ /* 0x000fe4000000000f */
[----:B------:R-:W-:-:S09]  /*89c0*/  PRMT R13, RZ, 0x7610, R13 ;  /* 0x00007610ff0d7816 */ /* 0x000fd2000000000d */
[----:B------:R0:W4:Y:S02]  /*89d0*/  @P2 LDG.E.U16 R15, desc[UR40][R2.64] ;  /* 0x00000028020f2981 */ /* 0x000124000c1e1500 */
[----:B0-----:R-:W-:-:S04]  /*89e0*/  IADD3 R2, P0, PT, R26, UR4, RZ ;  /* 0x000000041a027c10 */ /* 0x001fc8000ff1e0ff */
[----:B------:R-:W-:Y:S02]  /*89f0*/  IADD3.X R3, PT, PT, R27, UR5, RZ, P0, !PT ;  /* 0x000000051b037c10 */ /* 0x000fe400087fe4ff */
[----:B------:R-:W-:Y:S01]  /*8a00*/  PRMT R9, RZ, 0x7610, R9 ;  /* 0x00007610ff097816 */ /* 0x000fe20000000009 */
[----:B------:R-:W4:Y:S04]  /*8a10*/  LDL.64 R26, [R1+0x9c0] ;  /* 0x0009c000011a7983 */ /* 0x000f280000100a00 */
[----:B------:R5:W4:Y:S02]  /*8a20*/  @P2 LDG.E.U16 R13, desc[UR40][R2.64] ;  /* 0x00000028020d2981 */ /* 0x000b24000c1e1500 */
[----:B-----5:R-:W-:-:S04]  /*8a30*/  IADD3 R2, P0, PT, R24, UR4, RZ ;  /* 0x0000000418027c10 */ /* 0x020fc8000ff1e0ff */
[----:B------:R-:W-:Y:S02]  /*8a40*/  IADD3.X R3, PT, PT, R25, UR5, RZ, P0, !PT ;  /* 0x0000000519037c10 */ /* 0x000fe400087fe4ff */
[----:B------:R-:W-:Y:S01]  /*8a50*/  PRMT R14, RZ, 0x7610, R14 ;  /* 0x00007610ff0e7816 */ /* 0x000fe2000000000e */
[----:B------:R-:W5:Y:S04]  /*8a60*/  LDL.64 R24, [R1+0x9b8] ;  /* 0x0009b80001187983 */ /* 0x000f680000100a00 */
[----:B------:R3:W4:Y:S02]  /*8a70*/  @P2 LDG.E.U16 R9, desc[UR40][R2.64] ;  /* 0x0000002802092981 */ /* 0x000724000c1e1500 */
[----:B---3--:R-:W-:-:S04]  /*8a80*/  IADD3 R2, P0, PT, R18, UR4, RZ ;  /* 0x0000000412027c10 */ /* 0x008fc8000ff1e0ff */
[----:B------:R-:W-:Y:S02]  /*8a90*/  IADD3.X R3, PT, PT, R19, UR5, RZ, P0, !PT ;  /* 0x0000000513037c10 */ /* 0x000fe400087fe4ff */
[----:B------:R-:W3:Y:S04]  /*8aa0*/  LDL.64 R18, [R1+0x9d0] ;  /* 0x0009d00001127983 */ /* 0x000ee80000100a00 */
[----:B------:R2:W3:Y:S02]  /*8ab0*/  @P2 LDG.E.U16 R14, desc[UR40][R2.64] ;  /* 0x00000028020e2981 */ /* 0x0004e4000c1e1500 */
[----:B--2---:R-:W-:Y:S02]  /*8ac0*/  IADD3 R2, P0, PT, R22, UR4, RZ ;  /* 0x0000000416027c10 */ /* 0x004fe4000ff1e0ff */
[----:B------:R-:W2:Y:S01]  /*8ad0*/  LDL.LU R22, [R1+0x1498] ;  /* 0x0014980001167983 */ /* 0x000ea20000300800 */
[----:B------:R-:W-:-:S02]  /*8ae0*/  ISETP.GT.AND P1, PT, R0, 0x19, PT ;  /* 0x000000190000780c */ /* 0x000fc40003f24270 */
[----:B------:R-:W-:Y:S02]  /*8af0*/  IADD3.X R3, PT, PT, R23, UR5, RZ, P0, !PT ;  /* 0x0000000517037c10 */ /* 0x000fe400087fe4ff */
[----:B--2---:R-:W-:-:S09]  /*8b00*/  PRMT R22, RZ, 0x7610, R22 ;  /* 0x00007610ff167816 */ /* 0x004fd20000000016 */
[----:B------:R4:W2:Y:S02]  /*8b10*/  @P1 LDG.E.U16 R22, desc[UR40][R2.64] ;  /* 0x0000002802161981 */ /* 0x0008a4000c1e1500 */
[----:B----4-:R-:W-:Y:S02]  /*8b20*/  IADD3 R2, P0, PT, R26, UR4, RZ ;  /* 0x000000041a027c10 */ /* 0x010fe4000ff1e0ff */
[----:B--2---:R0:W-:Y:S04]  /*8b30*/  STL [R1+0x5b0], R22 ;  /* 0x0005b01601007387 */ /* 0x0041e80000100800 */
[----:B0-----:R-:W2:Y:S04]  /*8b40*/  LDL.64 R22, [R1+0x9e8] ;  /* 0x0009e80001167983 */ /* 0x001ea80000100a00 */
[----:B------:R-:W4:Y:S01]  /*8b50*/  LDL.LU R26, [R1+0x1494] ;  /* 0x00149400011a7983 */ /* 0x000f220000300800 */
[----:B------:R-:W-:-:S02]  /*8b60*/  IADD3.X R3, PT, PT, R27, UR5, RZ, P0, !PT ;  /* 0x000000051b037c10 */ /* 0x000fc400087fe4ff */
[----:B----4-:R-:W-:-:S06]  /*8b70*/  PRMT R26, RZ, 0x7610, R26 ;  /* 0x00007610ff1a7816 */ /* 0x010fcc000000001a */
[----:B------:R5:W4:Y:S02]  /*8b80*/  @P1 LDG.E.U16 R26, desc[UR40][R2.64] ;  /* 0x00000028021a1981 */ /* 0x000b24000c1e1500 */
[----:B-----5:R-:W-:Y:S02]  /*8b90*/  IADD3 R2, P0, PT, R24, UR4, RZ ;  /* 0x0000000418027c10 */ /* 0x020fe4000ff1e0ff */
[----:B----4-:R0:W-:Y:S04]  /*8ba0*/  STL [R1+0x5ac], R26 ;  /* 0x0005ac1a01007387 */ /* 0x0101e80000100800 */
[----:B0-----:R-:W4:Y:S04]  /*8bb0*/  LDL.64 R26, [R1+0x9e0] ;  /* 0x0009e000011a7983 */ /* 0x001f280000100a00 */
[----:B------:R-:W5:Y:S01]  /*8bc0*/  LDL.LU R24, [R1+0x1490] ;  /* 0x0014900001187983 */ /* 0x000f620000300800 */
[----:B------:R-:W-:-:S02]  /*8bd0*/  IADD3.X R3, PT, PT, R25, UR5, RZ, P0, !PT ;  /* 0x0000000519037c10 */ /* 0x000fc400087fe4ff */
[----:B-----5:R-:W-:-:S06]  /*8be0*/  PRMT R24, RZ, 0x7610, R24 ;  /* 0x00007610ff187816 */ /* 0x020fcc0000000018 */
[----:B------:R3:W5:Y:S02]  /*8bf0*/  @P1 LDG.E.U16 R24, desc[UR40][R2.64] ;  /* 0x0000002802181981 */ /* 0x000764000c1e1500 */
[----:B---3--:R-:W-:Y:S02]  /*8c00*/  IADD3 R2, P0, PT, R18, UR4, RZ ;  /* 0x0000000412027c10 */ /* 0x008fe4000ff1e0ff */
[----:B-----5:R0:W-:Y:S04]  /*8c10*/  STL [R1+0x5a8], R24 ;  /* 0x0005a81801007387 */ /* 0x0201e80000100800 */
[----:B0-----:R-:W3:Y:S04]  /*8c20*/  LDL.64 R24, [R1+0x9d8] ;  /* 0x0009d80001187983 */ /* 0x001ee80000100a00 */
[----:B------:R-:W5:Y:S01]  /*8c30*/  LDL.LU R18, [R1+0x148c] ;  /* 0x00148c0001127983 */ /* 0x000f620000300800 */
[----:B------:R-:W-:-:S02]  /*8c40*/  IADD3.X R3, PT, PT, R19, UR5, RZ, P0, !PT ;  /* 0x0000000513037c10 */ /* 0x000fc400087fe4ff */
[----:B-----5:R-:W-:-:S06]  /*8c50*/  PRMT R18, RZ, 0x7610, R18 ;  /* 0x00007610ff127816 */ /* 0x020fcc0000000012 */
[----:B------:R2:W5:Y:S02]  /*8c60*/  @P1 LDG.E.U16 R18, desc[UR40][R2.64] ;  /* 0x0000002802121981 */ /* 0x000564000c1e1500 */
[----:B--2---:R-:W-:Y:S02]  /*8c70*/  IADD3 R2, P0, PT, R22, UR4, RZ ;  /* 0x0000000416027c10 */ /* 0x004fe4000ff1e0ff */
[----:B-----5:R0:W-:Y:S04]  /*8c80*/  STL [R1+0x8c], R18 ;  /* 0x00008c1201007387 */ /* 0x0201e80000100800 */
[----:B0-----:R-:W2:Y:S04]  /*8c90*/  LDL.64 R18, [R1+0x9f0] ;  /* 0x0009f00001127983 */ /* 0x001ea80000100a00 */
[----:B------:R-:W5:Y:S01]  /*8ca0*/  LDL.LU R22, [R1+0x1488] ;  /* 0x0014880001167983 */ /* 0x000f620000300800 */
[----:B------:R-:W-:-:S02]  /*8cb0*/  ISETP.GT.AND P1, PT, R0, 0x1a, PT ;  /* 0x0000001a0000780c */ /* 0x000fc40003f24270 */
[----:B------:R-:W-:Y:S02]  /*8cc0*/  IADD3.X R3, PT, PT, R23, UR5, RZ, P0, !PT ;  /* 0x0000000517037c10 */ /* 0x000fe400087fe4ff */
[----:B-----5:R-:W-:-:S09]  /*8cd0*/  PRMT R22, RZ, 0x7610, R22 ;  /* 0x00007610ff167816 */ /* 0x020fd20000000016 */
[----:B------:R4:W5:Y:S02]  /*8ce0*/  @P1 LDG.E.U16 R22, desc[UR40][R2.64] ;  /* 0x0000002802161981 */ /* 0x000964000c1e1500 */
[----:B----4-:R-:W-:Y:S02]  /*8cf0*/  IADD3 R2, P0, PT, R26, UR4, RZ ;  /* 0x000000041a027c10 */ /* 0x010fe4000ff1e0ff */
[----:B-----5:R0:W-:Y:S04]  /*8d00*/  STL [R1+0x88], R22 ;  /* 0x0000881601007387 */ /* 0x0201e80000100800 */
        /* <DEDUP_REMOVED lines=16> */
[----:B------:R-:W-:-:S02]  /*8e10*/  IADD3.X R3, PT, PT, R19, UR5, RZ, P0, !PT ;  /* 0x0000000513037c10 */ /* 0x000fc400087fe4ff */
[----:B-----5:R-:W-:-:S06]  /*8e20*/  PRMT R18, RZ, 0x7610, R18 ;  /* 0x00007610ff127816 */ /* 0x020fcc0000000012 */
[----:B------:R4:W5:Y:S02]  /*8e30*/  @P1 LDG.E.U16 R18, desc[UR40][R2.64] ;  /* 0x0000002802121981 */ /* 0x000964000c1e1500 */
[----:B----4-:R-:W-:Y:S02]  /*8e40*/  IADD3 R2, P0, PT, R22, UR4, RZ ;  /* 0x0000000416027c10 */ /* 0x010fe4000ff1e0ff */
[----:B-----5:R0:W-:Y:S04]  /*8e50*/  STL [R1+0x78], R18 ;  /* 0x0000781201007387 */ /* 0x0201e80000100800 */
[----:B0-----:R-:W4:Y:S04]  /*8e60*/  LDL.64 R18, [R1+0xa10] ;  /* 0x000a100001127983 */ /* 0x001f280000100a00 */
[----:B------:R-:W5:Y:S01]  /*8e70*/  LDL.LU R22, [R1+0x1478] ;  /* 0x0014780001167983 */ /* 0x000f620000300800 */
[----:B------:R-:W-:-:S02]  /*8e80*/  ISETP.GT.AND P1, PT, R0, 0x1b, PT ;  /* 0x0000001b0000780c */ /* 0x000fc40003f24270 */
[----:B------:R-:W-:Y:S02]  /*8e90*/  IADD3.X R3, PT, PT, R23, UR5, RZ, P0, !PT ;  /* 0x0000000517037c10 */ /* 0x000fe400087fe4ff */
[----:B-----5:R-:W-:-:S09]  /*8ea0*/  PRMT R22, RZ, 0x7610, R22 ;  /* 0x00007610ff167816 */ /* 0x020fd20000000016 */
[----:B------:R3:W5:Y:S02]  /*8eb0*/  @P1 LDG.E.U16 R22, desc[UR40][R2.64] ;  /* 0x0000002802161981 */ /* 0x000764000c1e1500 */
[----:B---3--:R-:W-:Y:S02]  /*8ec0*/  IADD3 R2, P0, PT, R26, UR4, RZ ;  /* 0x000000041a027c10 */ /* 0x008fe4000ff1e0ff */
[----:B-----5:R0:W-:Y:S04]  /*8ed0*/  STL [R1+0x7c], R22 ;  /* 0x00007c1601007387 */ /* 0x0201e80000100800 */
[----:B0-----:R-:W3:Y:S04]  /*8ee0*/  LDL.64 R22, [R1+0xa28] ;  /* 0x000a280001167983 */ /* 0x001ee80000100a00 */
[----:B------:R-:W5:Y:S01]  /*8ef0*/  LDL.LU R26, [R1+0x1474] ;  /* 0x00147400011a7983 */ /* 0x000f620000300800 */
[----:B------:R-:W-:-:S02]  /*8f00*/  IADD3.X R3, PT, PT, R27, UR5, RZ, P0, !PT ;  /* 0x000000051b037c10 */ /* 0x000fc400087fe4ff */
[----:B-----5:R-:W-:-:S06]  /*8f10*/  PRMT R26, RZ, 0x7610, R26 ;  /* 0x00007610ff1a7816 */ /* 0x020fcc000000001a */
[----:B------:R2:W5:Y:S01]  /*8f20*/  @P1 LDG.E.U16 R26, desc[UR40][R2.64] ;  /* 0x00000028021a1981 */ /* 0x000562000c1e1500 */
[----:B------:R-:W-:Y:S02]  /*8f30*/  PRMT R11, RZ, 0x7610, R11 ;  /* 0x00007610ff0b7816 */ /* 0x000fe4000000000b */
[----:B--2---:R-:W-:-:S04]  /*8f40*/  IADD3 R2, P0, PT, R24, UR4, RZ ;  /* 0x0000000418027c10 */ /* 0x004fc8000ff1e0ff */
[----:B------:R-:W-:-:S05]  /*8f50*/  IADD3.X R3, PT, PT, R25, UR5, RZ, P0, !PT ;  /* 0x0000000519037c10 */ /* 0x000fca00087fe4ff */
[----:B------:R4:W2:Y:S02]  /*8f60*/  @P1 LDG.E.U16 R11, desc[UR40][R2.64] ;  /* 0x00000028020b1981 */ /* 0x0008a4000c1e1500 */
[----:B----4-:R-:W-:Y:S02]  /*8f70*/  IADD3 R2, P0, PT, R18, UR4, RZ ;  /* 0x0000000412027c10 */ /* 0x010fe4000ff1e0ff */
[----:B-----5:R0:W-:Y:S04]  /*8f80*/  STL [R1+0x74], R26 ;  /* 0x0000741a01007387 */ /* 0x0201e80000100800 */
[----:B------:R-:W4:Y:S04]  /*8f90*/  LDL.64 R24, [R1+0xa18] ;  /* 0x000a180001187983 */ /* 0x000f280000100a00 */
[----:B0-----:R-:W5:Y:S04]  /*8fa0*/  LDL.64 R26, [R1+0xa20] ;  /* 0x000a2000011a7983 */ /* 0x001f680000100a00 */
[----:B------:R-:W2:Y:S01]  /*8fb0*/  LDL.LU R18, [R1+0x1470] ;  /* 0x0014700001127983 */ /* 0x000ea20000300800 */
[----:B------:R-:W-:-:S02]  /*8fc0*/  PRMT R10, RZ, 0x7610, R10 ;  /* 0x00007610ff0a7816 */ /* 0x000fc4000000000a */
[----:B------:R-:W-:-:S05]  /*8fd0*/  IADD3.X R3, PT, PT, R19, UR5, RZ, P0, !PT ;  /* 0x0000000513037c10 */ /* 0x000fca00087fe4ff */
[----:B------:R3:W4:Y:S01]  /*8fe0*/  @P1 LDG.E.U16 R10, desc[UR40][R2.64] ;  /* 0x00000028020a1981 */ /* 0x000722000c1e1500 */
[----:B------:R-:W-:Y:S02]  /*8ff0*/  ISETP.GT.AND P1, PT, R0, 0x1c, PT ;  /* 0x0000001c0000780c */ /* 0x000fe40003f24270 */
[----:B---3--:R-:W-:-:S04]  /*9000*/  IADD3 R2, P0, PT, R22, UR4, RZ ;  /* 0x0000000416027c10 */ /* 0x008fc8000ff1e0ff */
[----:B------:R-:W-:Y:S02]  /*9010*/  IADD3.X R3, PT, PT, R23, UR5, RZ, P0, !PT ;  /* 0x0000000517037c10 */ /* 0x000fe400087fe4ff */
[----:B--2---:R-:W-:-:S06]  /*9020*/  PRMT R18, RZ, 0x7610, R18 ;  /* 0x00007610ff127816 */ /* 0x004fcc0000000012 */
[----:B------:R5:W2:Y:S04]  /*9030*/  @P1 LDG.E.U16 R18, desc[UR40][R2.64] ;  /* 0x0000002802121981 */ /* 0x000aa8000c1e1500 */
[----:B----4-:R-:W-:Y:S04]  /*9040*/  STL [R1+0x6c], R10 ;  /* 0x00006c0a01007387 */ /* 0x010fe80000100800 */
[----:B------:R0:W-:Y:S01]  /*9050*/  STL [R1+0x70], R11 ;  /* 0x0000700b01007387 */ /* 0x0001e20000100800 */
[----:B-----5:R-:W-:-:S03]  /*9060*/  IADD3 R2, P0, PT, R26, UR4, RZ ;  /* 0x000000041a027c10 */ /* 0x020fc6000ff1e0ff */
[----:B0-----:R-:W3:Y:S04]  /*9070*/  LDL.64 R10, [R1+0xa30] ;  /* 0x000a3000010a7983 */ /* 0x001ee80000100a00 */
[----:B------:R-:W4:Y:S04]  /*9080*/  LDL.LU.64 R22, [R1+0x1468] ;  /* 0x0014680001167983 */ /* 0x000f280000300a00 */
[----:B--2---:R0:W-:Y:S04]  /*9090*/  STL [R1+0x68], R18 ;  /* 0x0000681201007387 */ /* 0x0041e80000100800 */
[----:B0-----:R-:W2:Y:S04]  /*90a0*/  LDL.64 R18, [R1+0xa48] ;  /* 0x000a480001127983 */ /* 0x001ea80000100a00 */
[----:B------:R-:W5:Y:S01]  /*90b0*/  LDL.LU R26, [R1+0x1460] ;  /* 0x00146000011a7983 */ /* 0x000f620000300800 */
[----:B------:R-:W-:-:S02]  /*90c0*/  IADD3.X R3, PT, PT, R27, UR5, RZ, P0, !PT ;  /* 0x000000051b037c10 */ /* 0x000fc400087fe4ff */
[----:B----4-:R-:W-:Y:S02]  /*90d0*/  PRMT R23, RZ, 0x7610, R23 ;  /* 0x00007610ff177816 */ /* 0x010fe40000000017 */
[----:B------:R-:W-:Y:S02]  /*90e0*/  PRMT R22, RZ, 0x7610, R22 ;  /* 0x00007610ff167816 */ /* 0x000fe40000000016 */
[----:B-----5:R-:W-:-:S06]  /*90f0*/  PRMT R26, RZ, 0x7610, R26 ;  /* 0x00007610ff1a7816 */ /* 0x020fcc000000001a */
[----:B------:R0:W4:Y:S02]  /*9100*/  @P1 LDG.E.U16 R26, desc[UR40][R2.64] ;  /* 0x00000028021a1981 */ /* 0x000124000c1e1500 */
[----:B0-----:R-:W-:-:S04]  /*9110*/  IADD3 R2, P0, PT, R24, UR4, RZ ;  /* 0x0000000418027c10 */ /* 0x001fc8000ff1e0ff */
[----:B------:R-:W-:Y:S02]  /*9120*/  IADD3.X R3, PT, PT, R25, UR5, RZ, P0, !PT ;  /* 0x0000000519037c10 */ /* 0x000fe400087fe4ff */
[----:B------:R-:W5:Y:S04]  /*9130*/  LDL.64 R24, [R1+0xa40] ;  /* 0x000a400001187983 */ /* 0x000f680000100a00 */
[----:B------:R3:W4:Y:S02]  /*9140*/  @P1 LDG.E.U16 R23, desc[UR40][R2.64] ;  /* 0x0000002802171981 */ /* 0x000724000c1e1500 */
[----:B---3--:R-:W-:-:S04]  /*9150*/  IADD3 R2, P0, PT, R10, UR4, RZ ;  /* 0x000000040a027c10 */ /* 0x008fc8000ff1e0ff */
[----:B------:R-:W-:Y:S02]  /*9160*/  IADD3.X R3, PT, PT, R11, UR5, RZ, P0, !PT ;  /* 0x000000050b037c10 */ /* 0x000fe400087fe4ff */
[----:B------:R-:W-:Y:S01]  /*9170*/  PRMT R21, RZ, 0x7610, R21 ;  /* 0x00007610ff157816 */ /* 0x000fe20000000015 */
[----:B------:R-:W3:Y:S04]  /*9180*/  LDL.64 R10, [R1+0xa38] ;  /* 0x000a3800010a7983 */ /* 0x000ee80000100a00 */
[----:B------:R2:W3:Y:S01]  /*9190*/  @P1 LDG.E.U16 R22, desc[UR40][R2.64] ;  /* 0x0000002802161981 */ /* 0x0004e2000c1e1500 */
[----:B------:R-:W-:Y:S02]  /*91a0*/  ISETP.GT.AND P1, PT, R0, 0x1d, PT ;  /* 0x0000001d0000780c */ /* 0x000fe40003f24270 */
[----:B--2---:R-:W-:-:S04]  /*91b0*/  IADD3 R2, P0, PT, R18, UR4, RZ ;  /* 0x0000000412027c10 */ /* 0x004fc8000ff1e0ff */
[----:B------:R-:W-:-:S07]  /*91c0*/  IADD3.X R3, PT, PT, R19, UR5, RZ, P0, !PT ;  /* 0x0000000513037c10 */ /* 0x000fce00087fe4ff */
[----:B------:R5:W2:Y:S01]  /*91d0*/  @P1 LDG.E.U16 R21, desc[UR40][R2.64] ;  /* 0x0000002802151981 */ /* 0x000aa2000c1e1500 */
[----:B------:R-:W-:Y:S02]  /*91e0*/  PRMT R20, RZ, 0x7610, R20 ;  /* 0x00007610ff147816 */ /* 0x000fe40000000014 */
[----:B-----5:R-:W-:-:S04]  /*91f0*/  IADD3 R2, P0, PT, R24, UR4, RZ ;  /* 0x0000000418027c10 */ /* 0x020fc8000ff1e0ff */
[----:B------:R-:W-:-:S05]  /*9200*/  IADD3.X R3, PT, PT, R25, UR5, RZ, P0, !PT ;  /* 0x0000000519037c10 */ /* 0x000fca00087fe4ff */
[----:B------:R0:W5:Y:S04]  /*9210*/  @P1 LDG.E.U16 R20, desc[UR40][R2.64] ;  /* 0x0000002802141981 */ /* 0x000168000c1e1500 */
[----:B---3--:R-:W-:Y:S04]  /*9220*/  STL [R1+0x5c], R22 ;  /* 0x00005c1601007387 */ /* 0x008fe80000100800 */
[----:B----4-:R1:W-:Y:S01]  /*9230*/  STL [R1+0x60], R23 ;  /* 0x0000601701007387 */ /* 0x0103e20000100800 */
[----:B0-----:R-:W-:-:S03]  /*9240*/  IADD3 R2, P0, PT, R10, UR4, RZ ;  /* 0x000000040a027c10 */ /* 0x001fc6000ff1e0ff */
[----:B------:R-:W3:Y:S04]  /*9250*/  LDL.64 R18, [R1+0x4a0] ;  /* 0x0004a00001127983 */ /* 0x000ee80000100a00 */
[----:B-1----:R-:W4:Y:S04]  /*9260*/  LDL.64 R22, [R1+0xa50] ;  /* 0x000a500001167983 */ /* 0x002f280000100a00 */
[----:B------:R0:W-:Y:S01]  /*9270*/  STL [R1+0x64], R26 ;  /* 0x0000641a01007387 */ /* 0x0001e20000100800 */
[----:B------:R-:W-:-:S03]  /*9280*/  IADD3.X R3, PT, PT, R11, UR5, RZ, P0, !PT ;  /* 0x000000050b037c10 */ /* 0x000fc600087fe4ff */
[----:B0-----:R-:W3:Y:S01]  /*9290*/  LDL.64 R26, [R1+0xa68] ;  /* 0x000a6800011a7983 */ /* 0x001ee20000100a00 */
[----:B------:R-:W-:Y:S02]  /*92a0*/  PRMT R8, RZ, 0x7610, R8 ;  /* 0x00007610ff087816 */ /* 0x000fe40000000008 */
[----:B------:R-:W-:-:S04]  /*92b0*/  PRMT R4, RZ, 0x7610, R4 ;  /* 0x00007610ff047816 */ /* 0x000fc80000000004 */
[----:B------:R4:W3:Y:S04]  /*92c0*/  @P1 LDG.E.U16 R8, desc[UR40][R2.64] ;  /* 0x0000002802081981 */ /* 0x0008e8000c1e1500 */
[----:B-----5:R-:W-:Y:S04]  /*92d0*/  STL [R1+0x54], R20 ;  /* 0x0000541401007387 */ /* 0x020fe80000100800 */
[----:B--2---:R0:W-:Y:S04]  /*92e0*/  STL [R1+0x58], R21 ;  /* 0x0000581501007387 */ /* 0x0041e80000100800 */
[----:B------:R-:W2:Y:S04]  /*92f0*/  LDL.64 R24, [R1+0x4a8] ;  /* 0x0004a80001187983 */ /* 0x000ea80000100a00 */
[----:B0-----:R-:W5:Y:S04]  /*9300*/  LDL.64 R20, [R1+0xa60] ;  /* 0x000a600001147983 */ /* 0x001f680000100a00 */
[----:B------:R-:W2:Y:S01]  /*9310*/  LDL.LU.64 R10, [R1+0x1458] ;  /* 0x00145800010a7983 */ /* 0x000ea20000300a00 */
[----:B----4-:R-:W-:-:S04]  /*9320*/  IADD3 R2, P0, PT, R22, UR4, RZ ;  /* 0x0000000416027c10 */ /* 0x010fc8000ff1e0ff */
[----:B------:R-:W-:-:S05]  /*9330*/  IADD3.X R3, PT, PT, R23, UR5, RZ, P0, !PT ;  /* 0x0000000517037c10 */ /* 0x000fca00087fe4ff */
[----:B------:R3:W4:Y:S01]  /*9340*/  @P1 LDG.E.U16 R4, desc[UR40][R2.64] ;  /* 0x0000002802041981 */ /* 0x000722000c1e1500 */
[----:B------:R-:W-:Y:S02]  /*9350*/  ISETP.GT.AND P0, PT, R0, 0x1e, PT ;  /* 0x0000001e0000780c */ /* 0x000fe40003f04270 */
[----:B---3--:R-:W-:-:S04]  /*9360*/  IADD3 R2, P1, PT, R26, UR4, RZ ;  /* 0x000000041a027c10 */ /* 0x008fc8000ff3e0ff */
[----:B------:R-:W-:Y:S01]  /*9370*/  IADD3.X R3, PT, PT, R27, UR5, RZ, P1, !PT ;  /* 0x000000051b037c10 */ /* 0x000fe20008ffe4ff */
[----:B------:R0:W-:Y:S04]  /*9380*/  STL [R1+0x50], R8 ;  /* 0x0000500801007387 */ /* 0x0001e80000100800 */
[----:B0-----:R-:W3:Y:S04]  /*9390*/  LDL.LU R8, [R1+0x1450] ;  /* 0x0014500001087983 */ /* 0x001ee80000300800 */
[----:B------:R-:W3:Y:S01]  /*93a0*/  LDL.LU.64 R22, [R1+0x1448] ;  /* 0x0014480001167983 */ /* 0x000ee20000300a00 */
[----:B--2---:R-:W-:-:S02]  /*93b0*/  PRMT R11, RZ, 0x7610, R11 ;  /* 0x00007610ff0b7816 */ /* 0x004fc4000000000b */
[----:B------:R-:W-:-:S04]  /*93c0*/  PRMT R10, RZ, 0x7610, R10 ;  /* 0x00007610ff0a7816 */ /* 0x000fc8000000000a */
[----:B------:R5:W2:Y:S02]  /*93d0*/  @P0 LDG.E.U16 R11, desc[UR40][R2.64] ;  /* 0x00000028020b0981 */ /* 0x000aa4000c1e1500 */
[----:B-----5:R-:W-:-:S04]  /*93e0*/  IADD3 R2, P1, PT, R20, UR4, RZ ;  /* 0x0000000414027c10 */ /* 0x020fc8000ff3e0ff */
[----:B------:R-:W-:-:S05]  /*93f0*/  IADD3.X R3, PT, PT, R21, UR5, RZ, P1, !PT ;  /* 0x0000000515037c10 */ /* 0x000fca0008ffe4ff */
[----:B------:R-:W5:Y:S04]  /*9400*/  @P0 LDG.E.U16 R10, desc[UR40][R2.64] ;  /* 0x00000028020a0981 */ /* 0x000f68000c1e1500 */
[----:B----4-:R0:W-:Y:S04]  /*9410*/  STL [R1+0x4c], R4 ;  /* 0x00004c0401007387 */ /* 0x0101e80000100800 */
[----:B------:R-:W4:Y:S01]  /*9420*/  LDL.LU.64 R26, [R1+0x1440] ;  /* 0x00144000011a7983 */ /* 0x000f220000300a00 */
[----:B0-----:R-:W4:Y:S01]  /*9430*/  LDC R4, c[0x0][0x3a8] ;  /* 0x0000ea00ff047b82 */ /* 0x001f220000000800 */
[----:B------:R-:W-:-:S02]  /*9440*/  ISETP.GT.AND P2, PT, R0, 0x1, PT ;  /* 0x000000010000780c */ /* 0x000fc40003f44270 */
[----:B------:R-:W-:Y:S02]  /*9450*/  PRMT R12, RZ, 0x7610, R12 ;  /* 0x00007610ff0c7816 */ /* 0x000fe4000000000c */
[----:B------:R-:W-:Y:S01]  /*9460*/  PRMT R7, RZ, 0x7610, R7 ;  /* 0x00007610ff077816 */ /* 0x000fe20000000007 */
[----:B-----5:R-:W-:Y:S04]  /*9470*/  STL [R1+0x44], R10 ;  /* 0x0000440a01007387 */ /* 0x020fe80000100800 */
[----:B--2---:R0:W-:Y:S01]  /*9480*/  STL [R1+0x48], R11 ;  /* 0x0000480b01007387 */ /* 0x0041e20000100800 */
[----:B----4-:R-:W-:Y:S01]  /*9490*/  IMAD.WIDE R2, R4, 0x2, R26 ;  /* 0x0000000204027825 */ /* 0x010fe200078e021a */
[----:B------:R-:W-:Y:S02]  /*94a0*/  PRMT R6, RZ, 0x7610, R6 ;  /* 0x00007610ff067816 */ /* 0x000fe40000000006 */
[----:B------:R-:W2:Y:S04]  /*94b0*/  LDL.64 R20, [R1+0xa70] ;  /* 0x000a700001147983 */ /* 0x000ea80000100a00 */
[----:B0-----:R-:W4:Y:S01]  /*94c0*/  LDL.64 R10, [R1+0xa58] ;  /* 0x000a5800010a7983 */ /* 0x001f220000100a00 */
[----:B------:R-:W-:-:S04]  /*94d0*/  IADD3 R2, P1, PT, R2, UR4, RZ ;  /* 0x0000000402027c10 */ /* 0x000fc8000ff3e0ff */
[----:B------:R-:W-:-:S05]  /*94e0*/  IADD3.X R3, PT, PT, R3, UR5, RZ, P1, !PT ;  /* 0x0000000503037c10 */ /* 0x000fca0008ffe4ff */
[----:B------:R0:W5:Y:S02]  /*94f0*/  @P2 LDG.E.U16 R12, desc[UR40][R2.64] ;  /* 0x00000028020c2981 */ /* 0x000164000c1e1500 */
[----:B0-----:R-:W-:Y:S01]  /*9500*/  IMAD.WIDE R2, R4, 0x2, R18 ;  /* 0x0000000204027825 */ /* 0x001fe200078e0212 */
[----:B---3--:R-:W-:Y:S01]  /*9510*/  PRMT R8, RZ, 0x7610, R8 ;  /* 0x00007610ff087816 */ /* 0x008fe20000000008 */
[----:B------:R-:W3:Y:S01]  /*9520*/  LDL.64 R18, [R1+0xa80] ;  /* 0x000a800001127983 */ /* 0x000ee20000100a00 */
[----:B------:R-:W-:-:S04]  /*9530*/  IADD3 R2, P1, PT, R2, UR4, RZ ;  /* 0x0000000402027c10 */ /* 0x000fc8000ff3e0ff */
[----:B------:R-:W-:-:S05]  /*9540*/  IADD3.X R3, PT, PT, R3, UR5, RZ, P1, !PT ;  /* 0x0000000503037c10 */ /* 0x000fca0008ffe4ff */
[----:B------:R0:W3:Y:S02]  /*9550*/  @P2 LDG.E.U16 R7, desc[UR40][R2.64] ;  /* 0x0000002802072981 */ /* 0x0000e4000c1e1500 */
[----:B0-----:R-:W-:Y:S01]  /*9560*/  IMAD.WIDE R2, R4, 0x2, R24 ;  /* 0x0000000204027825 */ /* 0x001fe200078e0218 */
[----:B------:R-:W-:Y:S01]  /*9570*/  PRMT R17, RZ, 0x7610, R17 ;  /* 0x00007610ff117816 */ /* 0x000fe20000000011 */
[----:B------:R-:W3:Y:S01]  /*9580*/  LDL.64 R24, [R1+0xa78] ;  /* 0x000a780001187983 */ /* 0x000ee20000100a00 */
[----:B------:R-:W-:-:S04]  /*9590*/  IADD3 R2, P1, PT, R2, UR4, RZ ;  /* 0x0000000402027c10 */ /* 0x000fc8000ff3e0ff */
[----:B------:R-:W-:-:S05]  /*95a0*/  IADD3.X R3, PT, PT, R3, UR5, RZ, P1, !PT ;  /* 0x0000000503037c10 */ /* 0x000fca0008ffe4ff */
[----:B------:R0:W3:Y:S02]  /*95b0*/  @P2 LDG.E.U16 R6, desc[UR40][R2.64] ;  /* 0x0000002802062981 */ /* 0x0000e4000c1e1500 */
[----:B0-----:R-:W-:-:S03]  /*95c0*/  IMAD.WIDE R2, R4, 0x2, R22 ;  /* 0x0000000204027825 */ /* 0x001fc600078e0216 */
[----:B------:R-:W-:-:S04]  /*95d0*/  IADD3 R2, P1, PT, R2, UR4, RZ ;  /* 0x0000000402027c10 */ /* 0x000fc8000ff3e0ff */
[----:B------:R-:W-:-:S05]  /*95e0*/  IADD3.X R3, PT, PT, R3, UR5, RZ, P1, !PT ;  /* 0x0000000503037c10 */ /* 0x000fca0008ffe4ff */
[----:B------:R4:W3:Y:S02]  /*95f0*/  @P2 LDG.E.U16 R8, desc[UR40][R2.64] ;  /* 0x0000002802082981 */ /* 0x0008e4000c1e1500 */
[----:B----4-:R-:W-:-:S04]  /*9600*/  IADD3 R2, P1, PT, R10, UR4, RZ ;  /* 0x000000040a027c10 */ /* 0x010fc8000ff3e0ff */
[----:B------:R-:W-:Y:S02]  /*9610*/  IADD3.X R3, PT, PT, R11, UR5, RZ, P1, !PT ;  /* 0x000000050b037c10 */ /* 0x000fe40008ffe4ff */
[----:B------:R-:W4:Y:S04]  /*9620*/  LDL.LU.64 R10, [R1+0x1438] ;  /* 0x00143800010a7983 */ /* 0x000f280000300a00 */
[----:B------:R2:W3:Y:S02]  /*9630*/  @P0 LDG.E.U16 R17, desc[UR40][R2.64] ;  /* 0x0000002802110981 */ /* 0x0004e4000c1e1500 */
[----:B--2---:R-:W-:-:S04]  /*9640*/  IADD3 R2, P1, PT, R20, UR4, RZ ;  /* 0x0000000414027c10 */ /* 0x004fc8000ff3e0ff */
[----:B------:R-:W-:Y:S01]  /*9650*/  IADD3.X R3, PT, PT, R21, UR5, RZ, P1, !PT ;  /* 0x0000000515037c10 */ /* 0x000fe20008ffe4ff */
[----:B---3--:R0:W-:Y:S04]  /*9660*/  STL [R1+0x40], R17 ;  /* 0x0000401101007387 */ /* 0x0081e80000100800 */
[----:B0-----:R-:W2:Y:S04]  /*9670*/  LDL.LU R17, [R1+0x1430] ;  /* 0x0014300001117983 */ /* 0x001ea80000300800 */
[----:B------:R-:W3:Y:S01]  /*9680*/  LDL.LU.64 R20, [R1+0x1428] ;  /* 0x0014280001147983 */ /* 0x000ee20000300a00 */
[----:B------:R-:W-:-:S02]  /*9690*/  ISETP.GT.AND P1, PT, R0, 0x1f, PT ;  /* 0x0000001f0000780c */ /* 0x000fc40003f24270 */
[----:B------:R-:W-:Y:S02]  /*96a0*/  PRMT R4, RZ, 0x7610, R4 ;  /* 0x00007610ff047816 */ /* 0x000fe40000000004 */
[----:B------:R-:W-:Y:S02]  /*96b0*/  PRMT R5, RZ, 0x7610, R5 ;  /* 0x00007610ff057816 */ /* 0x000fe40000000005 */
[----:B---3--:R-:W-:-:S06]  /*96c0*/  PRMT R21, RZ, 0x7610, R21 ;  /* 0x00007610ff157816 */ /* 0x008fcc0000000015 */
[----:B------:R0:W3:Y:S02]  /*96d0*/  @P0 LDG.E.U16 R21, desc[UR40][R2.64] ;  /* 0x0000002802150981 */ /* 0x0000e4000c1e1500 */
[----:B0-----:R-:W-:-:S04]  /*96e0*/  IADD3 R2, P0, PT, R18, UR4, RZ ;  /* 0x0000000412027c10 */ /* 0x001fc8000ff1e0ff */
[----:B------:R-:W-:-:S05]  /*96f0*/  IADD3.X R3, PT, PT, R19, UR5, RZ, P0, !PT ;  /* 0x0000000513037c10 */ /* 0x000fca00087fe4ff */
[----:B------:R0:W2:Y:S02]  /*9700*/  @P1 LDG.E.U16 R4, desc[UR40][R2.64] ;  /* 0x0000002802041981 */ /* 0x0000a4000c1e1500 */
[----:B0-----:R-:W-:-:S04]  /*9710*/  IADD3 R2, P0, PT, R24, UR4, RZ ;  /* 0x0000000418027c10 */ /* 0x001fc8000ff1e0ff */
[----:B------:R-:W-:-:S05]  /*9720*/  IADD3.X R3, PT, PT, R25, UR5, RZ, P0, !PT ;  /* 0x0000000519037c10 */ /* 0x000fca00087fe4ff */
[----:B------:R0:W4:Y:S04]  /*9730*/  @P1 LDG.E.U16 R5, desc[UR40][R2.64] ;  /* 0x0000002802051981 */ /* 0x000128000c1e1500 */
[----:B---3--:R1:W-:Y:S04]  /*9740*/  STL [R1+0x3c], R21 ;  /* 0x00003c1501007387 */ /* 0x0083e80000100800 */
[----:B-1----:R-:W3:Y:S04]  /*9750*/  LDL.LU R21, [R1+0x1420] ;  /* 0x0014200001157983 */ /* 0x002ee80000300800 */
[----:B------:R-:W3:Y:S04]  /*9760*/  LDL.LU.64 R18, [R1+0x1418] ;  /* 0x0014180001127983 */ /* 0x000ee80000300a00 */
[----:B--2---:R1:W-:Y:S04]  /*9770*/  STL [R1+0x38], R4 ;  /* 0x0000380401007387 */ /* 0x0043e80000100800 */
[----:B------:R-:W2:Y:S01]  /*9780*/  LDL.LU.64 R24, [R1+0x1410] ;  /* 0x0014100001187983 */ /* 0x000ea20000300a00 */
[----:B-1----:R-:W1:Y:S02]  /*9790*/  LDC R4, c[0x0][0x3a8] ;  /* 0x0000ea00ff047b82 */ /* 0x002e640000000800 */
[----:B-1----:R-:W-:-:S04]  /*97a0*/  IMAD R4, R4, 0x1f, RZ ;  /* 0x0000001f04047824 */ /* 0x002fc800078e02ff */
[----:B0-----:R-:W-:Y:S01]  /*97b0*/  IMAD.WIDE R2, R4, 0x2, R26 ;  /* 0x0000000204027825 */ /* 0x001fe200078e021a */
[----:B------:R-:W-:Y:S02]  /*97c0*/  PRMT R4, RZ, 0x7610, R4 ;  /* 0x00007610ff047816 */ /* 0x000fe40000000004 */
[----:B------:R-:W-:-:S04]  /*97d0*/  IADD3 R2, P0, PT, R2, UR4, RZ ;  /* 0x0000000402027c10 */ /* 0x000fc8000ff1e0ff */
[----:B------:R-:W-:-:S05]  /*97e0*/  IADD3.X R3, PT, PT, R3, UR5, RZ, P0, !PT ;  /* 0x0000000503037c10 */ /* 0x000fca00087fe4ff */
[----:B------:R-:W2:Y:S04]  /*97f0*/  @P1 LDG.E.U16 R4, desc[UR40][R2.64] ;  /* 0x0000002802041981 */ /* 0x000ea8000c1e1500 */
[----:B----4-:R0:W-:Y:S04]  /*9800*/  STL [R1+0x34], R5 ;  /* 0x0000340501007387 */ /* 0x0101e80000100800 */
[----:B0-----:R-:W4:Y:S04]  /*9810*/  LDL.LU R5, [R1+0x18] ;  /* 0x0000180001057983 */ /* 0x001f280000300800 */
[----:B------:R-:W3:Y:S04]  /*9820*/  LDL.LU.64 R26, [R1+0x1408] ;  /* 0x00140800011a7983 */ /* 0x000ee80000300a00 */
[----:B--2---:R0:W-:Y:S02]  /*9830*/  STL [R1+0x30], R4 ;  /* 0x0000300401007387 */ /* 0x0041e40000100800 */
[----:B0-----:R-:W0:Y:S01]  /*9840*/  LDC R4, c[0x0][0x3a8] ;  /* 0x0000ea00ff047b82 */ /* 0x001e220000000800 */
[----:B---3--:R-:W-:Y:S01]  /*9850*/  PRMT R26, RZ, 0x7610, R26 ;  /* 0x00007610ff1a7816 */ /* 0x008fe2000000001a */
[----:B0-----:R-:W-:-:S04]  /*9860*/  IMAD R4, R4, 0x1f, RZ ;  /* 0x0000001f04047824 */ /* 0x001fc800078e02ff */
[----:B------:R-:W-:Y:S02]  /*9870*/  IMAD.WIDE R2, R4, 0x2, R22 ;  /* 0x0000000204027825 */ /* 0x000fe400078e0216 */
[----:B------:R-:W2:Y:S01]  /*9880*/  LDL.LU.64 R22, [R1+0x1400] ;  /* 0x0014000001167983 */ /* 0x000ea20000300a00 */
[----:B------:R-:W-:-:S03]  /*9890*/  IADD3 R2, P0, PT, R2, UR4, RZ ;  /* 0x0000000402027c10 */ /* 0x000fc6000ff1e0ff */
[----:B------:R-:W4:Y:S01]  /*98a0*/  LDL.LU R4, [R1+0x10] ;  /* 0x0000100001047983 */ /* 0x000f220000300800 */
[----:B------:R-:W-:-:S05]  /*98b0*/  IADD3.X R3, PT, PT, R3, UR5, RZ, P0, !PT ;  /* 0x0000000503037c10 */ /* 0x000fca00087fe4ff */
[----:B------:R0:W3:Y:S02]  /*98c0*/  @P1 LDG.E.U16 R26, desc[UR40][R2.64] ;  /* 0x00000028021a1981 */ /* 0x0000e4000c1e1500 */
[----:B0-----:R-:W0:Y:S01]  /*98d0*/  S2R R2, SR_TID.X ;  /* 0x0000000000027919 */ /* 0x001e220000002100 */
[----:B------:R-:W-:Y:S02]  /*98e0*/  PRMT R27, RZ, 0x7610, R27 ;  /* 0x00007610ff1b7816 */ /* 0x000fe4000000001b */
[----:B0-----:R-:W-:-:S04]  /*98f0*/  LOP3.LUT R2, R2, 0x1f, RZ, 0xc0, !PT ;  /* 0x0000001f02027812 */ /* 0x001fc800078ec0ff */
[----:B------:R-:W-:Y:S01]  /*9900*/  ISETP.GE.AND P0, PT, R2, R0, PT ;  /* 0x000000000200720c */ /* 0x000fe20003f06270 */
[----:B------:R-:W-:Y:S06]  /*9910*/  BAR.SYNC.DEFER_BLOCKING 0x0 ;  /* 0x0000000000007b1d */ /* 0x000fec0000010000 */
[----:B---3--:R0:W-:Y:S02]  /*9920*/  STL [R1+0x2c], R26 ;  /* 0x00002c1a01007387 */ /* 0x0081e40000100800 */
[----:B0-----:R-:W0:Y:S01]  /*9930*/  S2R R26, SR_TID.X ;  /* 0x00000000001a7919 */ /* 0x001e220000002100 */
[----:B----4-:R-:W-:-:S04]  /*9940*/  LOP3.LUT R5, R5, R4, RZ, 0x3c, !PT ;  /* 0x0000000405057212 */ /* 0x010fc800078e3cff */
[----:B------:R-:W-:-:S04]  /*9950*/  LOP3.LUT R4, R5, R4, RZ, 0x3c, !PT ;  /* 0x0000000405047212 */ /* 0x000fc800078e3cff */
[----:B------:R-:W-:Y:S01]  /*9960*/  LOP3.LUT R5, R5, R4, RZ, 0x3c, !PT ;  /* 0x0000000405057212 */ /* 0x000fe200078e3cff */
[----:B------:R-:W-:Y:S04]  /*9970*/  STL [R1+0xb18], R0 ;  /* 0x000b180001007387 */ /* 0x000fe80000100800 */
[----:B------:R1:W-:Y:S01]  /*9980*/  STL.64 [R1+0x5a0], R4 ;  /* 0x0005a00401007387 */ /* 0x0003e20000100a00 */
[----:B0-----:R-:W-:-:S05]  /*9990*/  LOP3.LUT R2, R26, 0x1f, RZ, 0xc0, !PT ;  /* 0x0000001f1a027812 */ /* 0x001fca00078ec0ff */
[----:B------:R-:W-:-:S04]  /*99a0*/  IMAD R2, R2, UR11, RZ ;  /* 0x0000000b02027c24 */ /* 0x000fc8000f8e02ff */
[----:B-1----:R-:W-:-:S05]  /*99b0*/  IMAD.WIDE R4, R2, 0x2, R4 ;  /* 0x0000000202047825 */ /* 0x002fca00078e0204 */
[----:B------:R-:W3:Y:S04]  /*99c0*/  @!P0 LDG.E.U16 R27, desc[UR40][R4.64] ;  /* 0x00000028041b8981 */ /* 0x000ee8000c1e1500 */
[----:B---3--:R0:W-:Y:S04]  /*99d0*/  STL [R1+0x24], R27 ;  /* 0x0000241b01007387 */ /* 0x0081e80000100800 */
[----:B0-----:R-:W3:Y:S04]  /*99e0*/  LDL.LU R27, [R1+0x13fc] ;  /* 0x0013fc00011b7983 */ /* 0x001ee80000300800 */
[----:B------:R-:W4:Y:S04]  /*99f0*/  LDL.LU R4, [R1+0x8] ;  /* 0x0000080001047983 */ /* 0x000f280000300800 */
[----:B------:R-:W4:Y:S01]  /*9a00*/  LDL.LU R5, [R1+0x14] ;  /* 0x0000140001057983 */ /* 0x000f220000300800 */
[----:B------:R-:W-:-:S02]  /*9a10*/  PRMT R0, RZ, 0x7610, R0 ;  /* 0x00007610ff007816 */ /* 0x000fc40000000000 */
[----:B----4-:R-:W-:-:S04]  /*9a20*/  LOP3.LUT R5, R5, R4, RZ, 0x3c, !PT ;  /* 0x0000000405057212 */ /* 0x010fc800078e3cff */
[----:B------:R-:W-:-:S04]  /*9a30*/  LOP3.LUT R4, R5, R4, RZ, 0x3c, !PT ;  /* 0x0000000405047212 */ /* 0x000fc800078e3cff */
[----:B------:R-:W-:-:S05]  /*9a40*/  LOP3.LUT R5, R5, R4, RZ, 0x3c, !PT ;  /* 0x0000000405057212 */ /* 0x000fca00078e3cff */
[----:B------:R0:W-:Y:S02]  /*9a50*/  STL.64 [R1+0x598], R4 ;  /* 0x0005980401007387 */ /* 0x0001e40000100a00 */
[----:B0-----:R-:W-:-:S05]  /*9a60*/  IMAD.WIDE R4, R2, 0x2, R4 ;  /* 0x0000000202047825 */ /* 0x001fca00078e0204 */
[----:B------:R-:W4:Y:S04]  /*9a70*/  @!P0 LDG.E.U16 R0, desc[UR40][R4.64] ;  /* 0x0000002804008981 */ /* 0x000f28000c1e1500 */
[----:B------:R-:W2:Y:S04]  /*9a80*/  LDL.LU R4, [R1] ;  /* 0x0000000001047983 */ /* 0x000ea80000300800 */
[----:B------:R-:W2:Y:S01]  /*9a90*/  LDL.LU R5, [R1+0xc] ;  /* 0x00000c0001057983 */ /* 0x000ea20000300800 */
[----:B---3--:R-:W-:-:S03]  /*9aa0*/  PRMT R27, RZ, 0x7610, R27 ;  /* 0x00007610ff1b7816 */ /* 0x008fc6000000001b */
[----:B----4-:R-:W-:Y:S01]  /*9ab0*/  STL [R1+0x1388], R0 ;  /* 0x0013880001007387 */ /* 0x010fe20000100800 */
[----:B--2---:R-:W-:-:S04]  /*9ac0*/  LOP3.LUT R5, R5, R4, RZ, 0x3c, !PT ;  /* 0x0000000405057212 */ /* 0x004fc800078e3cff */
[----:B------:R-:W-:-:S04]  /*9ad0*/  LOP3.LUT R4, R5, R4, RZ, 0x3c, !PT ;  /* 0x0000000405047212 */ /* 0x000fc800078e3cff */
[----:B------:R-:W-:-:S05]  /*9ae0*/  LOP3.LUT R5, R5, R4, RZ, 0x3c, !PT ;  /* 0x0000000405057212 */ /* 0x000fca00078e3cff */
[----:B------:R0:W-:Y:S02]  /*9af0*/  STL.64 [R1+0x590], R4 ;  /* 0x0005900401007387 */ /* 0x0001e40000100a00 */
[----:B0-----:R-:W-:-:S05]  /*9b00*/  IMAD.WIDE R4, R2, 0x2, R4 ;  /* 0x0000000202047825 */ /* 0x001fca00078e0204 */
[----:B------:R-:W2:Y:S04]  /*9b10*/  @!P0 LDG.E.U16 R27, desc[UR40][R4.64] ;  /* 0x00000028041b8981 */ /* 0x000ea8000c1e1500 */
[----:B--2---:R0:W-:Y:S04]  /*9b20*/  STL [R1+0x20], R27 ;  /* 0x0000201b01007387 */ /* 0x0041e80000100800 */
[----:B0-----:R-:W2:Y:S04]  /*9b30*/  LDL.LU R27, [R1+0x13f8] ;  /* 0x0013f800011b7983 */ /* 0x001ea80000300800 */
[----:B------:R-:W3:Y:S04]  /*9b40*/  LDL.LU R4, [R1+0x4] ;  /* 0x0000040001047983 */ /* 0x000ee80000300800 */
[----:B------:R-:W3:Y:S02]  /*9b50*/  LDL.LU R5, [R1+0x1c] ;  /* 0x00001c0001057983 */ /* 0x000ee40000300800 */
[----:B---3--:R-:W-:-:S04]  /*9b60*/  LOP3.LUT R5, R5, R4, RZ, 0x3c, !PT ;  /* 0x0000000405057212 */ /* 0x008fc800078e3cff */
[----:B------:R-:W-:-:S04]  /*9b70*/  LOP3.LUT R4, R5, R4, RZ, 0x3c, !PT ;  /* 0x0000000405047212 */ /* 0x000fc800078e3cff */
[----:B------:R-:W-:Y:S02]  /*9b80*/  LOP3.LUT R5, R5, R4, RZ, 0x3c, !PT ;  /* 0x0000000405057212 */ /* 0x000fe400078e3cff */
[----:B--2---:R-:W-:-:S03]  /*9b90*/  PRMT R27, RZ, 0x7610, R27 ;  /* 0x00007610ff1b7816 */ /* 0x004fc6000000001b */
[----:B------:R0:W-:Y:S02]  /*9ba0*/  STL.64 [R1+0x588], R4 ;  /* 0x0005880401007387 */ /* 0x0001e40000100a00 */
[----:B0-----:R-:W-:-:S05]  /*9bb0*/  IMAD.WIDE R4, R2, 0x2, R4 ;  /* 0x0000000202047825 */ /* 0x001fca00078e0204 */
[----:B------:R-:W2:Y:S04]  /*9bc0*/  @!P0 LDG.E.U16 R27, desc[UR40][R4.64] ;  /* 0x00000028041b8981 */ /* 0x000ea8000c1e1500 */
[----:B--2---:R0:W-:Y:S04]  /*9bd0*/  STL [R1+0x1c], R27 ;  /* 0x00001c1b01007387 */ /* 0x0041e80000100800 */
[----:B0-----:R-:W2:Y:S04]  /*9be0*/  LDL.LU R27, [R1+0x13f4] ;  /* 0x0013f400011b7983 */ /* 0x001ea80000300800 */
[----:B------:R-:W3:Y:S04]  /*9bf0*/  LDL.LU R4, [R1+0x4c4] ;  /* 0x0004c40001047983 */ /* 0x000ee80000300800 */
[----:B------:R-:W3:Y:S01]  /*9c00*/  LDL.LU R5, [R1+0x4c8] ;  /* 0x0004c80001057983 */ /* 0x000ee20000300800 */
[----:B------:R-:W-:-:S02]  /*9c10*/  PRMT R3, RZ, 0x7610, R3 ;  /* 0x00007610ff037816 */ /* 0x000fc40000000003 */
[----:B---3--:R-:W-:-:S04]  /*9c20*/  LOP3.LUT R5, R5, R4, RZ, 0x3c, !PT ;  /* 0x0000000405057212 */ /* 0x008fc800078e3cff */
[----:B------:R-:W-:-:S04]  /*9c30*/  LOP3.LUT R4, R5, R4, RZ, 0x3c, !PT ;  /* 0x0000000405047212 */ /* 0x000fc800078e3cff */
[----:B------:R-:W-:-:S05]  /*9c40*/  LOP3.LUT R5, R5, R4, RZ, 0x3c, !PT ;  /* 0x0000000405057212 */ /* 0x000fca00078e3cff */
[----:B------:R0:W-:Y:S02]  /*9c50*/  STL.64 [R1+0x580], R4 ;  /* 0x0005800401007387 */ /* 0x0001e40000100a00 */
[----:B0-----:R-:W-:-:S05]  /*9c60*/  IMAD.WIDE R4, R2, 0x2, R4 ;  /* 0x0000000202047825 */ /* 0x001fca00078e0204 */
[----:B------:R-:W3:Y:S01]  /*9c70*/  @!P0 LDG.E.U16 R3, desc[UR40][R4.64] ;  /* 0x0000002804038981 */ /* 0x000ee2000c1e1500 */
[----:B------:R-:W0:Y:S03]  /*9c80*/  S2UR UR8, SR_CgaCtaId ;  /* 0x00000000000879c3 */ /* 0x000e260000008800 */
[----:B---3--:R1:W-:Y:S04]  /*9c90*/  STL [R1+0x14], R3 ;  /* 0x0000140301007387 */ /* 0x0083e80000100800 */
[----:B------:R-:W3:Y:S04]  /*9ca0*/  LDL.LU R4, [R1+0x4cc] ;  /* 0x0004cc0001047983 */ /* 0x000ee80000300800 */
[----:B------:R-:W3:Y:S01]  /*9cb0*/  LDL.LU R5, [R1+0x4d0] ;  /* 0x0004d00001057983 */ /* 0x000ee20000300800 */
[----:B-1----:R-:W1:Y:S01]  /*9cc0*/  S2R R3, SR_TID.X ;  /* 0x0000000000037919 */ /* 0x002e620000002100 */
[----:B------:R-:W-:-:S02]  /*9cd0*/  UMOV UR6, 0x400 ;  /* 0x0000040000067882 */ /* 0x000fc40000000000 */
[----:B0-----:R-:W-:Y:S01]  /*9ce0*/  ULEA UR6, UR8, UR6, 0x18 ;  /* 0x0000000608067291 */ /* 0x001fe2000f8ec0ff */
[----:B-1----:R-:W-:-:S05]  /*9cf0*/  LOP3.LUT R3, R3, 0x3f, RZ, 0xc0, !PT ;  /* 0x0000003f03037812 */ /* 0x002fca00078ec0ff */
[----:B------:R-:W-:-:S05]  /*9d00*/  IMAD.SHL.U32 R3, R3, 0x2, RZ ;  /* 0x0000000203037824 */ /* 0x000fca00078e00ff */
[----:B------:R0:W-:Y:S02]  /*9d10*/  STS.U16 [R3+UR6], R22 ;  /* 0x0000001603007988 */ /* 0x0001e40008000406 */
[----:B0-----:R-:W-:Y:S02]  /*9d20*/  PRMT R3, RZ, 0x7610, R3 ;  /* 0x00007610ff037816 */ /* 0x001fe40000000003 */
[----:B---3--:R-:W-:-:S04]  /*9d30*/  LOP3.LUT R5, R5, R4, RZ, 0x3c, !PT ;  /* 0x0000000405057212 */ /* 0x008fc800078e3cff */
[----:B------:R-:W-:-:S04]  /*9d40*/  LOP3.LUT R4, R5, R4, RZ, 0x3c, !PT ;  /* 0x0000000405047212 */ /* 0x000fc800078e3cff */
[----:B------:R-:W-:-:S05]  /*9d50*/  LOP3.LUT R5, R5, R4, RZ, 0x3c, !PT ;  /* 0x0000000405057212 */ /* 0x000fca00078e3cff */
[----:B------:R0:W-:Y:S02]  /*9d60*/  STL.64 [R1+0x578], R4 ;  /* 0x0005780401007387 */ /* 0x0001e40000100a00 */
[----:B0-----:R-:W-:-:S05]  /*9d70*/  IMAD.WIDE R4, R2, 0x2, R4 ;  /* 0x0000000202047825 */ /* 0x001fca00078e0204 */
[----:B------:R-:W3:Y:S04]  /*9d80*/  @!P0 LDG.E.U16 R3, desc[UR40][R4.64] ;  /* 0x0000002804038981 */ /* 0x000ee8000c1e1500 */
[----:B---3--:R0:W-:Y:S04]  /*9d90*/  STL [R1+0x18], R3 ;  /* 0x0000180301007387 */ /* 0x0081e80000100800 */
[----:B------:R-:W3:Y:S04]  /*9da0*/  LDL.LU R4, [R1+0x4d4] ;  /* 0x0004d40001047983 */ /* 0x000ee80000300800 */
[----:B------:R-:W3:Y:S01]  /*9db0*/  LDL.LU R5, [R1+0x4d8] ;  /* 0x0004d80001057983 */ /* 0x000ee20000300800 */
[----:B------:R-:W-:Y:S01]  /*9dc0*/  PRMT R0, RZ, 0x7610, R0 ;  /* 0x00007610ff007816 */ /* 0x000fe20000000000 */
[----:B0-----:R-:W0:Y:S01]  /*9dd0*/  S2R R3, SR_TID.X ;  /* 0x0000000000037919 */ /* 0x001e220000002100 */
[----:B---3--:R-:W-:-:S04]  /*9de0*/  LOP3.LUT R5, R5, R4, RZ, 0x3c, !PT ;  /* 0x0000000405057212 */ /* 0x008fc800078e3cff */
[----:B------:R-:W-:-:S04]  /*9df0*/  LOP3.LUT R4, R5, R4, RZ, 0x3c, !PT ;  /* 0x0000000405047212 */ /* 0x000fc800078e3cff */
[----:B------:R-:W-:-:S05]  /*9e00*/  LOP3.LUT R5, R5, R4, RZ, 0x3c, !PT ;  /* 0x0000000405057212 */ /* 0x000fca00078e3cff */
[----:B------:R1:W-:Y:S02]  /*9e10*/  STL.64 [R1+0x570], R4 ;  /* 0x0005700401007387 */ /* 0x0003e40000100a00 */
[----:B-1----:R-:W-:-:S05]  /*9e20*/  IMAD.WIDE R4, R2, 0x2, R4 ;  /* 0x0000000202047825 */ /* 0x002fca00078e0204 */
[----:B------:R-:W3:Y:S04]  /*9e30*/  @!P0 LDG.E.U16 R0, desc[UR40][R4.64] ;  /* 0x0000002804008981 */ /* 0x000ee8000c1e1500 */
[----:B------:R-:W4:Y:S04]  /*9e40*/  LDL.LU R4, [R1+0x4dc] ;  /* 0x0004dc0001047983 */ /* 0x000f280000300800 */
[----:B------:R-:W4:Y:S01]  /*9e50*/  LDL.LU R5, [R1+0x4e0] ;  /* 0x0004e00001057983 */ /* 0x000f220000300800 */
[----:B0-----:R-:W-:-:S05]  /*9e60*/  LOP3.LUT R3, R3, 0x3f, RZ, 0xc0, !PT ;  /* 0x0000003f03037812 */ /* 0x001fca00078ec0ff */
[----:B------:R-:W-:-:S05]  /*9e70*/  IMAD.SHL.U32 R3, R3, 0x2, RZ ;  /* 0x0000000203037824 */ /* 0x000fca00078e00ff */
[----:B------:R-:W-:Y:S04]  /*9e80*/  STS.U16 [R3+UR6+0x80], R23 ;  /* 0x0000801703007988 */ /* 0x000fe80008000406 */
[----:B------:R0:W-:Y:S02]  /*9e90*/  STS.U16 [R3+UR6+0x100], R25 ;  /* 0x0001001903007988 */ /* 0x0001e40008000406 */
[----:B0-----:R-:W-:Y:S02]  /*9ea0*/  PRMT R3, RZ, 0x7610, R3 ;  /* 0x00007610ff037816 */ /* 0x001fe40000000003 */
[----:B---3--:R-:W-:Y:S01]  /*9eb0*/  STL [R1+0x138c], R0 ;  /* 0x00138c0001007387 */ /* 0x008fe20000100800 */
[----:B----4-:R-:W-:-:S04]  /*9ec0*/  LOP3.LUT R5, R5, R4, RZ, 0x3c, !PT ;  /* 0x0000000405057212 */ /* 0x010fc800078e3cff */
        /* <DEDUP_REMOVED lines=23> */
[----:B---3--:R0:W-:Y:S04]  /*a040*/  STL [R1+0x1390], R0 ;  /* 0x0013900001007387 */ /* 0x0081e80000100800 */
[----:B0-----:R-:W3:Y:S01]  /*a050*/  LDL.LU R0, [R1+0x500] ;  /* 0x0005000001007983 */ /* 0x001ee20000300800 */
[----:B----4-:R-:W-:-:S04]  /*a060*/  LOP3.LUT R5, R5, R4, RZ, 0x3c, !PT ;  /* 0x0000000405057212 */ /* 0x010fc800078e3cff */
[----:B------:R-:W-:-:S04]  /*a070*/  LOP3.LUT R4, R5, R4, RZ, 0x3c, !PT ;  /* 0x0000000405047212 */ /* 0x000fc800078e3cff */
[----:B------:R-:W-:-:S05]  /*a080*/  LOP3.LUT R5, R5, R4, RZ, 0x3c, !PT ;  /* 0x0000000405057212 */ /* 0x000fca00078e3cff */
[----:B------:R0:W-:Y:S02]  /*a090*/  STL.64 [R1+0x558], R4 ;  /* 0x0005580401007387 */ /* 0x0001e40000100a00 */
[----:B0-----:R-:W-:-:S05]  /*a0a0*/  IMAD.WIDE R4, R2, 0x2, R4 ;  /* 0x0000000202047825 */ /* 0x001fca00078e0204 */
[----:B------:R-:W4:Y:S04]  /*a0b0*/  @!P0 LDG.E.U16 R3, desc[UR40][R4.64] ;  /* 0x0000002804038981 */ /* 0x000f28000c1e1500 */
[----:B----4-:R0:W-:Y:S04]  /*a0c0*/  STL [R1+0x8], R3 ;  /* 0x0000080301007387 */ /* 0x0101e80000100800 */
[----:B------:R-:W4:Y:S04]  /*a0d0*/  LDL.LU R4, [R1+0x4f4] ;  /* 0x0004f40001047983 */ /* 0x000f280000300800 */
[----:B------:R-:W4:Y:S01]  /*a0e0*/  LDL.LU R5, [R1+0x4f8] ;  /* 0x0004f80001057983 */ /* 0x000f220000300800 */
[----:B0-----:R-:W0:Y:S02]  /*a0f0*/  S2R R3, SR_TID.X ;  /* 0x0000000000037919 */ /* 0x001e240000002100 */
[----:B0-----:R-:W-:-:S05]  /*a100*/  LOP3.LUT R3, R3, 0x3f, RZ, 0xc0, !PT ;  /* 0x0000003f03037812 */ /* 0x001fca00078ec0ff */
[----:B------:R-:W-:-:S05]  /*a110*/  IMAD.SHL.U32 R3, R3, 0x2, RZ ;  /* 0x0000000203037824 */ /* 0x000fca00078e00ff */
[----:B------:R0:W-:Y:S02]  /*a120*/  STS.U16 [R3+UR6+0x1080], R19 ;  /* 0x0010801303007988 */ /* 0x0001e40008000406 */
[----:B0-----:R-:W-:Y:S02]  /*a130*/  PRMT R3, RZ, 0x7610, R3 ;  /* 0x00007610ff037816 */ /* 0x001fe40000000003 */
[----:B----4-:R-:W-:-:S04]  /*a140*/  LOP3.LUT R5, R5, R4, RZ, 0x3c, !PT ;  /* 0x0000000405057212 */ /* 0x010fc800078e3cff */
[----:B------:R-:W-:-:S04]  /*a150*/  LOP3.LUT R4, R5, R4, RZ, 0x3c, !PT ;  /* 0x0000000405047212 */ /* 0x000fc800078e3cff */
[----:B------:R-:W-:-:S05]  /*a160*/  LOP3.LUT R5, R5, R4, RZ, 0x3c, !PT ;  /* 0x0000000405057212 */ /* 0x000fca00078e3cff */
[----:B------:R0:W-:Y:S02]  /*a170*/  STL.64 [R1+0x550], R4 ;  /* 0x0005500401007387 */ /* 0x0001e40000100a00 */
[----:B0-----:R-:W-:-:S05]  /*a180*/  IMAD.WIDE R4, R2, 0x2, R4 ;  /* 0x0000000202047825 */ /* 0x001fca00078e0204 */
[----:B------:R-:W4:Y:S04]  /*a190*/  @!P0 LDG.E.U16 R3, desc[UR40][R4.64] ;  /* 0x0000002804038981 */ /* 0x000f28000c1e1500 */
[----:B----4-:R-:W-:Y:S04]  /*a1a0*/  STL [R1], R3 ;  /* 0x0000000301007387 */ /* 0x010fe80000100800 */
[----:B------:R-:W4:Y:S01]  /*a1b0*/  LDL.LU R5, [R1+0x4fc] ;  /* 0x0004fc0001057983 */ /* 0x000f220000300800 */
[----:B---3--:R-:W-:Y:S01]  /*a1c0*/  IMAD.MOV.U32 R4, RZ, RZ, R0 ;  /* 0x000000ffff047224 */ /* 0x008fe200078e0000 */
[----:B--2---:R-:W-:-:S04]  /*a1d0*/  PRMT R27, RZ, 0x7610, R27 ;  /* 0x00007610ff1b7816 */ /* 0x004fc8000000001b */
[----:B----4-:R0:W-:Y:S04]  /*a1e0*/  STL.64 [R1+0x548], R4 ;  /* 0x0005480401007387 */ /* 0x0101e80000100a00 */
[----:B------:R-:W2:Y:S01]  /*a1f0*/  LDL.LU R0, [R1+0x518] ;  /* 0x0005180001007983 */ /* 0x000ea20000300800 */
[----:B0-----:R-:W-:-:S05]  /*a200*/  IMAD.WIDE R4, R2, 0x2, R4 ;  /* 0x0000000202047825 */ /* 0x001fca00078e0204 */
[----:B------:R-:W3:Y:S04]  /*a210*/  @!P0 LDG.E.U16 R27, desc[UR40][R4.64] ;  /* 0x00000028041b8981 */ /* 0x000ee8000c1e1500 */
[----:B------:R-:W4:Y:S04]  /*a220*/  LDL.LU R4, [R1+0x504] ;  /* 0x0005040001047983 */ /* 0x000f280000300800 */
[----:B------:R-:W4:Y:S01]  /*a230*/  LDL.LU R5, [R1+0x508] ;  /* 0x0005080001057983 */ /* 0x000f220000300800 */
[----:B------:R-:W-:-:S03]  /*a240*/  PRMT R25, RZ, 0x7610, R25 ;  /* 0x00007610ff197816 */ /* 0x000fc60000000019 */
[----:B---3--:R0:W-:Y:S01]  /*a250*/  STL [R1+0x1394], R27 ;  /* 0x0013941b01007387 */ /* 0x0081e20000100800 */
[----:B----4-:R-:W-:-:S04]  /*a260*/  LOP3.LUT R5, R5, R4, RZ, 0x3c, !PT ;  /* 0x0000000405057212 */ /* 0x010fc800078e3cff */
[----:B------:R-:W-:-:S04]  /*a270*/  LOP3.LUT R4, R5, R4, RZ, 0x3c, !PT ;  /* 0x0000000405047212 */ /* 0x000fc800078e3cff */
[----:B------:R-:W-:-:S05]  /*a280*/  LOP3.LUT R5, R5, R4, RZ, 0x3c, !PT ;  /* 0x0000000405057212 */ /* 0x000fca00078e3cff */
[----:B------:R1:W-:Y:S04]  /*a290*/  STL.64 [R1+0x540], R4 ;  /* 0x0005400401007387 */ /* 0x0003e80000100a00 */
[----:B0-----:R-:W3:Y:S01]  /*a2a0*/  LDL.LU R27, [R1+0x524] ;  /* 0x00052400011b7983 */ /* 0x001ee20000300800 */
[----:B-1----:R-:W-:-:S05]  /*a2b0*/  IMAD.WIDE R4, R2, 0x2, R4 ;  /* 0x0000000202047825 */ /* 0x002fca00078e0204 */
[----:B------:R-:W4:Y:S04]  /*a2c0*/  @!P0 LDG.E.U16 R25, desc[UR40][R4.64] ;  /* 0x0000002804198981 */ /* 0x000f28000c1e1500 */
[----:B------:R-:W2:Y:S04]  /*a2d0*/  LDL.LU R4, [R1+0x50c] ;  /* 0x00050c0001047983 */ /* 0x000ea80000300800 */
[----:B------:R-:W2:Y:S01]  /*a2e0*/  LDL.LU R5, [R1+0x510] ;  /* 0x0005100001057983 */ /* 0x000ea20000300800 */
[----:B------:R-:W-:-:S03]  /*a2f0*/  PRMT R26, RZ, 0x7610, R26 ;  /* 0x00007610ff1a7816 */ /* 0x000fc6000000001a */
[----:B----4-:R0:W-:Y:S01]  /*a300*/  STL [R1+0x1398], R25 ;  /* 0x0013981901007387 */ /* 0x0101e20000100800 */
[----:B--2---:R-:W-:-:S04]  /*a310*/  LOP3.LUT R5, R5, R4, RZ, 0x3c, !PT ;  /* 0x0000000405057212 */ /* 0x004fc800078e3cff */
[----:B------:R-:W-:-:S04]  /*a320*/  LOP3.LUT R4, R5, R4, RZ, 0x3c, !PT ;  /* 0x0000000405047212 */ /* 0x000fc800078e3cff */
[----:B------:R-:W-:-:S05]  /*a330*/  LOP3.LUT R5, R5, R4, RZ, 0x3c, !PT ;  /* 0x0000000405057212 */ /* 0x000fca00078e3cff */
[----:B------:R1:W-:Y:S04]  /*a340*/  STL.64 [R1+0x538], R4 ;  /* 0x0005380401007387 */ /* 0x0003e80000100a00 */
[----:B0-----:R-:W2:Y:S01]  /*a350*/  LDL.LU R25, [R1+0xa90] ;  /* 0x000a900001197983 */ /* 0x001ea20000300800 */
[----:B-1----:R-:W-:-:S05]  /*a360*/  IMAD.WIDE R4, R2, 0x2, R4 ;  /* 0x0000000202047825 */ /* 0x002fca00078e0204 */
[----:B------:R0:W4:Y:S04]  /*a370*/  @!P0 LDG.E.U16 R26, desc[UR40][R4.64] ;  /* 0x00000028041a8981 */ /* 0x000128000c1e1500 */
[----:B------:R-:W2:Y:S01]  /*a380*/  LDL.LU R5, [R1+0x514] ;  /* 0x0005140001057983 */ /* 0x000ea20000300800 */
[----:B0-----:R-:W-:Y:S01]  /*a390*/  IMAD.MOV.U32 R4, RZ, RZ, R0 ;  /* 0x000000ffff047224 */ /* 0x001fe200078e0000 */
[----:B------:R-:W-:Y:S01]  /*a3a0*/  PRMT R24, RZ, 0x7610, R24 ;  /* 0x00007610ff187816 */ /* 0x000fe20000000018 */
[----:B------:R-:W0:Y:S01]  /*a3b0*/  S2R R3, SR_TID.X ;  /* 0x0000000000037919 */ /* 0x000e220000002100 */
[----:B----4-:R1:W-:Y:S04]  /*a3c0*/  STL [R1+0x139c], R26 ;  /* 0x00139c1a01007387 */ /* 0x0103e80000100800 */
[----:B-1----:R-:W3:Y:S04]  /*a3d0*/  LDL.LU R26, [R1+0x51c] ;  /* 0x00051c00011a7983 */ /* 0x002ee80000300800 */
[----:B--2---:R1:W-:Y:S01]  /*a3e0*/  STL.64 [R1+0x530], R4 ;  /* 0x0005300401007387 */ /* 0x0043e20000100a00 */
[----:B0-----:R-:W-:-:S03]  /*a3f0*/  LOP3.LUT R3, R3, 0x3f, RZ, 0xc0, !PT ;  /* 0x0000003f03037812 */ /* 0x001fc600078ec0ff */
[----:B------:R-:W2:Y:S01]  /*a400*/  LDL.LU R0, [R1+0xaa8] ;  /* 0x000aa80001007983 */ /* 0x000ea20000300800 */
[----:B-1----:R-:W-:-:S05]  /*a410*/  IMAD.WIDE R4, R2, 0x2, R4 ;  /* 0x0000000202047825 */ /* 0x002fca00078e0204 */
[----:B------:R0:W4:Y:S01]  /*a420*/  @!P0 LDG.E.U16 R24, desc[UR40][R4.64] ;  /* 0x0000002804188981 */ /* 0x000122000c1e1500 */
[----:B------:R-:W-:-:S05]  /*a430*/  IMAD.SHL.U32 R3, R3, 0x2, RZ ;  /* 0x0000000203037824 */ /* 0x000fca00078e00ff */
[----:B------:R1:W-:Y:S02]  /*a440*/  STS.U16 [R3+UR6+0x2000], R10 ;  /* 0x0020000a03007988 */ /* 0x0003e40008000406 */
[----:B-1----:R-:W-:Y:S02]  /*a450*/  PRMT R10, RZ, 0x7610, R10 ;  /* 0x00007610ff0a7816 */ /* 0x002fe4000000000a */
[----:B---3--:R-:W-:-:S04]  /*a460*/  LOP3.LUT R27, R27, R26, RZ, 0x3c, !PT ;  /* 0x0000001a1b1b7212 */ /* 0x008fc800078e3cff */
[----:B------:R-:W-:-:S04]  /*a470*/  LOP3.LUT R26, R27, R26, RZ, 0x3c, !PT ;  /* 0x0000001a1b1a7212 */ /* 0x000fc800078e3cff */
[----:B------:R-:W-:-:S03]  /*a480*/  LOP3.LUT R27, R27, R26, RZ, 0x3c, !PT ;  /* 0x0000001a1b1b7212 */ /* 0x000fc600078e3cff */
[----:B0-----:R-:W-:-:S05]  /*a490*/  IMAD.WIDE R4, R2, 0x2, R26 ;  /* 0x0000000202047825 */ /* 0x001fca00078e021a */
[----:B------:R0:W3:Y:S04]  /*a4a0*/  @!P0 LDG.E.U16 R10, desc[UR40][R4.64] ;  /* 0x00000028040a8981 */ /* 0x0000e8000c1e1500 */
[----:B----4-:R1:W-:Y:S04]  /*a4b0*/  STL [R1+0x13a0], R24 ;  /* 0x0013a01801007387 */ /* 0x0103e80000100800 */
[----:B-1----:R-:W4:Y:S04]  /*a4c0*/  LDL.LU R24, [R1+0xaa0] ;  /* 0x000aa00001187983 */ /* 0x002f280000300800 */
[----:B------:R1:W-:Y:S04]  /*a4d0*/  STL.64 [R1+0x528], R26 ;  /* 0x0005281a01007387 */ /* 0x0003e80000100a00 */
[----:B-1----:R-:W2:Y:S04]  /*a4e0*/  LDL.LU R27, [R1+0xaa4] ;  /* 0x000aa400011b7983 */ /* 0x002ea80000300800 */
[----:B------:R-:W2:Y:S04]  /*a4f0*/  LDL.LU R26, [R1+0xab0] ;  /* 0x000ab000011a7983 */ /* 0x000ea80000300800 */
[----:B------:R-:W2:Y:S01]  /*a500*/  LDL.LU R5, [R1+0x520] ;  /* 0x0005200001057983 */ /* 0x000ea20000300800 */
[----:B0-----:R-:W-:-:S03]  /*a510*/  IMAD.MOV.U32 R4, RZ, RZ, R25 ;  /* 0x000000ffff047224 */ /* 0x001fc600078e0019 */
[----:B------:R0:W-:Y:S02]  /*a520*/  STS.U16 [R3+UR6+0x2080], R11 ;  /* 0x0020800b03007988 */ /* 0x0001e40008000406 */
[----:B0-----:R-:W-:Y:S02]  /*a530*/  PRMT R11, RZ, 0x7610, R11 ;  /* 0x00007610ff0b7816 */ /* 0x001fe4000000000b */
[----:B---3--:R0:W-:Y:S04]  /*a540*/  STL [R1+0x13a4], R10 ;  /* 0x0013a40a01007387 */ /* 0x0081e80000100800 */
[----:B--2---:R1:W-:Y:S01]  /*a550*/  STL.64 [R1+0x520], R4 ;  /* 0x0005200401007387 */ /* 0x0043e20000100a00 */
[----:B------:R-:W-:-:S03]  /*a560*/  PRMT R23, RZ, 0x7610, R23 ;  /* 0x00007610ff177816 */ /* 0x000fc60000000017 */
[----:B------:R-:W2:Y:S04]  /*a570*/  LDL.LU R25, [R1+0xaac] ;  /* 0x000aac0001197983 */ /* 0x000ea80000300800 */
[----:B0-----:R-:W3:Y:S01]  /*a580*/  LDL.LU R10, [R1+0xab8] ;  /* 0x000ab800010a7983 */ /* 0x001ee20000300800 */
[----:B-1----:R-:W-:-:S05]  /*a590*/  IMAD.WIDE R4, R2, 0x2, R4 ;  /* 0x0000000202047825 */ /* 0x002fca00078e0204 */
[----:B------:R0:W2:Y:S02]  /*a5a0*/  @!P0 LDG.E.U16 R11, desc[UR40][R4.64] ;  /* 0x00000028040b8981 */ /* 0x0000a4000c1e1500 */
[----:B0-----:R-:W-:Y:S02]  /*a5b0*/  IMAD.MOV.U32 R4, RZ, RZ, R0 ;  /* 0x000000ffff047224 */ /* 0x001fe400078e0000 */
[----:B----4-:R-:W-:Y:S01]  /*a5c0*/  IMAD.MOV.U32 R5, RZ, RZ, R24 ;  /* 0x000000ffff057224 */ /* 0x010fe200078e0018 */
[----:B------:R-:W-:Y:S01]  /*a5d0*/  PRMT R22, RZ, 0x7610, R22 ;  /* 0x00007610ff167816 */ /* 0x000fe20000000016 */
[----:B--2---:R-:W-:Y:S04]  /*a5e0*/  STL [R1+0x13a8], R11 ;  /* 0x0013a80b01007387 */ /* 0x004fe80000100800 */
[----:B------:R0:W-:Y:S04]  /*a5f0*/  STL.64 [R1+0x518], R4 ;  /* 0x0005180401007387 */ /* 0x0001e80000100a00 */
[----:B------:R-:W2:Y:S04]  /*a600*/  LDL.LU R24, [R1+0xab4] ;  /* 0x000ab40001187983 */ /* 0x000ea80000300800 */
[----:B------:R-:W4:Y:S01]  /*a610*/  LDL.LU R0, [R1+0xac0] ;  /* 0x000ac00001007983 */ /* 0x000f220000300800 */
[----:B0-----:R-:W-:-:S05]  /*a620*/  IMAD.WIDE R4, R2, 0x2, R4 ;  /* 0x0000000202047825 */ /* 0x001fca00078e0204 */
[----:B------:R0:W2:Y:S02]  /*a630*/  @!P0 LDG.E.U16 R23, desc[UR40][R4.64] ;  /* 0x0000002804178981 */ /* 0x0000a4000c1e1500 */
[----:B0-----:R-:W-:-:S05]  /*a640*/  IMAD.WIDE R4, R2, 0x2, R26 ;  /* 0x0000000202047825 */ /* 0x001fca00078e021a */
[----:B------:R-:W3:Y:S04]  /*a650*/  @!P0 LDG.E.U16 R22, desc[UR40][R4.64] ;  /* 0x0000002804168981 */ /* 0x000ee8000c1e1500 */
[----:B------:R0:W-:Y:S04]  /*a660*/  STS.U16 [R3+UR6+0x1100], R21 ;  /* 0x0011001503007988 */ /* 0x0001e80008000406 */
[----:B------:R1:W-:Y:S01]  /*a670*/  STS.U16 [R3+UR6+0x3000], R9 ;  /* 0x0030000903007988 */ /* 0x0003e20008000406 */
[----:B0-----:R-:W-:Y:S02]  /*a680*/  PRMT R21, RZ, 0x7610, R21 ;  /* 0x00007610ff157816 */ /* 0x001fe40000000015 */
[----:B-1----:R-:W-:Y:S01]  /*a690*/  PRMT R9, RZ, 0x7610, R9 ;  /* 0x00007610ff097816 */ /* 0x002fe20000000009 */
[----:B--2---:R-:W-:Y:S04]  /*a6a0*/  STL [R1+0x13ac], R23 ;  /* 0x0013ac1701007387 */ /* 0x004fe80000100800 */
[----:B------:R3:W-:Y:S02]  /*a6b0*/  STL.64 [R1+0x510], R26 ;  /* 0x0005101a01007387 */ /* 0x0007e40000100a00 */
[----:B---3--:R-:W-:-:S02]  /*a6c0*/  IMAD.MOV.U32 R26, RZ, RZ, R10 ;  /* 0x000000ffff1a7224 */ /* 0x008fc400078e000a */
[----:B------:R-:W-:Y:S01]  /*a6d0*/  IMAD.MOV.U32 R27, RZ, RZ, R25 ;  /* 0x000000ffff1b7224 */ /* 0x000fe200078e0019 */
[----:B------:R0:W-:Y:S01]  /*a6e0*/  STL [R1+0x13b0], R22 ;  /* 0x0013b01601007387 */ /* 0x0001e20000100800 */
[----:B------:R-:W-:-:S05]  /*a6f0*/  IMAD.WIDE R4, R2, 0x2, R26 ;  /* 0x0000000202047825 */ /* 0x000fca00078e021a */
[----:B------:R1:W2:Y:S04]  /*a700*/  @!P0 LDG.E.U16 R21, desc[UR40][R4.64] ;  /* 0x0000002804158981 */ /* 0x0002a8000c1e1500 */
[----:B0-----:R-:W3:Y:S04]  /*a710*/  LDL.LU R22, [R1+0xabc] ;  /* 0x000abc0001167983 */ /* 0x001ee80000300800 */
[----:B------:R-:W2:Y:S04]  /*a720*/  LDL.LU R10, [R1+0xac8] ;  /* 0x000ac800010a7983 */ /* 0x000ea80000300800 */
[----:B------:R4:W-:Y:S02]  /*a730*/  STL.64 [R1+0x508], R26 ;  /* 0x0005081a01007387 */ /* 0x0009e40000100a00 */
[----:B----4-:R-:W-:-:S02]  /*a740*/  IMAD.MOV.U32 R26, RZ, RZ, R0 ;  /* 0x000000ffff1a7224 */ /* 0x010fc400078e0000 */
[----:B------:R-:W-:Y:S02]  /*a750*/  IMAD.MOV.U32 R27, RZ, RZ, R24 ;  /* 0x000000ffff1b7224 */ /* 0x000fe400078e0018 */
[----:B-1----:R-:W-:-:S05]  /*a760*/  IMAD.WIDE R4, R2, 0x2, R26 ;  /* 0x0000000202047825 */ /* 0x002fca00078e021a */
[----:B------:R0:W4:Y:S04]  /*a770*/  @!P0 LDG.E.U16 R9, desc[UR40][R4.64] ;  /* 0x0000002804098981 */ /* 0x000128000c1e1500 */
[----:B------:R1:W-:Y:S02]  /*a780*/  STS.U16 [R3+UR6+0x1180], R20 ;  /* 0x0011801403007988 */ /* 0x0003e40008000406 */
[----:B-1----:R-:W-:Y:S01]  /*a790*/  PRMT R20, RZ, 0x7610, R20 ;  /* 0x00007610ff147816 */ /* 0x002fe20000000014 */
[----:B---3--:R-:W-:Y:S02]  /*a7a0*/  IMAD.MOV.U32 R23, RZ, RZ, R22 ;  /* 0x000000ffff177224 */ /* 0x008fe400078e0016 */
[----:B--2---:R-:W-:Y:S01]  /*a7b0*/  IMAD.MOV.U32 R22, RZ, RZ, R10 ;  /* 0x000000ffff167224 */ /* 0x004fe200078e000a */
[----:B------:R1:W-:Y:S03]  /*a7c0*/  STL [R1+0x13b4], R21 ;  /* 0x0013b41501007387 */ /* 0x0003e60000100800 */
[----:B0-----:R-:W-:-:S05]  /*a7d0*/  IMAD.WIDE R4, R2, 0x2, R22 ;  /* 0x0000000202047825 */ /* 0x001fca00078e0216 */
[----:B------:R-:W2:Y:S04]  /*a7e0*/  @!P0 LDG.E.U16 R20, desc[UR40][R4.64] ;  /* 0x0000002804148981 */ /* 0x000ea8000c1e1500 */
[----:B-1----:R-:W3:Y:S04]  /*a7f0*/  LDL.LU R21, [R1+0xac4] ;  /* 0x000ac40001157983 */ /* 0x002ee80000300800 */
[----:B------:R-:W5:Y:S04]  /*a800*/  LDL.LU R0, [R1+0xad0] ;  /* 0x000ad00001007983 */ /* 0x000f680000300800 */
[----:B------:R-:W5:Y:S04]  /*a810*/  LDL.LU R24, [R1+0x4b4] ;  /* 0x0004b40001187983 */ /* 0x000f680000300800 */
[----:B------:R0:W-:Y:S04]  /*a820*/  STL.64 [R1+0x500], R26 ;  /* 0x0005001a01007387 */ /* 0x0001e80000100a00 */
[----:B0-----:R-:W5:Y:S04]  /*a830*/  LDL.LU R27, [R1+0x4b8] ;  /* 0x0004b800011b7983 */ /* 0x001f680000300800 */
[----:B----4-:R0:W-:Y:S04]  /*a840*/  STL [R1+0x13b8], R9 ;  /* 0x0013b80901007387 */ /* 0x0101e80000100800 */
[----:B------:R-:W4:Y:S04]  /*a850*/  LDL.LU R10, [R1+0xacc] ;  /* 0x000acc00010a7983 */ /* 0x000f280000300800 */
[----:B0-----:R-:W4:Y:S04]  /*a860*/  LDL.LU R9, [R1+0xad8] ;  /* 0x000ad80001097983 */ /* 0x001f280000300800 */
[----:B------:R3:W-:Y:S01]  /*a870*/  STL.64 [R1+0x4f8], R22 ;  /* 0x0004f81601007387 */ /* 0x0007e20000100a00 */
[----:B------:R-:W-:-:S03]  /*a880*/  PRMT R19, RZ, 0x7610, R19 ;  /* 0x00007610ff137816 */ /* 0x000fc60000000013 */
[----:B------:R-:W4:Y:S01]  /*a890*/  LDL.LU R26, [R1+0x4c0] ;  /* 0x0004c000011a7983 */ /* 0x000f220000300800 */
[----:B------:R-:W-:-:S03]  /*a8a0*/  PRMT R18, RZ, 0x7610, R18 ;  /* 0x00007610ff127816 */ /* 0x000fc60000000012 */
[----:B--2---:R0:W-:Y:S01]  /*a8b0*/  STL [R1+0x13bc], R20 ;  /* 0x0013bc1401007387 */ /* 0x0041e20000100800 */
[----:B---3--:R-:W-:-:S03]  /*a8c0*/  IMAD.MOV.U32 R23, RZ, RZ, R21 ;  /* 0x000000ffff177224 */ /* 0x008fc600078e0015 */
[----:B------:R-:W2:Y:S01]  /*a8d0*/  LDL.LU R21, [R1+0xad4] ;  /* 0x000ad40001157983 */ /* 0x000ea20000300800 */
[----:B-----5:R-:W-:-:S03]  /*a8e0*/  IMAD.MOV.U32 R22, RZ, RZ, R0 ;  /* 0x000000ffff167224 */ /* 0x020fc600078e0000 */
[----:B0-----:R-:W3:Y:S01]  /*a8f0*/  LDL.LU R20, [R1+0xae0] ;  /* 0x000ae00001147983 */ /* 0x001ee20000300800 */
[----:B------:R-:W-:-:S03]  /*a900*/  IMAD.WIDE R4, R2, 0x2, R22 ;  /* 0x0000000202047825 */ /* 0x000fc600078e0216 */
[----:B------:R4:W-:Y:S04]  /*a910*/  STL.64 [R1+0x4f0], R22 ;  /* 0x0004f01601007387 */ /* 0x0009e80000100a00 */
[----:B------:R0:W5:Y:S01]  /*a920*/  @!P0 LDG.E.U16 R19, desc[UR40][R4.64] ;  /* 0x0000002804138981 */ /* 0x000162000c1e1500 */
[----:B----4-:R-:W-:Y:S02]  /*a930*/  IMAD.MOV.U32 R23, RZ, RZ, R10 ;  /* 0x000000ffff177224 */ /* 0x010fe400078e000a */
[----:B------:R-:W-:-:S04]  /*a940*/  IMAD.MOV.U32 R22, RZ, RZ, R9 ;  /* 0x000000ffff167224 */ /* 0x000fc800078e0009 */
[----:B0-----:R-:W-:-:S05]  /*a950*/  IMAD.WIDE R4, R2, 0x2, R22 ;  /* 0x0000000202047825 */ /* 0x001fca00078e0216 */
[----:B------:R2:W4:Y:S01]  /*a960*/  @!P0 LDG.E.U16 R18, desc[UR40][R4.64] ;  /* 0x0000002804128981 */ /* 0x000522000c1e1500 */
[----:B------:R-:W-:-:S03]  /*a970*/  LOP3.LUT R11, R3, 0x10, RZ, 0x3c, !PT ;  /* 0x00000010030b7812 */ /* 0x000fc600078e3cff */
[----:B------:R-:W-:Y:S04]  /*a980*/  STS.U16 [R3+UR6+0x2100], R17 ;  /* 0x0021001103007988 */ /* 0x000fe80008000406 */
[----:B------:R-:W-:Y:S04]  /*a990*/  STS.U16 [R3+UR6+0x2180], R16 ;  /* 0x0021801003007988 */ /* 0x000fe80008000406 */
[----:B------:R-:W-:Y:S04]  /*a9a0*/  STS.U16 [R3+UR6+0x3080], R13 ;  /* 0x0030800d03007988 */ /* 0x000fe80008000406 */
[----:B------:R-:W-:Y:S04]  /*a9b0*/  STS.U16 [R3+UR6+0x3100], R15 ;  /* 0x0031000f03007988 */ /* 0x000fe80008000406 */
[----:B------:R-:W-:Y:S04]  /*a9c0*/  STS.U16 [R3+UR6+0x3180], R14 ;  /* 0x0031800e03007988 */ /* 0x000fe80008000406 */
[----:B------:R-:W-:Y:S04]  /*a9d0*/  STS.U16 [R11+UR6+0x200], R7 ;  /* 0x000200070b007988 */ /* 0x000fe80008000406 */
[----:B------:R0:W-:Y:S04]  /*a9e0*/  STS.U16 [R11+UR6+0x280], R6 ;  /* 0x000280060b007988 */ /* 0x0001e80008000406 */
[----:B------:R-:W-:Y:S04]  /*a9f0*/  STS.U16 [R11+UR6+0x300], R12 ;  /* 0x0003000c0b007988 */ /* 0x000fe80008000406 */
[----:B0-----:R-:W4:Y:S04]  /*aa00*/  LDL.LU R6, [R1+0xadc] ;  /* 0x000adc0001067983 */ /* 0x001f280000300800 */
[----:B------:R-:W4:Y:S04]  /*aa10*/  LDL.LU R0, [R1+0xae8] ;  /* 0x000ae80001007983 */ /* 0x000f280000300800 */
[----:B------:R0:W-:Y:S02]  /*aa20*/  STS.U16 [R11+UR6+0x380], R8 ;  /* 0x000380080b007988 */ /* 0x0001e40008000406 */
[----:B0-----:R-:W-:Y:S01]  /*aa30*/  PRMT R8, RZ, 0x7610, R8 ;  /* 0x00007610ff087816 */ /* 0x001fe20000000008 */
[----:B--2---:R-:W-:-:S02]  /*aa40*/  IMAD.MOV.U32 R5, RZ, RZ, R21 ;  /* 0x000000ffff057224 */ /* 0x004fc400078e0015 */
[----:B---3--:R-:W-:Y:S01]  /*aa50*/  IMAD.MOV.U32 R4, RZ, RZ, R20 ;  /* 0x000000ffff047224 */ /* 0x008fe200078e0014 */
[----:B-----5:R-:W-:Y:S04]  /*aa60*/  STL [R1+0x13c0], R19 ;  /* 0x0013c01301007387 */ /* 0x020fe80000100800 */
[----:B------:R-:W2:Y:S04]  /*aa70*/  LDL.LU R25, [R1+0x4bc] ;  /* 0x0004bc0001197983 */ /* 0x000ea80000300800 */
[----:B------:R-:W-:Y:S04]  /*aa80*/  STL.64 [R1+0x4e8], R22 ;  /* 0x0004e81601007387 */ /* 0x000fe80000100a00 */
[----:B------:R-:W3:Y:S04]  /*aa90*/  LDL.LU R10, [R1+0xae4] ;  /* 0x000ae400010a7983 */ /* 0x000ee80000300800 */
[----:B------:R-:W5:Y:S04]  /*aaa0*/  LDL.LU R9, [R1+0xaf0] ;  /* 0x000af00001097983 */ /* 0x000f680000300800 */
[----:B----4-:R-:W-:Y:S04]  /*aab0*/  STL [R1+0x13c4], R18 ;  /* 0x0013c41201007387 */ /* 0x010fe80000100800 */
[----:B------:R0:W-:Y:S02]  /*aac0*/  STL.64 [R1+0x4e0], R4 ;  /* 0x0004e00401007387 */ /* 0x0001e40000100a00 */
[----:B0-----:R-:W-:-:S05]  /*aad0*/  IMAD.WIDE R4, R2, 0x2, R4 ;  /* 0x0000000202047825 */ /* 0x001fca00078e0204 */
[----:B------:R0:W4:Y:S01]  /*aae0*/  @!P0 LDG.E.U16 R8, desc[UR40][R4.64] ;  /* 0x0000002804088981 */ /* 0x000122000c1e1500 */
[----:B------:R-:W-:-:S03]  /*aaf0*/  PRMT R17, RZ, 0x7610, R17 ;  /* 0x00007610ff117816 */ /* 0x000fc60000000011 */
[----:B------:R-:W-:Y:S04]  /*ab00*/  STS.U16 [R11+UR6+0x1200], R24 ;  /* 0x001200180b007988 */ /* 0x000fe80008000406 */
[----:B------:R1:W-:Y:S01]  /*ab10*/  STS.U16 [R11+UR6+0x1280], R27 ;  /* 0x0012801b0b007988 */ /* 0x0003e20008000406 */
[----:B0-----:R-:W-:Y:S02]  /*ab20*/  IMAD.MOV.U32 R5, RZ, RZ, R6 ;  /* 0x000000ffff057224 */ /* 0x001fe400078e0006 */
[----:B------:R-:W-:Y:S01]  /*ab30*/  IMAD.MOV.U32 R4, RZ, RZ, R0 ;  /* 0x000000ffff047224 */ /* 0x000fe200078e0000 */
[----:B----4-:R-:W-:Y:S04]  /*ab40*/  STL [R1+0x13c8], R8 ;  /* 0x0013c80801007387 */ /* 0x010fe80000100800 */
[----:B------:R-:W4:Y:S04]  /*ab50*/  LDL.LU R6, [R1+0xaec] ;  /* 0x000aec0001067983 */ /* 0x000f280000300800 */
[----:B------:R-:W2:Y:S04]  /*ab60*/  LDL.LU R0, [R1+0xaf4] ;  /* 0x000af40001007983 */ /* 0x000ea80000300800 */
[----:B-1----:R-:W2:Y:S04]  /*ab70*/  LDL.LU R27, [R1+0x4b0] ;  /* 0x0004b000011b7983 */ /* 0x002ea80000300800 */
[----:B------:R0:W-:Y:S02]  /*ab80*/  STL.64 [R1+0x4d8], R4 ;  /* 0x0004d80401007387 */ /* 0x0001e40000100a00 */
[----:B0-----:R-:W-:-:S05]  /*ab90*/  IMAD.WIDE R4, R2, 0x2, R4 ;  /* 0x0000000202047825 */ /* 0x001fca00078e0204 */
[----:B------:R5:W2:Y:S04]  /*aba0*/  @!P0 LDG.E.U16 R17, desc[UR40][R4.64] ;  /* 0x0000002804118981 */ /* 0x000aa8000c1e1500 */
[----:B------:R0:W-:Y:S01]  /*abb0*/  STS.U16 [R11+UR6+0x1300], R26 ;  /* 0x0013001a0b007988 */ /* 0x0001e20008000406 */
[----:B------:R-:W-:Y:S01]  /*abc0*/  PRMT R16, RZ, 0x7610, R16 ;  /* 0x00007610ff107816 */ /* 0x000fe20000000010 */
[----:B-----5:R-:W-:Y:S02]  /*abd0*/  IMAD.MOV.U32 R4, RZ, RZ, R9 ;  /* 0x000000ffff047224 */ /* 0x020fe400078e0009 */
[----:B---3--:R-:W-:Y:S01]  /*abe0*/  IMAD.MOV.U32 R5, RZ, RZ, R10 ;  /* 0x000000ffff057224 */ /* 0x008fe200078e000a */
[----:B--2---:R-:W-:Y:S04]  /*abf0*/  STL [R1+0x13cc], R17 ;  /* 0x0013cc1101007387 */ /* 0x004fe80000100800 */
[----:B0-----:R-:W2:Y:S04]  /*ac00*/  LDL.LU R11, [R1+0xaf8] ;  /* 0x000af800010b7983 */ /* 0x001ea80000300800 */
[----:B------:R-:W2:Y:S04]  /*ac10*/  LDL.LU R10, [R1+0xafc] ;  /* 0x000afc00010a7983 */ /* 0x000ea80000300800 */
[----:B------:R-:W3:Y:S04]  /*ac20*/  LDL.LU R9, [R1+0xb00] ;  /* 0x000b000001097983 */ /* 0x000ee80000300800 */
[----:B------:R0:W-:Y:S04]  /*ac30*/  STL.64 [R1+0x4d0], R4 ;  /* 0x0004d00401007387 */ /* 0x0001e80000100a00 */
[----:B------:R-:W3:Y:S01]  /*ac40*/  LDL.LU R8, [R1+0xb04] ;  /* 0x000b040001087983 */ /* 0x000ee20000300800 */
[----:B0-----:R-:W-:-:S05]  /*ac50*/  IMAD.WIDE R4, R2, 0x2, R4 ;  /* 0x0000000202047825 */ /* 0x001fca00078e0204 */
[----:B------:R0:W5:Y:S01]  /*ac60*/  @!P0 LDG.E.U16 R16, desc[UR40][R4.64] ;  /* 0x0000002804108981 */ /* 0x000162000c1e1500 */
[----:B------:R-:W-:Y:S01]  /*ac70*/  PRMT R15, RZ, 0x7610, R15 ;  /* 0x00007610ff0f7816 */ /* 0x000fe2000000000f */
[----:B0-----:R-:W-:Y:S02]  /*ac80*/  IMAD.MOV.U32 R4, RZ, RZ, R0 ;  /* 0x000000ffff047224 */ /* 0x001fe400078e0000 */
[----:B----4-:R-:W-:Y:S01]  /*ac90*/  IMAD.MOV.U32 R5, RZ, RZ, R6 ;  /* 0x000000ffff057224 */ /* 0x010fe200078e0006 */
[----:B------:R-:W-:Y:S02]  /*aca0*/  PRMT R7, RZ, 0x7610, R7 ;  /* 0x00007610ff077816 */ /* 0x000fe40000000007 */
[----:B------:R-:W-:Y:S01]  /*acb0*/  PRMT R14, RZ, 0x7610, R14 ;  /* 0x00007610ff0e7816 */ /* 0x000fe2000000000e */
[----:B-----5:R-:W-:Y:S04]  /*acc0*/  STL [R1+0x13d0], R16 ;  /* 0x0013d01001007387 */ /* 0x020fe80000100800 */
[----:B------:R-:W4:Y:S04]  /*acd0*/  LDL.LU R6, [R1+0xb08] ;  /* 0x000b080001067983 */ /* 0x000f280000300800 */
[----:B------:R-:W5:Y:S04]  /*ace0*/  LDL.LU R0, [R1+0xb0c] ;  /* 0x000b0c0001007983 */ /* 0x000f680000300800 */
[----:B------:R0:W-:Y:S02]  /*acf0*/  STL.64 [R1+0x4c8], R4 ;  /* 0x0004c80401007387 */ /* 0x0001e40000100a00 */
[----:B0-----:R-:W-:-:S05]  /*ad00*/  IMAD.WIDE R4, R2, 0x2, R4 ;  /* 0x0000000202047825 */ /* 0x001fca00078e0204 */
[----:B------:R2:W5:Y:S02]  /*ad10*/  @!P0 LDG.E.U16 R15, desc[UR40][R4.64] ;  /* 0x00000028040f8981 */ /* 0x000564000c1e1500 */
[----:B--2---:R-:W-:-:S05]  /*ad20*/  IMAD.WIDE R4, R2, 0x2, R10 ;  /* 0x0000000202047825 */ /* 0x004fca00078e020a */
[----:B------:R3:W2:Y:S02]  /*ad30*/  @!P0 LDG.E.U16 R7, desc[UR40][R4.64] ;  /* 0x0000002804078981 */ /* 0x0006a4000c1e1500 */
[----:B---3--:R-:W-:-:S05]  /*ad40*/  IMAD.WIDE R4, R2, 0x2, R8 ;  /* 0x0000000202047825 */ /* 0x008fca00078e0208 */
[----:B------:R4:W3:Y:S01]  /*ad50*/  @!P0 LDG.E.U16 R14, desc[UR40][R4.64] ;  /* 0x00000028040e8981 */ /* 0x0008e2000c1e1500 */
[----:B------:R-:W-:Y:S02]  /*ad60*/  PRMT R13, RZ, 0x7610, R13 ;  /* 0x00007610ff0d7816 */ /* 0x000fe4000000000d */
[----:B------:R-:W-:-:S05]  /*ad70*/  LOP3.LUT R16, R3, 0x10, RZ, 0x3c, !PT ;  /* 0x0000001003107812 */ /* 0x000fca00078e3cff */
[----:B------:R-:W-:Y:S04]  /*ad80*/  STS.U16 [R16+UR6+0x1380], R25 ;  /* 0x0013801910007988 */ /* 0x000fe80008000406 */
[----:B------:R-:W-:Y:S04]  /*ad90*/  STS.U16 [R16+UR6+0x2200], R28 ;  /* 0x0022001c10007988 */ /* 0x000fe80008000406 */
[----:B------:R-:W-:Y:S01]  /*ada0*/  STS.U16 [R16+UR6+0x2280], R29 ;  /* 0x0022801d10007988 */ /* 0x000fe20008000406 */
[----:B----4-:R-:W-:Y:S02]  /*adb0*/  IMAD.MOV.U32 R5, RZ, RZ, R6 ;  /* 0x000000ffff057224 */ /* 0x010fe400078e0006 */
[----:B-----5:R-:W-:Y:S01]  /*adc0*/  IMAD.MOV.U32 R4, RZ, RZ, R0 ;  /* 0x000000ffff047224 */ /* 0x020fe200078e0000 */
[----:B------:R-:W-:Y:S04]  /*add0*/  STL [R1+0x13d4], R15 ;  /* 0x0013d40f01007387 */ /* 0x000fe80000100800 */
[----:B------:R-:W-:Y:S04]  /*ade0*/  STL.64 [R1+0x4c0], R10 ;  /* 0x0004c00a01007387 */ /* 0x000fe80000100a00 */
[----:B--2---:R-:W-:Y:S04]  /*adf0*/  STL [R1+0x13d8], R7 ;  /* 0x0013d80701007387 */ /* 0x004fe80000100800 */
[----:B------:R-:W-:Y:S04]  /*ae00*/  STL.64 [R1+0x4b8], R8 ;  /* 0x0004b80801007387 */ /* 0x000fe80000100a00 */
[----:B---3--:R0:W-:Y:S04]  /*ae10*/  STL [R1+0x13dc], R14 ;  /* 0x0013dc0e01007387 */ /* 0x0081e80000100800 */
[----:B0-----:R-:W2:Y:S04]  /*ae20*/  LDL.LU R14, [R1+0x5a8] ;  /* 0x0005a800010e7983 */ /* 0x001ea80000300800 */
[----:B------:R-:W3:Y:S04]  /*ae30*/  LDL.LU R7, [R1+0x5ac] ;  /* 0x0005ac0001077983 */ /* 0x000ee80000300800 */
[----:B------:R-:W4:Y:S04]  /*ae40*/  LDL.LU R15, [R1+0x5b0] ;  /* 0x0005b000010f7983 */ /* 0x000f280000300800 */
[----:B------:R0:W-:Y:S04]  /*ae50*/  STL.64 [R1+0x4b0], R4 ;  /* 0x0004b00401007387 */ /* 0x0001e80000100a00 */
[----:B------:R-:W5:Y:S04]  /*ae60*/  LDL.LU R17, [R1+0x8c] ;  /* 0x00008c0001117983 */ /* 0x000f680000300800 */
[----:B------:R-:W2:Y:S01]  /*ae70*/  LDL.LU R29, [R1+0xb10] ;  /* 0x000b1000011d7983 */ /* 0x000ea20000300800 */
[----:B0-----:R-:W-:-:S03]  /*ae80*/  IMAD.WIDE R4, R2, 0x2, R4 ;  /* 0x0000000202047825 */ /* 0x001fc600078e0204 */
[----:B------:R-:W2:Y:S04]  /*ae90*/  LDL.LU R28, [R1+0xb14] ;  /* 0x000b1400011c7983 */ /* 0x000ea80000300800 */
[----:B------:R-:W2:Y:S04]  /*aea0*/  @!P0 LDG.E.U16 R13, desc[UR40][R4.64] ;  /* 0x00000028040d8981 */ /* 0x000ea8000c1e1500 */
[----:B------:R-:W3:Y:S04]  /*aeb0*/  LDL.LU R8, [R1+0x6c4] ;  /* 0x0006c40001087983 */ /* 0x000ee80000300800 */
        /* <DEDUP_REMOVED lines=12> */
[----:B------:R0:W-:Y:S04]  /*af80*/  STS.U16 [R16+UR6+0x2300], R27 ;  /* 0x0023001b10007988 */ /* 0x0001e80008000406 */
[----:B------:R-:W3:Y:S04]  /*af90*/  LDL.LU R25, [R1+0x84] ;  /* 0x0000840001197983 */ /* 0x000ee80000300800 */
[----:B0-----:R-:W3:Y:S04]  /*afa0*/  LDL.LU R27, [R1+0x88] ;  /* 0x00008800011b7983 */ /* 0x001ee80000300800 */
[----:B------:R-:W3:Y:S01]  /*afb0*/  LDL.LU R0, [R1+0x78] ;  /* 0x0000780001007983 */ /* 0x000ee20000300800 */
[----:B------:R-:W-:-:S03]  /*afc0*/  PRMT R12, RZ, 0x7610, R12 ;  /* 0x00007610ff0c7816 */ /* 0x000fc6000000000c */
[----:B--2---:R0:W-:Y:S04]  /*afd0*/  STL [R1+0x13e0], R13 ;  /* 0x0013e00d01007387 */ /* 0x0041e80000100800 */
[----:B0-----:R-:W2:Y:S01]  /*afe0*/  LDL.LU R13, [R1+0x614] ;  /* 0x00061400010d7983 */ /* 0x001ea20000300800 */
[----:B------:R-:W-:-:S05]  /*aff0*/  IMAD.WIDE R4, R2, 0x2, R28 ;  /* 0x0000000202047825 */ /* 0x000fca00078e021c */
[----:B------:R-:W3:Y:S01]  /*b000*/  @!P0 LDG.E.U16 R12, desc[UR40][R4.64] ;  /* 0x00000028040c8981 */ /* 0x000ee2000c1e1500 */
[----:B------:R-:W-:-:S03]  /*b010*/  LOP3.LUT R2, R3, 0x20, RZ, 0x3c, !PT ;  /* 0x0000002003027812 */ /* 0x000fc600078e3cff */
[----:B------:R-:W-:Y:S04]  /*b020*/  STL [R1+0xc3c], R28 ;  /* 0x000c3c1c01007387 */ /* 0x000fe80000100800 */
[----:B------:R-:W-:Y:S04]  /*b030*/  STL [R1+0xc38], R29 ;  /* 0x000c381d01007387 */ /* 0x000fe80000100800 */
[----:B--2---:R-:W-:Y:S04]  /*b040*/  STS.U16 [R16+UR6+0x2380], R13 ;  /* 0x0023800d10007988 */ /* 0x004fe80008000406 */
[----:B------:R-:W-:Y:S04]  /*b050*/  STS.U16 [R16+UR6+0x3200], R14 ;  /* 0x0032000e10007988 */ /* 0x000fe80008000406 */
[----:B---3--:R-:W-:Y:S04]  /*b060*/  STS.U16 [R16+UR6+0x3280], R7 ;  /* 0x0032800710007988 */ /* 0x008fe80008000406 */
[----:B----4-:R-:W-:Y:S04]  /*b070*/  STS.U16 [R16+UR6+0x3300], R15 ;  /* 0x0033000f10007988 */ /* 0x010fe80008000406 */
[----:B-----5:R-:W-:Y:S04]  /*b080*/  STS.U16 [R16+UR6+0x3380], R17 ;  /* 0x0033801110007988 */ /* 0x020fe80008000406 */
[----:B------:R0:W-:Y:S02]  /*b090*/  STS.U16 [R2+UR6+0x3400], R26 ;  /* 0x0034001a02007988 */ /* 0x0001e40008000406 */
[----:B0-----:R-:W0:Y:S02]  /*b0a0*/  S2R R26, SR_TID.X ;  /* 0x00000000001a7919 */ /* 0x001e240000002100 */
[----:B------:R1:W-:Y:S04]  /*b0b0*/  STL [R1+0x13e4], R12 ;  /* 0x0013e40c01007387 */ /* 0x0003e80000100800 */
[----:B-1----:R-:W2:Y:S04]  /*b0c0*/  LDL.LU R12, [R1+0x6bc] ;  /* 0x0006bc00010c7983 */ /* 0x002ea80000300800 */
[----:B------:R-:W3:Y:S04]  /*b0d0*/  LDL.LU R29, [R1+0x6cc] ;  /* 0x0006cc00011d7983 */ /* 0x000ee80000300800 */
[----:B------:R-:W4:Y:S04]  /*b0e0*/  LDL.LU R28, [R1+0x6c8] ;  /* 0x0006c800011c7983 */ /* 0x000f280000300800 */
[----:B------:R-:W5:Y:S04]  /*b0f0*/  LDL.LU R13, [R1+0x6b4] ;  /* 0x0006b400010d7983 */ /* 0x000f680000300800 */
[----:B------:R-:W5:Y:S04]  /*b100*/  LDL.LU R14, [R1+0x65c] ;  /* 0x00065c00010e7983 */ /* 0x000f680000300800 */
[----:B------:R-:W5:Y:S04]  /*b110*/  LDL.LU R7, [R1+0x66c] ;  /* 0x00066c0001077983 */ /* 0x000f680000300800 */
[----:B------:R-:W5:Y:S04]  /*b120*/  LDL.LU R15, [R1+0x668] ;  /* 0x00066800010f7983 */ /* 0x000f680000300800 */
[----:B------:R-:W5:Y:S04]  /*b130*/  LDL.LU R16, [R1+0x654] ;  /* 0x0006540001107983 */ /* 0x000f680000300800 */
[----:B------:R1:W-:Y:S04]  /*b140*/  STS.U16 [R2+UR6+0x400], R8 ;  /* 0x0004000802007988 */ /* 0x0003e80008000406 */
[----:B------:R-:W5:Y:S04]  /*b150*/  LDL.LU R17, [R1+0x5f8] ;  /* 0x0005f80001117983 */ /* 0x000f680000300800 */
[----:B------:R0:W-:Y:S04]  /*b160*/  STS.U16 [R2+UR6+0x480], R18 ;  /* 0x0004801202007988 */ /* 0x0001e80008000406 */
[----:B-1----:R-:W5:Y:S01]  /*b170*/  LDL.LU R8, [R1+0x608] ;  /* 0x0006080001087983 */ /* 0x002f620000300800 */
[----:B0-----:R-:W-:-:S03]  /*b180*/  IMAD.SHL.U32 R5, R26, 0x8, RZ ;  /* 0x000000081a057824 */ /* 0x001fc600078e00ff */
[----:B------:R0:W-:Y:S04]  /*b190*/  STS.U16 [R2+UR6+0x500], R19 ;  /* 0x0005001302007988 */ /* 0x0001e80008000406 */
[----:B------:R-:W5:Y:S04]  /*b1a0*/  LDL.LU R18, [R1+0x604] ;  /* 0x0006040001127983 */ /* 0x000f680000300800 */
[----:B------:R1:W-:Y:S04]  /*b1b0*/  STS.U16 [R2+UR6+0x580], R20 ;  /* 0x0005801402007988 */ /* 0x0003e80008000406 */
[----:B0-----:R-:W5:Y:S04]  /*b1c0*/  LDL.LU R19, [R1+0x5ec] ;  /* 0x0005ec0001137983 */ /* 0x001f680000300800 */
[----:B------:R0:W-:Y:S04]  /*b1d0*/  STS.U16 [R2+UR6+0x1480], R9 ;  /* 0x0014800902007988 */ /* 0x0001e80008000406 */
[----:B-1----:R-:W5:Y:S04]  /*b1e0*/  LDL.LU R20, [R1+0x70] ;  /* 0x0000700001147983 */ /* 0x002f680000300800 */
[----:B------:R1:W-:Y:S04]  /*b1f0*/  STS.U16 [R2+UR6+0x1500], R21 ;  /* 0x0015001502007988 */ /* 0x0003e80008000406 */
[----:B0-----:R-:W5:Y:S04]  /*b200*/  LDL.LU R9, [R1+0x74] ;  /* 0x0000740001097983 */ /* 0x001f680000300800 */
[----:B------:R0:W-:Y:S04]  /*b210*/  STS.U16 [R2+UR6+0x1400], R6 ;  /* 0x0014000602007988 */ /* 0x0001e80008000406 */
[----:B------:R0:W-:Y:S04]  /*b220*/  STS.U16 [R2+UR6+0x1580], R22 ;  /* 0x0015801602007988 */ /* 0x0001e80008000406 */
[----:B-1----:R-:W5:Y:S01]  /*b230*/  LDL.LU R21, [R1+0x7c] ;  /* 0x00007c0001157983 */ /* 0x002f620000300800 */
[----:B0-----:R-:W-:-:S03]  /*b240*/  IMAD.SHL.U32 R6, R26, 0x2, RZ ;  /* 0x000000021a067824 */ /* 0x001fc600078e00ff */
[----:B------:R0:W-:Y:S01]  /*b250*/  STS.U16 [R2+UR6+0x2400], R23 ;  /* 0x0024001702007988 */ /* 0x0001e20008000406 */
[----:B------:R-:W-:-:S03]  /*b260*/  LOP3.LUT R5, R5, 0x30, RZ, 0xc0, !PT ;  /* 0x0000003005057812 */ /* 0x000fc600078ec0ff */
[----:B------:R-:W5:Y:S01]  /*b270*/  LDL.LU R22, [R1+0x6c] ;  /* 0x00006c0001167983 */ /* 0x000f620000300800 */
[----:B------:R-:W-:-:S03]  /*b280*/  LOP3.LUT R4, R26, 0x7, RZ, 0xc0, !PT ;  /* 0x000000071a047812 */ /* 0x000fc600078ec0ff */
        /* <DEDUP_REMOVED lines=8> */
[----:B-1----:R-:W5:Y:S04]  /*b310*/  LDL.LU R24, [R1+0x6a8] ;  /* 0x0006a80001187983 */ /* 0x002f680000300800 */
[----:B0-----:R-:W5:Y:S01]  /*b320*/  LDL.LU R25, [R1+0x648] ;  /* 0x0006480001197983 */ /* 0x001f620000300800 */
[----:B------:R-:W-:-:S03]  /*b330*/  LOP3.LUT R0, R6, 0x10, RZ, 0xc0, !PT ;  /* 0x0000001006007812 */ /* 0x000fc600078ec0ff */
[----:B------:R0:W-:Y:S02]  /*b340*/  STS.U16 [R2+UR6+0x3500], R27 ;  /* 0x0035001b02007988 */ /* 0x0001e40008000406 */
[C---:B0-----:R-:W-:Y:S02]  /*b350*/  IMAD R2, R4.reuse, 0x40, R5 ;  /* 0x0000004004027824 */ /* 0x041fe400078e0205 */
[----:B------:R-:W5:Y:S01]  /*b360*/  LDL.LU R27, [R1+0x650] ;  /* 0x00065000011b7983 */ /* 0x000f620000300800 */
[----:B------:R-:W-:Y:S01]  /*b370*/  IMAD R5, R4, 0x210, RZ ;  /* 0x0000021004057824 */ /* 0x000fe200078e02ff */
[----:B------:R-:W-:Y:S02]  /*b380*/  LOP3.LUT R4, R0, 0x20, R26, 0xf8, !PT ;  /* 0x0000002000047812 */ /* 0x000fe400078ef81a */
[----:B------:R-:W5:Y:S01]  /*b390*/  LDL.LU R0, [R1+0x658] ;  /* 0x0006580001007983 */ /* 0x000f620000300800 */
[----:B------:R-:W-:Y:S02]  /*b3a0*/  LOP3.LUT R2, R2, 0x30, R6, 0x78, !PT ;  /* 0x0000003002027812 */ /* 0x000fe400078e7806 */
[----:B------:R-:W-:-:S02]  /*b3b0*/  LOP3.LUT R5, R5, R4, RZ, 0x3c, !PT ;  /* 0x0000000405057212 */ /* 0x000fc400078e3cff */
[C---:B------:R-:W-:Y:S02]  /*b3c0*/  LOP3.LUT R4, R3.reuse, 0x30, RZ, 0x3c, !PT ;  /* 0x0000003003047812 */ /* 0x040fe400078e3cff */
[----:B------:R-:W-:Y:S01]  /*b3d0*/  LOP3.LUT R6, R3, 0x40, RZ, 0x3c, !PT ;  /* 0x0000004003067812 */ /* 0x000fe200078e3cff */
[----:B------:R-:W-:Y:S04]  /*b3e0*/  STL [R1+0x13e8], R2 ;  /* 0x0013e80201007387 */ /* 0x000fe80000100800 */
[----:B------:R-:W-:Y:S04]  /*b3f0*/  STL [R1+0x13ec], R4 ;  /* 0x0013ec0401007387 */ /* 0x000fe80000100800 */
[----:B--2---:R-:W-:Y:S04]  /*b400*/  STS.U16 [R4+UR6+0x600], R12 ;  /* 0x0006000c04007988 */ /* 0x004fe80008000406 */
[----:B---3--:R-:W-:Y:S04]  /*b410*/  STS.U16 [R4+UR6+0x680], R29 ;  /* 0x0006801d04007988 */ /* 0x008fe80008000406 */
[----:B----4-:R-:W-:Y:S04]  /*b420*/  STS.U16 [R4+UR6+0x700], R28 ;  /* 0x0007001c04007988 */ /* 0x010fe80008000406 */
[----:B-----5:R-:W-:Y:S04]  /*b430*/  STS.U16 [R4+UR6+0x780], R13 ;  /* 0x0007800d04007988 */ /* 0x020fe80008000406 */
[----:B------:R-:W-:Y:S04]  /*b440*/  STS.U16 [R4+UR6+0x1600], R14 ;  /* 0x0016000e04007988 */ /* 0x000fe80008000406 */
        /* <DEDUP_REMOVED lines=11> */
[----:B------:R0:W-:Y:S04]  /*b500*/  STS.U16 [R6+UR6+0x1800], R25 ;  /* 0x0018001906007988 */ /* 0x0001e80008000406 */
[----:B0-----:R-:W2:Y:S04]  /*b510*/  LDL.LU R25, [R1+0x64c] ;  /* 0x00064c0001197983 */ /* 0x001ea80000300800 */
[----:B------:R-:W3:Y:S04]  /*b520*/  LDL.LU R2, [R1+0x5e4] ;  /* 0x0005e40001027983 */ /* 0x000ee80000300800 */
[----:B------:R-:W4:Y:S04]  /*b530*/  LDL.LU R12, [R1+0x5f0] ;  /* 0x0005f000010c7983 */ /* 0x000f280000300800 */
[----:B------:R-:W5:Y:S04]  /*b540*/  LDL.LU R29, [R1+0x5f4] ;  /* 0x0005f400011d7983 */ /* 0x000f680000300800 */
[----:B------:R0:W-:Y:S04]  /*b550*/  STS.U16 [R6+UR6+0x1880], R27 ;  /* 0x0018801b06007988 */ /* 0x0001e80008000406 */
[----:B------:R-:W3:Y:S04]  /*b560*/  LDL.LU R28, [R1+0x5e8] ;  /* 0x0005e800011c7983 */ /* 0x000ee80000300800 */
[----:B------:R1:W-:Y:S04]  /*b570*/  STS.U16 [R6+UR6+0x1900], R0 ;  /* 0x0019000006007988 */ /* 0x0003e80008000406 */
[----:B0-----:R-:W3:Y:S04]  /*b580*/  LDL.LU R27, [R1+0x60] ;  /* 0x00006000011b7983 */ /* 0x001ee80000300800 */
[----:B-1----:R-:W4:Y:S04]  /*b590*/  LDL.LU R0, [R1+0x64] ;  /* 0x0000640001007983 */ /* 0x002f280000300800 */
[----:B------:R-:W5:Y:S01]  /*b5a0*/  LDL.LU R13, [R1+0x68] ;  /* 0x00006800010d7983 */ /* 0x000f620000300800 */
[----:B------:R-:W-:-:S03]  /*b5b0*/  IMAD.SHL.U32 R3, R26, 0x100, RZ ;  /* 0x000001001a037824 */ /* 0x000fc600078e00ff */
[----:B------:R-:W5:Y:S04]  /*b5c0*/  LDL.LU R14, [R1+0x5c] ;  /* 0x00005c00010e7983 */ /* 0x000f680000300800 */
[----:B------:R-:W5:Y:S04]  /*b5d0*/  LDL.LU R7, [R1+0x69c] ;  /* 0x00069c0001077983 */ /* 0x000f680000300800 */
[----:B------:R-:W5:Y:S04]  /*b5e0*/  LDL.LU R15, [R1+0x6a4] ;  /* 0x0006a400010f7983 */ /* 0x000f680000300800 */
[----:B------:R-:W5:Y:S04]  /*b5f0*/  LDL.LU R16, [R1+0x6a0] ;  /* 0x0006a00001107983 */ /* 0x000f680000300800 */
[----:B------:R-:W5:Y:S01]  /*b600*/  LDL.LU R17, [R1+0x698] ;  /* 0x0006980001117983 */ /* 0x000f620000300800 */
[----:B------:R-:W-:-:S03]  /*b610*/  LOP3.LUT R3, R5, 0x1000, R3, 0xf8, !PT ;  /* 0x0000100005037812 */ /* 0x000fc600078ef803 */
[----:B------:R-:W5:Y:S04]  /*b620*/  LDL.LU R8, [R1+0x63c] ;  /* 0x00063c0001087983 */ /* 0x000f680000300800 */
[----:B------:R-:W5:Y:S04]  /*b630*/  LDL.LU R18, [R1+0x644] ;  /* 0x0006440001127983 */ /* 0x000f680000300800 */
[----:B------:R-:W5:Y:S04]  /*b640*/  LDL.LU R19, [R1+0x640] ;  /* 0x0006400001137983 */ /* 0x000f680000300800 */
[----:B------:R-:W5:Y:S04]  /*b650*/  LDL.LU R20, [R1+0x638] ;  /* 0x0006380001147983 */ /* 0x000f680000300800 */
[----:B------:R-:W5:Y:S04]  /*b660*/  LDL.LU R9, [R1+0x5d8] ;  /* 0x0005d80001097983 */ /* 0x000f680000300800 */
[----:B------:R-:W5:Y:S04]  /*b670*/  LDL.LU R21, [R1+0x5e0] ;  /* 0x0005e00001157983 */ /* 0x000f680000300800 */
[----:B------:R0:W-:Y:S04]  /*b680*/  STS.U16 [R6+UR6+0x800], R23 ;  /* 0x0008001706007988 */ /* 0x0001e80008000406 */
[----:B------:R-:W5:Y:S01]  /*b690*/  LDL.LU R22, [R1+0x5dc] ;  /* 0x0005dc0001167983 */ /* 0x000f620000300800 */
[----:B------:R-:W-:-:S03]  /*b6a0*/  LOP3.LUT R5, R26, 0x3f, RZ, 0xc0, !PT ;  /* 0x0000003f1a057812 */ /* 0x000fc600078ec0ff */
[----:B------:R1:W-:Y:S04]  /*b6b0*/  STS.U16 [R6+UR6+0x880], R11 ;  /* 0x0008800b06007988 */ /* 0x0003e80008000406 */
[----:B0-----:R-:W5:Y:S04]  /*b6c0*/  LDL.LU R23, [R1+0x5d4] ;  /* 0x0005d40001177983 */ /* 0x001f680000300800 */
[----:B------:R-:W-:Y:S04]  /*b6d0*/  STL [R1+0x13f0], R3 ;  /* 0x0013f00301007387 */ /* 0x000fe80000100800 */
[----:B------:R0:W-:Y:S04]  /*b6e0*/  STS.U16 [R6+UR6+0x900], R10 ;  /* 0x0009000a06007988 */ /* 0x0001e80008000406 */
[----:B-1----:R-:W5:Y:S04]  /*b6f0*/  LDL.LU R11, [R1+0x50] ;  /* 0x00005000010b7983 */ /* 0x002f680000300800 */
[----:B------:R1:W-:Y:S04]  /*b700*/  STS.U16 [R6+UR6+0x980], R24 ;  /* 0x0009801806007988 */ /* 0x0003e80008000406 */
[----:B0-----:R-:W5:Y:S04]  /*b710*/  LDL.LU R10, [R1+0x54] ;  /* 0x00005400010a7983 */ /* 0x001f680000300800 */
[----:B-1----:R-:W5:Y:S04]  /*b720*/  LDL.LU R24, [R1+0x58] ;  /* 0x0000580001187983 */ /* 0x002f680000300800 */
[----:B------:R-:W5:Y:S04]  /*b730*/  LDL.LU R26, [R1+0x4c] ;  /* 0x00004c00011a7983 */ /* 0x000f680000300800 */
[----:B--2---:R0:W-:Y:S04]  /*b740*/  STS.U16 [R6+UR6+0x1980], R25 ;  /* 0x0019801906007988 */ /* 0x0041e80008000406 */
[----:B0-----:R-:W2:Y:S04]  /*b750*/  LDL.LU R25, [R1+0x68c] ;  /* 0x00068c0001197983 */ /* 0x001ea80000300800 */
[----:B---3--:R0:W-:Y:S04]  /*b760*/  STS.U16 [R6+UR6+0x3800], R27 ;  /* 0x0038001b06007988 */ /* 0x0081e80008000406 */
[----:B----4-:R1:W-:Y:S04]  /*b770*/  STS.U16 [R6+UR6+0x3880], R0 ;  /* 0x0038800006007988 */ /* 0x0103e80008000406 */
[----:B0-----:R-:W3:Y:S04]  /*b780*/  LDL.LU R27, [R1+0x690] ;  /* 0x00069000011b7983 */ /* 0x001ee80000300800 */
[----:B-1----:R-:W4:Y:S01]  /*b790*/  LDL.LU R0, [R1+0x694] ;  /* 0x0006940001007983 */ /* 0x002f220000300800 */
[----:B------:R-:W-:-:S03]  /*b7a0*/  IMAD.SHL.U32 R5, R5, 0x2, RZ ;  /* 0x0000000205057824 */ /* 0x000fc600078e00ff */
[----:B------:R0:W-:Y:S04]  /*b7b0*/  STS.U16 [R6+UR6+0x2800], R2 ;  /* 0x0028000206007988 */ /* 0x0001e80008000406 */
[----:B------:R-:W-:Y:S01]  /*b7c0*/  STS.U16 [R6+UR6+0x2880], R12 ;  /* 0x0028800c06007988 */ /* 0x000fe20008000406 */
[----:B0-----:R-:W-:-:S03]  /*b7d0*/  LOP3.LUT R2, R5, 0x50, RZ, 0x3c, !PT ;  /* 0x0000005005027812 */ /* 0x001fc600078e3cff */
[----:B-----5:R-:W-:Y:S04]  /*b7e0*/  STS.U16 [R6+UR6+0x2900], R29 ;  /* 0x0029001d06007988 */ /* 0x020fe80008000406 */
[----:B------:R0:W-:Y:S04]  /*b7f0*/  STS.U16 [R6+UR6+0x2980], R28 ;  /* 0x0029801c06007988 */ /* 0x0001e80008000406 */
[----:B------:R-:W-:Y:S04]  /*b800*/  STS.U16 [R6+UR6+0x3900], R13 ;  /* 0x0039000d06007988 */ /* 0x000fe80008000406 */
[----:B------:R-:W-:Y:S04]  /*b810*/  STS.U16 [R6+UR6+0x3980], R14 ;  /* 0x0039800e06007988 */ /* 0x000fe80008000406 */
[----:B------:R-:W-:Y:S04]  /*b820*/  STS.U16 [R2+UR6+0xa00], R7 ;  /* 0x000a000702007988 */ /* 0x000fe80008000406 */
[----:B------:R-:W-:Y:S04]  /*b830*/  STS.U16 [R2+UR6+0xa80], R15 ;  /* 0x000a800f02007988 */ /* 0x000fe80008000406 */
[----:B------:R-:W-:Y:S04]  /*b840*/  STS.U16 [R2+UR6+0xb00], R16 ;  /* 0x000b001002007988 */ /* 0x000fe80008000406 */
[----:B------:R1:W-:Y:S04]  /*b850*/  STS.U16 [R2+UR6+0xb80], R17 ;  /* 0x000b801102007988 */ /* 0x0003e80008000406 */
        /* <DEDUP_REMOVED lines=10> */
[----:B0-----:R-:W5:Y:S04]  /*b900*/  LDL.LU R28, [R1+0x688] ;  /* 0x00068800011c7983 */ /* 0x001f680000300800 */
[----:B------:R-:W-:Y:S04]  /*b910*/  STS.U16 [R2+UR6+0x3b00], R24 ;  /* 0x003b001802007988 */ /* 0x000fe80008000406 */
[----:B------:R-:W5:Y:S04]  /*b920*/  LDL.LU R3, [R1+0x62c] ;  /* 0x00062c0001037983 */ /* 0x000f680000300800 */
[----:B------:R0:W-:Y:S04]  /*b930*/  STS.U16 [R2+UR6+0x3b80], R26 ;  /* 0x003b801a02007988 */ /* 0x0001e80008000406 */
[----:B------:R-:W5:Y:S01]  /*b940*/  LDL.LU R4, [R1+0x630] ;  /* 0x0006300001047983 */ /* 0x000f620000300800 */
[----:B-1----:R-:W-:-:S03]  /*b950*/  LOP3.LUT R17, R5, 0x60, RZ, 0x3c, !PT ;  /* 0x0000006005117812 */ /* 0x002fc600078e3cff */
[----:B0-----:R-:W5:Y:S04]  /*b960*/  LDL.LU R2, [R1+0x634] ;  /* 0x0006340001027983 */ /* 0x001f680000300800 */
[----:B------:R-:W5:Y:S04]  /*b970*/  LDL.LU R12, [R1+0x628] ;  /* 0x00062800010c7983 */ /* 0x000f680000300800 */
        /* <DEDUP_REMOVED lines=19> */
[----:B--2---:R0:W-:Y:S04]  /*bab0*/  STS.U16 [R17+UR6+0xc00], R25 ;  /* 0x000c001911007988 */ /* 0x0041e80008000406 */
[----:B0-----:R-:W2:Y:S04]  /*bac0*/  LDL.LU R25, [R1+0x5b4] ;  /* 0x0005b40001197983 */ /* 0x001ea80000300800 */
[----:B---3--:R0:W-:Y:S04]  /*bad0*/  STS.U16 [R17+UR6+0xc80], R27 ;  /* 0x000c801b11007988 */ /* 0x0081e80008000406 */
[----:B----4-:R1:W-:Y:S04]  /*bae0*/  STS.U16 [R17+UR6+0xd00], R0 ;  /* 0x000d000011007988 */ /* 0x0103e80008000406 */
[----:B0-----:R-:W3:Y:S04]  /*baf0*/  LDL.LU R27, [R1+0x34] ;  /* 0x00003400011b7983 */ /* 0x001ee80000300800 */
[----:B-1----:R-:W4:Y:S04]  /*bb00*/  LDL.LU R0, [R1+0x38] ;  /* 0x0000380001007983 */ /* 0x002f280000300800 */
[----:B------:R-:W3:Y:S04]  /*bb10*/  LDL.LU R29, [R1+0x2c] ;  /* 0x00002c00011d7983 */ /* 0x000ee80000300800 */
[----:B-----5:R0:W-:Y:S04]  /*bb20*/  STS.U16 [R17+UR6+0xd80], R28 ;  /* 0x000d801c11007988 */ /* 0x0201e80008000406 */
[----:B------:R1:W-:Y:S04]  /*bb30*/  STS.U16 [R17+UR6+0x1c00], R3 ;  /* 0x001c000311007988 */ /* 0x0003e80008000406 */
[----:B0-----:R-:W5:Y:S04]  /*bb40*/  LDL.LU R28, [R1+0x24] ;  /* 0x00002400011c7983 */ /* 0x001f680000300800 */
[----:B------:R0:W-:Y:S04]  /*bb50*/  STS.U16 [R17+UR6+0x1c80], R4 ;  /* 0x001c800411007988 */ /* 0x0001e80008000406 */
[----:B-1----:R-:W5:Y:S04]  /*bb60*/  LDL.LU R3, [R1+0x13f0] ;  /* 0x0013f00001037983 */ /* 0x002f680000300800 */
[----:B------:R1:W-:Y:S04]  /*bb70*/  STS.U16 [R17+UR6+0x1d00], R2 ;  /* 0x001d000211007988 */ /* 0x0003e80008000406 */
[----:B------:R-:W-:Y:S04]  /*bb80*/  STS.U16 [R17+UR6+0x1d80], R12 ;  /* 0x001d800c11007988 */ /* 0x000fe80008000406 */
[----:B------:R-:W-:Y:S04]  /*bb90*/  STS.U16 [R17+UR6+0x2c00], R13 ;  /* 0x002c000d11007988 */ /* 0x000fe80008000406 */
[----:B------:R-:W-:Y:S04]  /*bba0*/  STS.U16 [R17+UR6+0x2c80], R14 ;  /* 0x002c800e11007988 */ /* 0x000fe80008000406 */
[----:B------:R1:W-:Y:S04]  /*bbb0*/  STS.U16 [R17+UR6+0x2d00], R5 ;  /* 0x002d000511007988 */ /* 0x0003e80008000406 */
[----:B0-----:R-:W5:Y:S04]  /*bbc0*/  LDL.LU R4, [R1+0x13ec] ;  /* 0x0013ec0001047983 */ /* 0x001f680000300800 */
[----:B-1----:R-:W5:Y:S01]  /*bbd0*/  LDL.LU R2, [R1+0x13e8] ;  /* 0x0013e80001027983 */ /* 0x002f620000300800 */
[----:B------:R-:W0:Y:S03]  /*bbe0*/  S2R R5, SR_TID.X ;  /* 0x0000000000057919 */ /* 0x000e260000002100 */
[----:B------:R-:W5:Y:S04]  /*bbf0*/  LDL.LU R12, [R1+0x13e4] ;  /* 0x0013e400010c7983 */ /* 0x000f680000300800 */
[----:B------:R-:W5:Y:S04]  /*bc00*/  LDL.LU R13, [R1+0x13e0] ;  /* 0x0013e000010d7983 */ /* 0x000f680000300800 */
[----:B------:R1:W-:Y:S04]  /*bc10*/  STS.U16 [R17+UR6+0x2d80], R6 ;  /* 0x002d800611007988 */ /* 0x0003e80008000406 */
[----:B------:R-:W5:Y:S01]  /*bc20*/  LDL.LU R14, [R1+0x13dc] ;  /* 0x0013dc00010e7983 */ /* 0x000f620000300800 */
[----:B0-----:R-:W-:-:S05]  /*bc30*/  LOP3.LUT R5, R5, 0x3f, RZ, 0xc0, !PT ;  /* 0x0000003f05057812 */ /* 0x001fca00078ec0ff */
[----:B------:R-:W-:-:S05]  /*bc40*/  IMAD.SHL.U32 R5, R5, 0x2, RZ ;  /* 0x0000000205057824 */ /* 0x000fca00078e00ff */
[----:B-1----:R-:W-:Y:S02]  /*bc50*/  LOP3.LUT R6, R5, 0x70, RZ, 0x3c, !PT ;  /* 0x0000007005067812 */ /* 0x002fe400078e3cff */
[----:B------:R-:W5:Y:S04]  /*bc60*/  LDL.LU R5, [R1+0x30] ;  /* 0x0000300001057983 */ /* 0x000f680000300800 */
[----:B------:R0:W-:Y:S04]  /*bc70*/  STS.U16 [R17+UR6+0x3c00], R7 ;  /* 0x003c000711007988 */ /* 0x0001e80008000406 */
[----:B------:R1:W-:Y:S04]  /*bc80*/  STS.U16 [R17+UR6+0x3c80], R15 ;  /* 0x003c800f11007988 */ /* 0x0003e80008000406 */
[----:B------:R1:W-:Y:S04]  /*bc90*/  STS.U16 [R17+UR6+0x3d00], R16 ;  /* 0x003d001011007988 */ /* 0x0003e80008000406 */
[----:B0-----:R-:W5:Y:S04]  /*bca0*/  LDL.LU R7, [R1+0x13d8] ;  /* 0x0013d80001077983 */ /* 0x001f680000300800 */
[----:B-1----:R-:W5:Y:S04]  /*bcb0*/  LDL.LU R15, [R1+0x13d4] ;  /* 0x0013d400010f7983 */ /* 0x002f680000300800 */
[----:B------:R-:W5:Y:S04]  /*bcc0*/  LDL.LU R16, [R1+0x13d0] ;  /* 0x0013d00001107983 */ /* 0x000f680000300800 */
[----:B------:R0:W-:Y:S04]  /*bcd0*/  STS.U16 [R17+UR6+0x3d80], R8 ;  /* 0x003d800811007988 */ /* 0x0001e80008000406 */
[----:B------:R1:W-:Y:S04]  /*bce0*/  STS.U16 [R6+UR6+0xe00], R18 ;  /* 0x000e001206007988 */ /* 0x0003e80008000406 */
[----:B------:R1:W-:Y:S04]  /*bcf0*/  STS.U16 [R6+UR6+0xe80], R19 ;  /* 0x000e801306007988 */ /* 0x0003e80008000406 */
[----:B0-----:R-:W5:Y:S04]  /*bd00*/  LDL.LU R17, [R1+0x13cc] ;  /* 0x0013cc0001117983 */ /* 0x001f680000300800 */
[----:B------:R-:W5:Y:S04]  /*bd10*/  LDL.LU R8, [R1+0x13c8] ;  /* 0x0013c80001087983 */ /* 0x000f680000300800 */
[----:B-1----:R-:W5:Y:S04]  /*bd20*/  LDL.LU R18, [R1+0x13c4] ;  /* 0x0013c40001127983 */ /* 0x002f680000300800 */
        /* <DEDUP_REMOVED lines=11> */
[----:B-1----:R-:W5:Y:S04]  /*bde0*/  LDL.LU R23, [R1+0x13ac] ;  /* 0x0013ac0001177983 */ /* 0x002f680000300800 */
[----:B--2---:R-:W2:Y:S04]  /*bdf0*/  LDL.LU R11, [R1+0x13a8] ;  /* 0x0013a800010b7983 */ /* 0x004ea80000300800 */
[----:B------:R0:W-:Y:S04]  /*be00*/  STS.U16 [R6+UR6+0x2e00], R10 ;  /* 0x002e000a06007988 */ /* 0x0001e80008000406 */
[----:B------:R1:W-:Y:S04]  /*be10*/  STS.U16 [R6+UR6+0x2e80], R24 ;  /* 0x002e801806007988 */ /* 0x0003e80008000406 */
[----:B------:R1:W-:Y:S04]  /*be20*/  STS.U16 [R6+UR6+0x2f00], R26 ;  /* 0x002f001a06007988 */ /* 0x0003e80008000406 */
[----:B0-----:R-:W2:Y:S04]  /*be30*/  LDL.LU R10, [R1+0x13a4] ;  /* 0x0013a400010a7983 */ /* 0x001ea80000300800 */
[----:B-1----:R-:W2:Y:S04]  /*be40*/  LDL.LU R24, [R1+0x13a0] ;  /* 0x0013a00001187983 */ /* 0x002ea80000300800 */
[----:B------:R-:W2:Y:S04]  /*be50*/  LDL.LU R26, [R1+0x139c] ;  /* 0x00139c00011a7983 */ /* 0x000ea80000300800 */
[----:B------:R0:W-:Y:S04]  /*be60*/  STS.U16 [R6+UR6+0x2f80], R25 ;  /* 0x002f801906007988 */ /* 0x0001e80008000406 */
[----:B---3--:R1:W-:Y:S04]  /*be70*/  STS.U16 [R6+UR6+0x3e00], R27 ;  /* 0x003e001b06007988 */ /* 0x0083e80008000406 */
[----:B----4-:R3:W-:Y:S04]  /*be80*/  STS.U16 [R6+UR6+0x3e80], R0 ;  /* 0x003e800006007988 */ /* 0x0107e80008000406 */
[----:B0-----:R-:W4:Y:S04]  /*be90*/  LDL.LU R25, [R1+0x1398] ;  /* 0x0013980001197983 */ /* 0x001f280000300800 */
[----:B-1----:R-:W4:Y:S04]  /*bea0*/  LDL.LU R27, [R1+0x1394] ;  /* 0x00139400011b7983 */ /* 0x002f280000300800 */
[----:B---3--:R-:W3:Y:S04]  /*beb0*/  LDL.LU R0, [R1+0x1390] ;  /* 0x0013900001007983 */ /* 0x008ee80000300800 */
[----:B------:R-:W-:Y:S04]  /*bec0*/  STS.U16 [R6+UR6+0x3f80], R29 ;  /* 0x003f801d06007988 */ /* 0x000fe80008000406 */
[----:B-----5:R0:W-:Y:S02]  /*bed0*/  STS.U16 [R6+UR6+0x3f00], R5 ;  /* 0x003f000506007988 */ /* 0x0201e40008000406 */
[----:B0-----:R-:W0:Y:S02]  /*bee0*/  S2R R5, SR_TID.X ;  /* 0x0000000000057919 */ /* 0x001e240000002100 */
[----:B------:R-:W5:Y:S04]  /*bef0*/  LDL.LU R6, [R1+0x14] ;  /* 0x0000140001067983 */ /* 0x000f680000300800 */
[----:B------:R-:W5:Y:S01]  /*bf00*/  LDL.LU R29, [R1+0x8] ;  /* 0x00000800011d7983 */ /* 0x000f620000300800 */
[----:B0-----:R-:W-:-:S05]  /*bf10*/  LOP3.LUT R5, R5, 0x3f, RZ, 0xc0, !PT ;  /* 0x0000003f05057812 */ /* 0x001fca00078ec0ff */
[----:B------:R-:W-:-:S05]  /*bf20*/  IMAD.SHL.U32 R5, R5, 0x2, RZ ;  /* 0x0000000205057824 */ /* 0x000fca00078e00ff */
[----:B------:R0:W-:Y:S04]  /*bf30*/  STS.U16 [R5+UR6+0x4800], R28 ;  /* 0x0048001c05007988 */ /* 0x0001e80008000406 */
[----:B------:R-:W-:Y:S04]  /*bf40*/  STS.U16 [R5+UR6+0x4c00], R8 ;  /* 0x004c000805007988 */ /* 0x000fe80008000406 */
[----:B0-----:R-:W5:Y:S04]  /*bf50*/  LDL.LU R28, [R1+0x18] ;  /* 0x00001800011c7983 */ /* 0x001f680000300800 */
[----:B------:R-:W-:Y:S04]  /*bf60*/  STS.U16 [R5+UR6+0x4a00], R9 ;  /* 0x004a000905007988 */ /* 0x000fe80008000406 */
[----:B--2---:R-:W-:Y:S04]  /*bf70*/  STS.U16 [R5+UR6+0x4000], R11 ;  /* 0x0040000b05007988 */ /* 0x004fe80008000406 */
[----:B----4-:R-:W-:Y:S04]  /*bf80*/  STS.U16 [R5+UR6+0x4200], R25 ;  /* 0x0042001905007988 */ /* 0x010fe80008000406 */
[----:B---3--:R0:W-:Y:S04]  /*bf90*/  STS.U16 [R5+UR6+0x4400], R0 ;  /* 0x0044000005007988 */ /* 0x0081e80008000406 */
[----:B0-----:R-:W2:Y:S04]  /*bfa0*/  LDL.LU R0, [R1+0x138c] ;  /* 0x00138c0001007983 */ /* 0x001ea80000300800 */
[----:B------:R-:W3:Y:S04]  /*bfb0*/  LDL.LU R25, [R1+0x20] ;  /* 0x0000200001197983 */ /* 0x000ee80000300800 */
[----:B------:R-:W4:Y:S04]  /*bfc0*/  LDL.LU R11, [R1] ;  /* 0x00000000010b7983 */ /* 0x000f280000300800 */
[----:B------:R-:W2:Y:S04]  /*bfd0*/  LDL.LU R9, [R1+0x1c] ;  /* 0x00001c0001097983 */ /* 0x000ea80000300800 */
[----:B------:R-:W3:Y:S04]  /*bfe0*/  LDL.LU R8, [R1+0xc] ;  /* 0x00000c0001087983 */ /* 0x000ee80000300800 */
[----:B------:R-:W-:Y:S04]  /*bff0*/  STS.U16 [R5+UR6+0x4e00], R7 ;  /* 0x004e000705007988 */ /* 0x000fe80008000406 */
[----:B-----5:R0:W-:Y:S02]  /*c000*/  STS.U16 [R5+UR6+0x4600], R6 ;  /* 0x0046000605007988 */ /* 0x0201e40008000406 */
[----:B0-----:R-:W-:-:S02]  /*c010*/  LOP3.LUT R6, R5, 0x10, RZ, 0x3c, !PT ;  /* 0x0000001005067812 */ /* 0x001fc400078e3cff */
[----:B------:R-:W-:-:S03]  /*c020*/  LOP3.LUT R5, R5, 0x20, RZ, 0x3c, !PT ;  /* 0x0000002005057812 */ /* 0x000fc600078e3cff */
[----:B------:R-:W-:Y:S04]  /*c030*/  STS.U16 [R6+UR6+0x4080], R10 ;  /* 0x0040800a06007988 */ /* 0x000fe80008000406 */
[----:B------:R-:W-:Y:S04]  /*c040*/  STS.U16 [R6+UR6+0x4280], R27 ;  /* 0x0042801b06007988 */ /* 0x000fe80008000406 */
[----:B------:R-:W-:Y:S04]  /*c050*/  STS.U16 [R6+UR6+0x4880], R23 ;  /* 0x0048801706007988 */ /* 0x000fe80008000406 */
[----:B------:R-:W-:Y:S04]  /*c060*/  STS.U16 [R6+UR6+0x4a80], R20 ;  /* 0x004a801406007988 */ /* 0x000fe80008000406 */
[----:B------:R-:W-:Y:S04]  /*c070*/  STS.U16 [R6+UR6+0x4c80], R17 ;  /* 0x004c801106007988 */ /* 0x000fe80008000406 */
[----:B------:R-:W-:Y:S04]  /*c080*/  STS.U16 [R6+UR6+0x4e80], R14 ;  /* 0x004e800e06007988 */ /* 0x000fe80008000406 */
[----:B--2---:R-:W-:Y:S04]  /*c090*/  STS.U16 [R6+UR6+0x4680], R9 ;  /* 0x0046800906007988 */ /* 0x004fe80008000406 */
[----:B---3--:R-:W-:Y:S04]  /*c0a0*/  STS.U16 [R6+UR6+0x4480], R8 ;  /* 0x0044800806007988 */ /* 0x008fe80008000406 */
[----:B------:R0:W-:Y:S04]  /*c0b0*/  STS.U16 [R5+UR6+0x4500], R0 ;  /* 0x0045000005007988 */ /* 0x0001e80008000406 */
[----:B0-----:R-:W2:Y:S01]  /*c0c0*/  LDL.LU R0, [R1+0x1388] ;  /* 0x0013880001007983 */ /* 0x001ea20000300800 */
[----:B------:R-:W0:Y:S03]  /*c0d0*/  S2UR UR9, SR_CgaCtaId ;  /* 0x00000000000979c3 */ /* 0x000e260000008800 */
[----:B------:R-:W-:Y:S04]  /*c0e0*/  STS.U16 [R5+UR6+0x4100], R24 ;  /* 0x0041001805007988 */ /* 0x000fe80008000406 */
[----:B----4-:R-:W-:Y:S04]  /*c0f0*/  STS.U16 [R5+UR6+0x4300], R11 ;  /* 0x0043000b05007988 */ /* 0x010fe80008000406 */
        /* <DEDUP_REMOVED lines=11> */
[----:B------:R-:W-:Y:S01]  /*c1b0*/  STS.U16 [R4+UR6+0x4f80], R12 ;  /* 0x004f800c04007988 */ /* 0x000fe20008000406 */
[----:B------:R-:W-:-:S02]  /*c1c0*/  UMOV UR8, 0x400 ;  /* 0x0000040000087882 */ /* 0x000fc40000000000 */
[----:B0-----:R-:W-:Y:S01]  /*c1d0*/  ULEA UR8, UR9, UR8, 0x18 ;  /* 0x0000000809087291 */ /* 0x001fe2000f8ec0ff */
[----:B--2---:R-:W-:Y:S01]  /*c1e0*/  STS.U16 [R4+UR6+0x4780], R0 ;  /* 0x0047800004007988 */ /* 0x004fe20008000406 */
[----:B------:R-:W-:Y:S07]  /*c1f0*/  BAR.SYNC.DEFER_BLOCKING 0x0 ;  /* 0x0000000000007b1d */ /* 0x000fee0000010000 */
[----:B------:R-:W0:Y:S04]  /*c200*/  LDSM.16.M88.4 R24, [R2+UR8+0x4000] ;  /* 0x004000080218783b */ /* 0x000e280008000200 */
[----:B------:R-:W1:Y:S04]  /*c210*/  LDSM.16.M88.4 R12, [R2+UR8+0x4200] ;  /* 0x00420008020c783b */ /* 0x000e680008000200 */
[----:B------:R-:W2:Y:S04]  /*c220*/  LDSM.16.M88.4 R4, [R2+UR8+0x4400] ;  /* 0x004400080204783b */ /* 0x000ea80008000200 */
[----:B------:R-:W-:Y:S04]  /*c230*/  LDSM.16.M88.4 R16, [R2+UR8+0x4800] ;  /* 0x004800080210783b */ /* 0x000fe80008000200 */
[----:B------:R-:W-:Y:S04]  /*c240*/  LDSM.16.MT88.4 R8, [R3+UR8] ;  /* 0x000000080308783b */ /* 0x000fe80008004200 */
[----:B0-----:R-:W-:Y:S01]  /*c250*/  STL.64 [R1+0x60], R24 ;  /* 0x0000601801007387 */ /* 0x001fe20000100a00 */
[----:B------:R-:W-:-:S03]  /*c260*/  IMAD.MOV.U32 R20, RZ, RZ, R24 ;  /* 0x000000ffff147224 */ /* 0x000fc600078e0018 */
[----:B------:R-:W-:Y:S01]  /*c270*/  STL.64 [R1+0x68], R26 ;  /* 0x0000681a01007387 */ /* 0x000fe20000100a00 */
[----:B------:R-:W-:-:S03]  /*c280*/  IMAD.MOV.U32 R0, RZ, RZ, R25 ;  /* 0x000000ffff007224 */ /* 0x000fc600078e0019 */
[----:B-1----:R-:W-:Y:S04]  /*c290*/  STL.64 [R1+0x50], R12 ;  /* 0x0000500c01007387 */ /* 0x002fe80000100a00 */
[----:B------:R-:W-:Y:S04]  /*c2a0*/  STL.64 [R1+0x58], R14 ;  /* 0x0000580e01007387 */ /* 0x000fe80000100a00 */
[----:B------:R-:W0:Y:S04]  /*c2b0*/  LDSM.16.M88.4 R24, [R2+UR8+0x4600] ;  /* 0x004600080218783b */ /* 0x000e280008000200 */
[----:B--2---:R-:W-:Y:S04]  /*c2c0*/  STL.64 [R1+0x40], R4 ;  /* 0x0000400401007387 */ /* 0x004fe80000100a00 */
[----:B------:R-:W-:Y:S04]  /*c2d0*/  STL.64 [R1+0x48], R6 ;  /* 0x0000480601007387 */ /* 0x000fe80000100a00 */
[----:B------:R-:W1:Y:S04]  /*c2e0*/  LDSM.16.M88.4 R4, [R2+UR8+0x4a00] ;  /* 0x004a00080204783b */ /* 0x000e680008000200 */
[----:B0-----:R-:W-:Y:S04]  /*c2f0*/  STL.64 [R1+0x30], R24 ;  /* 0x0000301801007387 */ /* 0x001fe80000100a00 */
[----:B------:R-:W-:Y:S04]  /*c300*/  STL.64 [R1+0x38], R26 ;  /* 0x0000381a01007387 */ /* 0x000fe80000100a00 */
[----:B-1----:R-:W-:Y:S04]  /*c310*/  STL.64 [R1+0x10], R4 ;  /* 0x0000100401007387 */ /* 0x002fe80000100a00 */
[----:B------:R-:W-:Y:S04]  /*c320*/  STL.64 [R1+0x18], R6 ;  /* 0x0000180601007387 */ /* 0x000fe80000100a00 */
[----:B------:R0:W-:Y:S04]  /*c330*/  STL.64 [R1+0x1358], R24 ;  /* 0x0013581801007387 */ /* 0x0001e80000100a00 */
[----:B------:R-:W1:Y:S04]  /*c340*/  LDSM.16.M88.4 R4, [R2+UR8+0x4c00] ;  /* 0x004c00080204783b */ /* 0x000e680008000200 */
[----:B0-----:R-:W2:Y:S04]  /*c350*/  LDL.LU.64 R24, [R1+0x360] ;  /* 0x0003600001187983 */ /* 0x001ea80000300a00 */
[----:B------:R-:W3:Y:S04]  /*c360*/  LDL.LU.64 R26, [R1+0x368] ;  /* 0x00036800011a7983 */ /* 0x000ee80000300a00 */
[----:B-1----:R-:W-:Y:S04]  /*c370*/  STL.64 [R1], R4 ;  /* 0x0000000401007387 */ /* 0x002fe80000100a00 */
[----:B------:R-:W-:Y:S04]  /*c380*/  STL.64 [R1+0x8], R6 ;  /* 0x0000080601007387 */ /* 0x000fe80000100a00 */
[----:B------:R-:W0:Y:S04]  /*c390*/  LDSM.16.M88.4 R4, [R2+UR8+0x4e00] ;  /* 0x004e00080204783b */ /* 0x000e280008000200 */
[----:B---3--:R-:W-:Y:S04]  /*c3a0*/  STL.64 [R1+0x1368], R26 ;  /* 0x0013681a01007387 */ /* 0x008fe80000100a00 */
[----:B--2---:R1:W-:Y:S04]  /*c3b0*/  STL.64 [R1+0x1360], R24 ;  /* 0x0013601801007387 */ /* 0x0043e80000100a00 */
[----:B-1----:R-:W2:Y:S04]  /*c3c0*/  LDL.64 R24, [R1+0x50] ;  /* 0x0000500001187983 */ /* 0x002ea80000100a00 */
[----:B--2---:R1:W-:Y:S04]  /*c3d0*/  STL.64 [R1+0x1380], R24 ;  /* 0x0013801801007387 */ /* 0x0043e80000100a00 */
[----:B-1----:R-:W2:Y:S04]  /*c3e0*/  LDL.LU.64 R24, [R1+0x380] ;  /* 0x0003800001187983 */ /* 0x002ea80000300a00 */
[----:B------:R-:W2:Y:S04]  /*c3f0*/  LDL.LU.64 R26, [R1+0x388] ;  /* 0x00038800011a7983 */ /* 0x000ea80000300a00 */
[----:B------:R-:W3:Y:S04]  /*c400*/  LDL.LU.64 R12, [R1+0x340] ;  /* 0x00034000010c7983 */ /* 0x000ee80000300a00 */
[----:B------:R-:W4:Y:S01]  /*c410*/  LDL.LU.64 R14, [R1+0x348] ;  /* 0x00034800010e7983 */ /* 0x000f220000300a00 */
[----:B------:R-:W-:-:S03]  /*c420*/  LOP3.LUT R2, R3, 0x40, RZ, 0x3c, !PT ;  /* 0x0000004003027812 */ /* 0x000fc600078e3cff */
[----:B----4-:R-:W-:Y:S04]  /*c430*/  STL.64 [R1+0x1378], R14 ;  /* 0x0013780e01007387 */ /* 0x010fe80000100a00 */
[----:B---3--:R1:W-:Y:S04]  /*c440*/  STL.64 [R1+0x1370], R12 ;  /* 0x0013700c01007387 */ /* 0x0083e80000100a00 */
[----:B-1----:R-:W3:Y:S04]  /*c450*/  LDL.LU.64 R12, [R1+0x370] ;  /* 0x00037000010c7983 */ /* 0x002ee80000300a00 */
[----:B------:R-:W3:Y:S04]  /*c460*/  LDL.LU.64 R14, [R1+0x378] ;  /* 0x00037800010e7983 */ /* 0x000ee80000300a00 */
[----:B------:R-:W-:Y:S04]  /*c470*/  STL.64 [R1+0x20], R16 ;  /* 0x0000201001007387 */ /* 0x000fe80000100a00 */
[----:B------:R-:W-:Y:S04]  /*c480*/  STL.64 [R1+0x28], R18 ;  /* 0x0000281201007387 */ /* 0x000fe80000100a00 */
[----:B0-----:R-:W-:Y:S04]  /*c490*/  STL [R1+0xf8c], R6 ;  /* 0x000f8c0601007387 */ /* 0x001fe80000100800 */
[----:B------:R-:W-:Y:S04]  /*c4a0*/  STL [R1+0xf88], R7 ;  /* 0x000f880701007387 */ /* 0x000fe80000100800 */
[----:B------:R0:W-:Y:S02]  /*c4b0*/  STL.64 [R1+0x1338], R4 ;  /* 0x0013380401007387 */ /* 0x0001e40000100a00 */
[----:B0-----:R-:W-:-:S02]  /*c4c0*/  IMAD.MOV.U32 R4, RZ, RZ, R20 ;  /* 0x000000ffff047224 */ /* 0x001fc400078e0014 */
[----:B------:R-:W0:Y:S01]  /*c4d0*/  LDSM.16.MT88.4 R20, [R2+UR8] ;  /* 0x000000080214783b */ /* 0x000e220008004200 */
[----:B------:R-:W-:-:S07]  /*c4e0*/  IMAD.MOV.U32 R5, RZ, RZ, R0 ;  /* 0x000000ffff057224 */ /* 0x000fce00078e0000 */
[C---:B--2---:R-:W-:Y:S01]  /*c4f0*/  HMMA.16816.F32 R4, R8.reuse, R4, R24 ;  /* 0x000000040804723c */ /* 0x044fe20000001818 */
[----:B0-----:R-:W-:Y:S04]  /*c500*/  STL.64 [R1+0x1348], R22 ;  /* 0x0013481601007387 */ /* 0x001fe80000100a00 */
[----:B------:R0:W-:Y:S04]  /*c510*/  STL.64 [R1+0x1340], R20 ;  /* 0x0013401401007387 */ /* 0x0001e80000100a00 */
[----:B0-----:R-:W2:Y:S04]  /*c520*/  LDL.LU.64 R20, [R1+0x350] ;  /* 0x0003500001147983 */ /* 0x001ea80000300a00 */
[----:B------:R-:W2:Y:S04]  /*c530*/  LDL.LU.64 R22, [R1+0x358] ;  /* 0x0003580001167983 */ /* 0x000ea80000300a00 */
[----:B------:R-:W3:Y:S04]  /*c540*/  LDL.LU.64 R24, [R1+0x1380] ;  /* 0x0013800001187983 */ /* 0x000ee80000300a00 */
[----:B------:R0:W-:Y:S04]  /*c550*/  STL.64 [R1+0x380], R4 ;  /* 0x0003800401007387 */ /* 0x0001e80000100a00 */
[----:B------:R-:W-:Y:S04]  /*c560*/  STL.64 [R1+0x388], R6 ;  /* 0x0003880601007387 */ /* 0x000fe80000100a00 */
[----:B0-----:R-:W4:Y:S01]  /*c570*/  LDL.64 R4, [R1] ;  /* 0x0000000001047983 */ /* 0x001f220000100a00 */
[----:B---3--:R-:W-:Y:S01]  /*c580*/  HMMA.16816.F32 R12, R8, R24, R12 ;  /* 0x00000018080c723c */ /* 0x008fe2000000180c */
[----:B------:R-:W-:-:S02]  /*c590*/  IMAD.MOV.U32 R18, RZ, RZ, R24 ;  /* 0x000000ffff127224 */ /* 0x000fc400078e0018 */
[----:B------:R-:W-:Y:S01]  /*c5a0*/  IMAD.MOV.U32 R0, RZ, RZ, R25 ;  /* 0x000000ffff007224 */ /* 0x000fe200078e0019 */
[----:B----4-:R0:W-:Y:S04]  /*c5b0*/  STL.64 [R1+0x1350], R4 ;  /* 0x0013500401007387 */ /* 0x0101e80000100a00 */
[----:B0-----:R-:W3:Y:S11]  /*c5c0*/  LDL.64 R4, [R1+0x40] ;  /* 0x0000400001047983 */ /* 0x001ef60000100a00 */
[----:B------:R-:W-:Y:S04]  /*c5d0*/  STL.64 [R1+0x370], R12 ;  /* 0x0003700c01007387 */ /* 0x000fe80000100a00 */
[----:B------:R0:W-:Y:S04]  /*c5e0*/  STL.64 [R1+0x378], R14 ;  /* 0x0003780e01007387 */ /* 0x0001e80000100a00 */
[----:B0-----:R-:W4:Y:S04]  /*c5f0*/  LDL.LU.64 R14, [R1+0x1378] ;  /* 0x00137800010e7983 */ /* 0x001f280000300a00 */
[----:B------:R-:W4:Y:S04]  /*c600*/  LDL.LU.64 R12, [R1+0x1370] ;  /* 0x00137000010c7983 */ /* 0x000f280000300a00 */
[----:B------:R-:W3:Y:S04]  /*c610*/  LDL.LU.64 R26, [R1+0x1368] ;  /* 0x00136800011a7983 */ /* 0x000ee80000300a00 */
[----:B------:R-:W3:Y:S02]  /*c620*/  LDL.LU.64 R24, [R1+0x1360] ;  /* 0x0013600001187983 */ /* 0x000ee40000300a00 */
[----:B---3--:R-:W-:-:S15]  /*c630*/  HMMA.16816.F32 R24, R8, R4, R24 ;  /* 0x000000040818723c */ /* 0x008fde0000001818 */
[----:B------:R-:W-:-:S04]  /*c640*/  NOP ;  /* 0x0000000000007918 */ /* 0x000fc80000000000 */
[----:B------:R0:W-:Y:S04]  /*c650*/  STL.64 [R1+0x360], R24 ;  /* 0x0003601801007387 */ /* 0x0001e80000100a00 */
[----:B------:R-:W-:Y:S04]  /*c660*/  STL.64 [R1+0x368], R26 ;  /* 0x0003681a01007387 */ /* 0x000fe80000100a00 */
[----:B0-----:R-:W2:Y:S01]  /*c670*/  LDL.LU.64 R24, [R1+0x1358] ;  /* 0x0013580001187983 */ /* 0x001ea20000300a00 */
[----:B----4-:R-:W-:Y:S01]  /*c680*/  HMMA.16816.F32 R12, R8, R16, R12 ;  /* 0x00000010080c723c */ /* 0x010fe2000000180c */
[----:B------:R-:W-:-:S02]  /*c690*/  IMAD.MOV.U32 R28, RZ, RZ, R4 ;  /* 0x000000ffff1c7224 */ /* 0x000fc400078e0004 */
[----:B------:R-:W-:Y:S02]  /*c6a0*/  IMAD.MOV.U32 R19, RZ, RZ, R5 ;  /* 0x000000ffff137224 */ /* 0x000fe400078e0005 */
[----:B------:R-:W3:Y:S04]  /*c6b0*/  LDL.LU.64 R4, [R1+0x450] ;  /* 0x0004500001047983 */ /* 0x000ee80000300a00 */
[----:B------:R-:W3:Y:S01]  /*c6c0*/  LDL.LU.64 R6, [R1+0x458] ;  /* 0x0004580001067983 */ /* 0x000ee20000300a00 */
[----:B--2---:R-:W-:Y:S03]  /*c6d0*/  HMMA.16816.F32 R20, R8, R24, R20 ;  /* 0x000000180814723c */ /* 0x004fe60000001814 */
[----:B------:R-:W0:-:S15]  /*c6e0*/  LDSM.16.MT88.4 R24, [R3+UR8+0x80] ;  /* 0x000080080318783b */ /* 0x000e1e0008004200 */
[----:B------:R-:W-:Y:S01]  /*c6f0*/  NOP ;  /* 0x0000000000007918 */ /* 0x000fe20000000000 */
[----:B------:R-:W-:Y:S04]  /*c700*/  STL.64 [R1+0x350], R20 ;  /* 0x0003501401007387 */ /* 0x000fe80000100a00 */
[----:B------:R-:W-:Y:S04]  /*c710*/  STL.64 [R1+0x358], R22 ;  /* 0x0003581601007387 */ /* 0x000fe80000100a00 */
[----:B0-----:R-:W-:Y:S04]  /*c720*/  STL.64 [R1+0x12c8], R26 ;  /* 0x0012c81a01007387 */ /* 0x001fe80000100a00 */
[----:B------:R0:W-:Y:S04]  /*c730*/  STL.64 [R1+0x12c0], R24 ;  /* 0x0012c01801007387 */ /* 0x0001e80000100a00 */
[----:B0-----:R-:W3:Y:S04]  /*c740*/  LDL.64 R24, [R1+0x10] ;  /* 0x0000100001187983 */ /* 0x001ee80000100a00 */
[----:B------:R-:W2:Y:S04]  /*c750*/  LDL.LU.64 R20, [R1+0x440] ;  /* 0x0004400001147983 */ /* 0x000ea80000300a00 */
[----:B------:R-:W2:Y:S04]  /*c760*/  LDL.LU.64 R22, [R1+0x448] ;  /* 0x0004480001167983 */ /* 0x000ea80000300a00 */
[----:B------:R-:W-:Y:S04]  /*c770*/  STL.64 [R1+0x340], R12 ;  /* 0x0003400c01007387 */ /* 0x000fe80000100a00 */
[----:B------:R-:W-:Y:S04]  /*c780*/  STL.64 [R1+0x348], R14 ;  /* 0x0003480e01007387 */ /* 0x000fe80000100a00 */
[----:B------:R-:W0:Y:S04]  /*c790*/  LDSM.16.MT88.4 R12, [R2+UR8+0x80] ;  /* 0x00008008020c783b */ /* 0x000e280008004200 */
[----:B0-----:R-:W-:Y:S04]  /*c7a0*/  STL.64 [R1+0x1240], R14 ;  /* 0x0012400e01007387 */ /* 0x001fe80000100a00 */
[----:B------:R0:W-:Y:S04]  /*c7b0*/  STL.64 [R1+0x1238], R12 ;  /* 0x0012380c01007387 */ /* 0x0001e80000100a00 */
[----:B0-----:R-:W4:Y:S01]  /*c7c0*/  LDL.64 R12, [R1+0x30] ;  /* 0x00003000010c7983 */ /* 0x001f220000100a00 */
[----:B---3--:R-:W-:-:S15]  /*c7d0*/  HMMA.16816.F32 R4, R8, R24, R4 ;  /* 0x000000180804723c */ /* 0x008fde0000001804 */
[----:B------:R-:W-:-:S04]  /*c7e0*/  NOP ;  /* 0x0000000000007918 */ /* 0x000fc80000000000 */
[----:B------:R-:W-:Y:S01]  /*c7f0*/  IMAD.MOV.U32 R29, RZ, RZ, R5 ;  /* 0x000000ffff1d7224 */ /* 0x000fe200078e0005 */
[----:B----4-:R0:W-:Y:S02]  /*c800*/  STL.64 [R1+0x1300], R12 ;  /* 0x0013000c01007387 */ /* 0x0101e40000100a00 */
[----:B0-----:R-:W-:Y:S02]  /*c810*/  IMAD.MOV.U32 R12, RZ, RZ, R28 ;  /* 0x000000ffff0c7224 */ /* 0x001fe400078e001c */
[----:B------:R-:W-:-:S05]  /*c820*/  IMAD.MOV.U32 R13, RZ, RZ, R19 ;  /* 0x000000ffff0d7224 */ /* 0x000fca00078e0013 */
[----:B------:R0:W-:Y:S02]  /*c830*/  STL.64 [R1+0x1318], R12 ;  /* 0x0013180c01007387 */ /* 0x0001e40000100a00 */
[----:B0-----:R-:W-:Y:S02]  /*c840*/  IMAD.MOV.U32 R12, RZ, RZ, R18 ;  /* 0x000000ffff0c7224 */ /* 0x001fe400078e0012 */
[----:B------:R-:W-:-:S05]  /*c850*/  IMAD.MOV.U32 R13, RZ, RZ, R0 ;  /* 0x000000ffff0d7224 */ /* 0x000fca00078e0000 */
[----:B------:R0:W-:Y:S04]  /*c860*/  STL.64 [R1+0x1330], R12 ;  /* 0x0013300c01007387 */ /* 0x0001e80000100a00 */
[----:B0-----:R-:W3:Y:S04]  /*c870*/  LDL.64 R12, [R1+0x60] ;  /* 0x00006000010c7983 */ /* 0x001ee80000100a00 */
[----:B------:R0:W-:Y:S04]  /*c880*/  STL [R1+0x450], R4 ;  /* 0x0004500401007387 */ /* 0x0001e80000100800 */
[----:B0-----:R-:W2:Y:S01]  /*c890*/  LDL.LU.64 R4, [R1+0x1350] ;  /* 0x0013500001047983 */ /* 0x001ea20000300a00 */
[----:B------:R-:W-:-:S02]  /*c8a0*/  IMAD.MOV.U32 R0, RZ, RZ, R7 ;  /* 0x000000ffff007224 */ /* 0x000fc400078e0007 */
[----:B------:R-:W-:Y:S01]  /*c8b0*/  IMAD.MOV.U32 R28, RZ, RZ, R6 ;  /* 0x000000ffff1c7224 */ /* 0x000fe200078e0006 */
[----:B------:R0:W-:Y:S04]  /*c8c0*/  STL.64 [R1+0x12e8], R24 ;  /* 0x0012e81801007387 */ /* 0x0001e80000100a00 */
[----:B0-----:R-:W4:Y:S04]  /*c8d0*/  LDL.LU.64 R24, [R1+0x330] ;  /* 0x0003300001187983 */ /* 0x001f280000300a00 */
[----:B------:R-:W4:Y:S04]  /*c8e0*/  LDL.LU.64 R26, [R1+0x338] ;  /* 0x00033800011a7983 */ /* 0x000f280000300a00 */
[----:B------:R0:W-:Y:S04]  /*c8f0*/  STL [R1+0x11e4], R0 ;  /* 0x0011e40001007387 */ /* 0x0001e80000100800 */
[----:B------:R-:W-:Y:S04]  /*c900*/  STL [R1+0x11e0], R28 ;  /* 0x0011e01c01007387 */ /* 0x000fe80000100800 */
[----:B------:R-:W-:Y:S01]  /*c910*/  STL [R1+0x11a8], R29 ;  /* 0x0011a81d01007387 */ /* 0x000fe20000100800 */
[----:B--2---:R-:W-:Y:S01]  /*c920*/  HMMA.16816.F32 R20, R8, R4, R20 ;  /* 0x000000040814723c */ /* 0x004fe20000001814 */
[----:B------:R-:W-:-:S02]  /*c930*/  IMAD.MOV.U32 R18, RZ, RZ, R4 ;  /* 0x000000ffff127224 */ /* 0x000fc400078e0004 */
[----:B0-----:R-:W-:-:S15]  /*c940*/  IMAD.MOV.U32 R0, RZ, RZ, R5 ;  /* 0x000000ffff007224 */ /* 0x001fde00078e0005 */
[----:B------:R-:W-:Y:S01]  /*c950*/  NOP ;  /* 0x0000000000007918 */ /* 0x000fe20000000000 */
[----:B------:R-:W-:Y:S04]  /*c960*/  STL.64 [R1+0x440], R20 ;  /* 0x0004401401007387 */ /* 0x000fe80000100a00 */
[----:B------:R0:W-:Y:S04]  /*c970*/  STL.64 [R1+0x448], R22 ;  /* 0x0004481601007387 */ /* 0x0001e80000100a00 */
[----:B0-----:R-:W3:Y:S04]  /*c980*/  LDL.LU.64 R22, [R1+0x1348] ;  /* 0x0013480001167983 */ /* 0x001ee80000300a00 */
[----:B------:R-:W3:Y:S04]  /*c990*/  LDL.LU.64 R20, [R1+0x1340] ;  /* 0x0013400001147983 */ /* 0x000ee80000300a00 */
[----:B------:R-:W4:Y:S04]  /*c9a0*/  LDL.LU.64 R4, [R1+0x1338] ;  /* 0x0013380001047983 */ /* 0x000f280000300a00 */
[----:B------:R-:W-:Y:S04]  /*c9b0*/  STL [R1+0x12f8], R18 ;  /* 0x0012f81201007387 */ /* 0x000fe80000100800 */
[----:B------:R0:W-:Y:S04]  /*c9c0*/  STL.64 [R1+0x12f0], R16 ;  /* 0x0012f01001007387 */ /* 0x0001e80000100a00 */
[----:B0-----:R-:W2:Y:S04]  /*c9d0*/  LDL.LU.64 R16, [R1+0x2f0] ;  /* 0x0002f00001107983 */ /* 0x001ea80000300a00 */
[----:B------:R-:W5:Y:S04]  /*c9e0*/  LDL.LU.64 R18, [R1+0x2f8] ;  /* 0x0002f80001127983 */ /* 0x000f680000300a00 */
[----:B-----5:R-:W-:Y:S04]  /*c9f0*/  STL.64 [R1+0x1310], R18 ;  /* 0x0013101201007387 */ /* 0x020fe80000100a00 */
[----:B--2---:R0:W-:Y:S04]  /*ca00*/  STL.64 [R1+0x1308], R16 ;  /* 0x0013081001007387 */ /* 0x0041e80000100a00 */
[----:B0-----:R-:W2:Y:S04]  /*ca10*/  LDL.LU.64 R16, [R1+0x300] ;  /* 0x0003000001107983 */ /* 0x001ea80000300a00 */
[----:B------:R-:W5:Y:S01]  /*ca20*/  LDL.LU.64 R18, [R1+0x308] ;  /* 0x0003080001127983 */ /* 0x000f620000300a00 */
[----:B----4-:R-:W-:Y:S03]  /*ca30*/  HMMA.16816.F32 R24, R8, R4, R24 ;  /* 0x000000040818723c */ /* 0x010fe60000001818 */
[----:B-----5:R-:W-:Y:S04]  /*ca40*/  STL.64 [R1+0x1328], R18 ;  /* 0x0013281201007387 */ /* 0x020fe80000100a00 */
[----:B--2---:R0:W-:Y:S04]  /*ca50*/  STL.64 [R1+0x1320], R16 ;  /* 0x0013201001007387 */ /* 0x0041e80000100a00 */
[----:B0-----:R-:W2:Y:S04]  /*ca60*/  LDL.LU.64 R16, [R1+0x310] ;  /* 0x0003100001107983 */ /* 0x001ea80000300a00 */
[----:B------:R-:W2:Y:S04]  /*ca70*/  LDL.LU.64 R18, [R1+0x318] ;  /* 0x0003180001127983 */ /* 0x000ea80000300a00 */
[----:B------:R-:W3:Y:S04]  /*ca80*/  LDL.LU.64 R8, [R1+0x320] ;  /* 0x0003200001087983 */ /* 0x000ee80000300a00 */
[----:B------:R-:W3:Y:S04]  /*ca90*/  LDL.LU.64 R10, [R1+0x328] ;  /* 0x00032800010a7983 */ /* 0x000ee80000300a00 */
[----:B------:R0:W-:Y:S04]  /*caa0*/  STL.64 [R1+0x330], R24 ;  /* 0x0003301801007387 */ /* 0x0001e80000100a00 */
[----:B------:R1:W-:Y:S04]  /*cab0*/  STL.64 [R1+0x338], R26 ;  /* 0x0003381a01007387 */ /* 0x0003e80000100a00 */
[----:B0-----:R-:W4:Y:S04]  /*cac0*/  LDL.LU.64 R24, [R1+0x2e0] ;  /* 0x0002e00001187983 */ /* 0x001f280000300a00 */
[----:B-1----:R-:W4:Y:S01]  /*cad0*/  LDL.LU.64 R26, [R1+0x2e8] ;  /* 0x0002e800011a7983 */ /* 0x002f220000300a00 */
[----:B---3--:R-:W-:-:S15]  /*cae0*/  HMMA.16816.F32 R8, R20, R12, R8 ;  /* 0x0000000c1408723c */ /* 0x008fde0000001808 */
[----:B------:R-:W-:-:S04]  /*caf0*/  NOP ;  /* 0x0000000000007918 */ /* 0x000fc80000000000 */
[----:B------:R0:W-:Y:S04]  /*cb00*/  STL.64 [R1+0x320], R8 ;  /* 0x0003200801007387 */ /* 0x0001e80000100a00 */
[----:B------:R-:W-:Y:S01]  /*cb10*/  STL.64 [R1+0x328], R10 ;  /* 0x0003280a01007387 */ /* 0x000fe20000100a00 */
[----:B0-----:R-:W-:Y:S02]  /*cb20*/  IMAD.MOV.U32 R9, RZ, RZ, R12 ;  /* 0x000000ffff097224 */ /* 0x001fe400078e000c */
[----:B------:R-:W-:Y:S02]  /*cb30*/  IMAD.MOV.U32 R8, RZ, RZ, R13 ;  /* 0x000000ffff087224 */ /* 0x000fe400078e000d */
[----:B------:R-:W2:Y:S02]  /*cb40*/  LDL.LU.64 R12, [R1+0x1330] ;  /* 0x00133000010c7983 */ /* 0x000ea40000300a00 */
[----:B--2---:R-:W-:Y:S02]  /*cb50*/  HMMA.16816.F32 R12, R20, R12, R16 ;  /* 0x0000000c140c723c */ /* 0x004fe40000001810 */
[----:B------:R-:W2:Y:S04]  /*cb60*/  LDL.LU.64 R18, [R1+0x1328] ;  /* 0x0013280001127983 */ /* 0x000ea80000300a00 */
[----:B------:R-:W2:-:S13]  /*cb70*/  LDL.LU.64 R16, [R1+0x1320] ;  /* 0x0013200001107983 */ /* 0x000e9a0000300a00 */
[----:B------:R0:W-:Y:S04]  /*cb80*/  STL.64 [R1+0x310], R12 ;  /* 0x0003100c01007387 */ /* 0x0001e80000100a00 */
[----:B------:R2:W-:Y:S04]  /*cb90*/  STL.64 [R1+0x318], R14 ;  /* 0x0003180e01007387 */ /* 0x0005e80000100a00 */
[----:B0-----:R-:W2:Y:S02]  /*cba0*/  LDL.LU.64 R12, [R1+0x1318] ;  /* 0x00131800010c7983 */ /* 0x001ea40000300a00 */
[----:B--2---:R-:W-:Y:S02]  /*cbb0*/  HMMA.16816.F32 R12, R20, R12, R16 ;  /* 0x0000000c140c723c */ /* 0x004fe40000001810 */
[----:B------:R-:W2:Y:S04]  /*cbc0*/  LDL.LU.64 R18, [R1+0x1310] ;  /* 0x0013100001127983 */ /* 0x000ea80000300a00 */
[----:B------:R-:W2:-:S13]  /*cbd0*/  LDL.LU.64 R16, [R1+0x1308] ;  /* 0x0013080001107983 */ /* 0x000e9a0000300a00 */
[----:B------:R0:W-:Y:S04]  /*cbe0*/  STL.64 [R1+0x300], R12 ;  /* 0x0003000c01007387 */ /* 0x0001e80000100a00 */
[----:B------:R-:W-:Y:S04]  /*cbf0*/  STL.64 [R1+0x308], R14 ;  /* 0x0003080e01007387 */ /* 0x000fe80000100a00 */
[----:B0-----:R-:W2:Y:S02]  /*cc00*/  LDL.LU.64 R12, [R1+0x1300] ;  /* 0x00130000010c7983 */ /* 0x001ea40000300a00 */
[----:B--2---:R-:W-:-:S15]  /*cc10*/  HMMA.16816.F32 R16, R20, R12, R16 ;  /* 0x0000000c1410723c */ /* 0x004fde0000001810 */
[----:B------:R-:W-:-:S04]  /*cc20*/  NOP ;  /* 0x0000000000007918 */ /* 0x000fc80000000000 */
[----:B------:R-:W-:Y:S01]  /*cc30*/  IMAD.MOV.U32 R6, RZ, RZ, R18 ;  /* 0x000000ffff067224 */ /* 0x000fe200078e0012 */
[----:B------:R0:W-:Y:S04]  /*cc40*/  STL.64 [R1+0x2f0], R16 ;  /* 0x0002f01001007387 */ /* 0x0001e80000100a00 */
[----:B------:R-:W2:Y:S04]  /*cc50*/  LDL.LU R18, [R1+0x12f8] ;  /* 0x0012f80001127983 */ /* 0x000ea80000300800 */
[----:B0-----:R-:W4:Y:S01]  /*cc60*/  LDL.LU.64 R16, [R1+0x12f0] ;  /* 0x0012f00001107983 */ /* 0x001f220000300a00 */
[----:B------:R-:W-:-:S03]  /*cc70*/  IMAD.MOV.U32 R7, RZ, RZ, R19 ;  /* 0x000000ffff077224 */ /* 0x000fc600078e0013 */
[----:B------:R0:W-:Y:S04]  /*cc80*/  STL.64 [R1+0x1288], R12 ;  /* 0x0012880c01007387 */ /* 0x0001e80000100a00 */
[----:B0-----:R-:W3:Y:S04]  /*cc90*/  LDL.LU.64 R12, [R1+0x2d0] ;  /* 0x0002d000010c7983 */ /* 0x001ee80000300a00 */
[----:B------:R-:W3:Y:S04]  /*cca0*/  LDL.LU.64 R14, [R1+0x2d8] ;  /* 0x0002d800010e7983 */ /* 0x000ee80000300a00 */
[----:B------:R-:W-:Y:S04]  /*ccb0*/  STL [R1+0xf94], R7 ;  /* 0x000f940701007387 */ /* 0x000fe80000100800 */
[----:B------:R-:W-:Y:S04]  /*ccc0*/  STL [R1+0xf90], R6 ;  /* 0x000f900601007387 */ /* 0x000fe80000100800 */
[----:B------:R2:W-:Y:S02]  /*ccd0*/  STL.64 [R1+0x12d0], R4 ;  /* 0x0012d00401007387 */ /* 0x0005e40000100a00 */
[----:B--2---:R-:W-:-:S02]  /*cce0*/  IMAD.MOV.U32 R4, RZ, RZ, R18 ;  /* 0x000000ffff047224 */ /* 0x004fc400078e0012 */
[----:B----4-:R-:W-:Y:S01]  /*ccf0*/  HMMA.16816.F32 R16, R20, R16, R24 ;  /* 0x000000101410723c */ /* 0x010fe20000001818 */
[----:B------:R-:W3:-:S15]  /*cd00*/  LDL.LU.64 R24, [R1+0x12e8] ;  /* 0x0012e80001187983 */ /* 0x000ede0000300a00 */
[----:B------:R-:W-:-:S03]  /*cd10*/  NOP ;  /* 0x0000000000007918 */ /* 0x000fc60000000000 */
[----:B------:R-:W-:Y:S04]  /*cd20*/  STL.64 [R1+0x2e0], R16 ;  /* 0x0002e01001007387 */ /* 0x000fe80000100a00 */
[----:B------:R-:W-:Y:S04]  /*cd30*/  STL.64 [R1+0x2e8], R18 ;  /* 0x0002e81201007387 */ /* 0x000fe80000100a00 */
[----:B------:R-:W0:Y:S01]  /*cd40*/  LDSM.16.MT88.4 R16, [R3+UR8+0x100] ;  /* 0x000100080310783b */ /* 0x000e220008004200 */
[----:B------:R-:W-:-:S03]  /*cd50*/  IMAD.MOV.U32 R5, RZ, RZ, R0 ;  /* 0x000000ffff057224 */ /* 0x000fc600078e0000 */
[----:B0-----:R-:W-:Y:S04]  /*cd60*/  STL.64 [R1+0x11b8], R18 ;  /* 0x0011b81201007387 */ /* 0x001fe80000100a00 */
[----:B------:R0:W-:Y:S04]  /*cd70*/  STL.64 [R1+0x11b0], R16 ;  /* 0x0011b01001007387 */ /* 0x0001e80000100a00 */
[----:B0-----:R-:W2:Y:S01]  /*cd80*/  LDL.64 R16, [R1+0x20] ;  /* 0x0000200001107983 */ /* 0x001ea20000100a00 */
[----:B---3--:R-:W-:Y:S01]  /*cd90*/  HMMA.16816.F32 R12, R20, R24, R12 ;  /* 0x00000018140c723c */ /* 0x008fe2000000180c */
[----:B------:R-:W-:-:S02]  /*cda0*/  IMAD.MOV.U32 R18, RZ, RZ, R24 ;  /* 0x000000ffff127224 */ /* 0x000fc400078e0018 */
[----:B------:R-:W-:-:S15]  /*cdb0*/  IMAD.MOV.U32 R0, RZ, RZ, R25 ;  /* 0x000000ffff007224 */ /* 0x000fde00078e0019 */
[----:B------:R-:W-:Y:S01]  /*cdc0*/  NOP ;  /* 0x0000000000007918 */ /* 0x000fe20000000000 */
[----:B------:R-:W-:Y:S04]  /*cdd0*/  STL.64 [R1+0x2d0], R12 ;  /* 0x0002d00c01007387 */ /* 0x000fe80000100a00 */
[----:B------:R-:W-:Y:S04]  /*cde0*/  STL.64 [R1+0x2d8], R14 ;  /* 0x0002d80e01007387 */ /* 0x000fe80000100a00 */
[----:B------:R-:W3:Y:S04]  /*cdf0*/  LDL.LU.64 R24, [R1+0x1c0] ;  /* 0x0001c00001187983 */ /* 0x000ee80000300a00 */
[----:B------:R-:W4:Y:S04]  /*ce00*/  LDL.LU.64 R26, [R1+0x1c8] ;  /* 0x0001c800011a7983 */ /* 0x000f280000300a00 */
[----:B----4-:R-:W-:Y:S04]  /*ce10*/  STL.64 [R1+0x12e0], R26 ;  /* 0x0012e01a01007387 */ /* 0x010fe80000100a00 */
[----:B---3--:R0:W-:Y:S04]  /*ce20*/  STL.64 [R1+0x12d8], R24 ;  /* 0x0012d81801007387 */ /* 0x0081e80000100a00 */
[----:B0-----:R-:W3:Y:S04]  /*ce30*/  LDL.LU.64 R24, [R1+0x2c0] ;  /* 0x0002c00001187983 */ /* 0x001ee80000300a00 */
[----:B------:R-:W3:Y:S04]  /*ce40*/  LDL.LU.64 R26, [R1+0x2c8] ;  /* 0x0002c800011a7983 */ /* 0x000ee80000300a00 */
[----:B------:R-:W4:Y:S04]  /*ce50*/  LDL.LU.64 R12, [R1+0x190] ;  /* 0x00019000010c7983 */ /* 0x000f280000300a00 */
[----:B------:R-:W5:Y:S04]  /*ce60*/  LDL.LU.64 R14, [R1+0x198] ;  /* 0x00019800010e7983 */ /* 0x000f680000300a00 */
[----:B-----5:R-:W-:Y:S04]  /*ce70*/  STL.64 [R1+0x12a8], R14 ;  /* 0x0012a80e01007387 */ /* 0x020fe80000100a00 */
[----:B----4-:R0:W-:Y:S04]  /*ce80*/  STL.64 [R1+0x12a0], R12 ;  /* 0x0012a00c01007387 */ /* 0x0101e80000100a00 */
[----:B0-----:R-:W4:Y:S01]  /*ce90*/  LDL.64 R12, [R1+0x50] ;  /* 0x00005000010c7983 */ /* 0x001f220000100a00 */
[----:B---3--:R-:W-:Y:S03]  /*cea0*/  HMMA.16816.F32 R4, R20, R4, R24 ;  /* 0x000000041404723c */ /* 0x008fe60000001818 */
[----:B----4-:R-:W-:Y:S04]  /*ceb0*/  STL.64 [R1+0x12b0], R12 ;  /* 0x0012b00c01007387 */ /* 0x010fe80000100a00 */
[----:B------:R-:W-:Y:S04]  /*cec0*/  STL [R1+0x1298], R18 ;  /* 0x0012981201007387 */ /* 0x000fe80000100800 */
[----:B--2---:R0:W-:Y:S04]  /*ced0*/  STL.64 [R1+0x1290], R16 ;  /* 0x0012901001007387 */ /* 0x0041e80000100a00 */
[----:B0-----:R-:W2:Y:S01]  /*cee0*/  LDL.64 R16, [R1+0x40] ;  /* 0x0000400001107983 */ /* 0x001ea20000100a00 */
[----:B------:R-:W-:-:S02]  /*cef0*/  IMAD.MOV.U32 R12, RZ, RZ, R9 ;  /* 0x000000ffff0c7224 */ /* 0x000fc400078e0009 */
[----:B------:R-:W-:Y:S02]  /*cf00*/  IMAD.MOV.U32 R13, RZ, RZ, R8 ;  /* 0x000000ffff0d7224 */ /* 0x000fe400078e0008 */
[----:B------:R-:W0:Y:S04]  /*cf10*/  LDSM.16.MT88.4 R8, [R2+UR8+0x100] ;  /* 0x000100080208783b */ /* 0x000e280008004200 */
[----:B--2---:R1:W-:Y:S04]  /*cf20*/  STL.64 [R1+0x12b8], R16 ;  /* 0x0012b81001007387 */ /* 0x0043e80000100a00 */
[----:B-1----:R-:W2:Y:S04]  /*cf30*/  LDL.LU.64 R16, [R1+0x1b0] ;  /* 0x0001b00001107983 */ /* 0x002ea80000300a00 */
[----:B------:R-:W2:Y:S04]  /*cf40*/  LDL.LU.64 R18, [R1+0x1b8] ;  /* 0x0001b80001127983 */ /* 0x000ea80000300a00 */
[----:B0-----:R-:W-:Y:S04]  /*cf50*/  STL.64 [R1+0x1130], R10 ;  /* 0x0011300a01007387 */ /* 0x001fe80000100a00 */
[----:B------:R0:W-:Y:S04]  /*cf60*/  STL.64 [R1+0x1128], R8 ;  /* 0x0011280801007387 */ /* 0x0001e80000100a00 */
[----:B0-----:R-:W3:Y:S04]  /*cf70*/  LDL.LU.64 R8, [R1+0x1a0] ;  /* 0x0001a00001087983 */ /* 0x001ee80000300a00 */
[----:B------:R-:W3:Y:S04]  /*cf80*/  LDL.LU.64 R10, [R1+0x1a8] ;  /* 0x0001a800010a7983 */ /* 0x000ee80000300a00 */
[----:B------:R-:W4:Y:S04]  /*cf90*/  LDL.LU.64 R26, [R1+0x12e0] ;  /* 0x0012e000011a7983 */ /* 0x000f280000300a00 */
[----:B------:R-:W4:Y:S04]  /*cfa0*/  LDL.LU.64 R24, [R1+0x12d8] ;  /* 0x0012d80001187983 */ /* 0x000f280000300a00 */
[----:B------:R0:W-:Y:S04]  /*cfb0*/  STL.64 [R1+0x2c0], R4 ;  /* 0x0002c00401007387 */ /* 0x0001e80000100a00 */
[----:B------:R-:W-:Y:S04]  /*cfc0*/  STL.64 [R1+0x2c8], R6 ;  /* 0x0002c80601007387 */ /* 0x000fe80000100a00 */
[----:B0-----:R-:W4:Y:S02]  /*cfd0*/  LDL.LU.64 R4, [R1+0x12d0] ;  /* 0x0012d00001047983 */ /* 0x001f240000300a00 */
[----:B----4-:R-:W-:Y:S02]  /*cfe0*/  HMMA.16816.F32 R20, R20, R4, R24 ;  /* 0x000000041414723c */ /* 0x010fe40000001818 */
[----:B------:R-:W2:Y:S04]  /*cff0*/  LDL.LU.64 R26, [R1+0x12c8] ;  /* 0x0012c800011a7983 */ /* 0x000ea80000300a00 */
[----:B------:R-:W2:-:S13]  /*d000*/  LDL.LU.64 R24, [R1+0x12c0] ;  /* 0x0012c00001187983 */ /* 0x000e9a0000300a00 */
[----:B------:R0:W-:Y:S04]  /*d010*/  STL.64 [R1+0x1c0], R20 ;  /* 0x0001c01401007387 */ /* 0x0001e80000100a00 */
[----:B------:R1:W-:Y:S04]  /*d020*/  STL.64 [R1+0x1c8], R22 ;  /* 0x0001c81601007387 */ /* 0x0003e80000100a00 */
[----:B0-----:R-:W4:Y:S04]  /*d030*/  LDL.LU.64 R20, [R1+0x180] ;  /* 0x0001800001147983 */ /* 0x001f280000300a00 */
[----:B-1----:R-:W4:Y:S01]  /*d040*/  LDL.LU.64 R22, [R1+0x188] ;  /* 0x0001880001167983 */ /* 0x002f220000300a00 */
[----:B--2---:R-:W-:Y:S03]  /*d050*/  HMMA.16816.F32 R12, R24, R12, R16 ;  /* 0x0000000c180c723c */ /* 0x004fe60000001810 */
[----:B------:R-:W2:-:S15]  /*d060*/  LDL.LU.64 R16, [R1+0x12b8] ;  /* 0x0012b80001107983 */ /* 0x000e9e0000300a00 */
[----:B------:R-:W-:Y:S01]  /*d070*/  NOP ;  /* 0x0000000000007918 */ /* 0x000fe20000000000 */
[----:B------:R0:W-:Y:S04]  /*d080*/  STL.64 [R1+0x1b0], R12 ;  /* 0x0001b00c01007387 */ /* 0x0001e80000100a00 */
[----:B------:R1:W-:Y:S04]  /*d090*/  STL.64 [R1+0x1b8], R14 ;  /* 0x0001b80e01007387 */ /* 0x0003e80000100a00 */
[----:B0-----:R-:W3:Y:S02]  /*d0a0*/  LDL.LU.64 R12, [R1+0x12b0] ;  /* 0x0012b000010c7983 */ /* 0x001ee40000300a00 */
[----:B---3--:R-:W-:-:S15]  /*d0b0*/  HMMA.16816.F32 R8, R24, R12, R8 ;  /* 0x0000000c1808723c */ /* 0x008fde0000001808 */
[----:B------:R-:W-:-:S04]  /*d0c0*/  NOP ;  /* 0x0000000000007918 */ /* 0x000fc80000000000 */
[----:B------:R0:W-:Y:S04]  /*d0d0*/  STL.64 [R1+0x1a0], R8 ;  /* 0x0001a00801007387 */ /* 0x0001e80000100a00 */
[----:B------:R2:W-:Y:S04]  /*d0e0*/  STL.64 [R1+0x1a8], R10 ;  /* 0x0001a80a01007387 */ /* 0x0005e80000100a00 */
[----:B-1----:R-:W3:Y:S01]  /*d0f0*/  LDL.LU.64 R14, [R1+0x12a8] ;  /* 0x0012a800010e7983 */ /* 0x002ee20000300a00 */
[----:B0-----:R-:W-:Y:S02]  /*d100*/  IMAD.MOV.U32 R9, RZ, RZ, R12 ;  /* 0x000000ffff097224 */ /* 0x001fe400078e000c */
[----:B------:R-:W-:-:S02]  /*d110*/  IMAD.MOV.U32 R8, RZ, RZ, R13 ;  /* 0x000000ffff087224 */ /* 0x000fc400078e000d */
[----:B------:R-:W3:Y:S01]  /*d120*/  LDL.LU.64 R12, [R1+0x12a0] ;  /* 0x0012a000010c7983 */ /* 0x000ee20000300a00 */
[----:B--2---:R-:W-:Y:S02]  /*d130*/  IMAD.MOV.U32 R11, RZ, RZ, R16 ;  /* 0x000000ffff0b7224 */ /* 0x004fe400078e0010 */
[----:B------:R-:W-:Y:S01]  /*d140*/  IMAD.MOV.U32 R10, RZ, RZ, R17 ;  /* 0x000000ffff0a7224 */ /* 0x000fe200078e0011 */
[----:B------:R-:W2:Y:S01]  /*d150*/  LDL.LU R18, [R1+0x1298] ;  /* 0x0012980001127983 */ /* 0x000ea20000300800 */
[----:B---3--:R-:W-:Y:S03]  /*d160*/  HMMA.16816.F32 R12, R24, R16, R12 ;  /* 0x00000010180c723c */ /* 0x008fe6000000180c */
[----:B------:R-:W3:-:S15]  /*d170*/  LDL.LU.64 R16, [R1+0x1290] ;  /* 0x0012900001107983 */ /* 0x000ede0000300a00 */
[----:B------:R-:W-:Y:S01]  /*d180*/  NOP ;  /* 0x0000000000007918 */ /* 0x000fe20000000000 */
[----:B------:R0:W-:Y:S04]  /*d190*/  STL.64 [R1+0x190], R12 ;  /* 0x0001900c01007387 */ /* 0x0001e80000100a00 */
[----:B------:R-:W-:Y:S04]  /*d1a0*/  STL [R1+0x198], R14 ;  /* 0x0001980e01007387 */ /* 0x000fe80000100800 */
[----:B0-----:R-:W4:Y:S01]  /*d1b0*/  LDL.LU.64 R12, [R1+0x1288] ;  /* 0x00128800010c7983 */ /* 0x001f220000300a00 */
[----:B------:R-:W-:-:S05]  /*d1c0*/  IMAD.MOV.U32 R7, RZ, RZ, R15 ;  /* 0x000000ffff077224 */ /* 0x000fca00078e000f */
[----:B------:R-:W-:Y:S01]  /*d1d0*/  STL [R1+0xf98], R7 ;  /* 0x000f980701007387 */ /* 0x000fe20000100800 */
[----:B----4-:R-:W-:Y:S01]  /*d1e0*/  HMMA.16816.F32 R20, R24, R12, R20 ;  /* 0x0000000c1814723c */ /* 0x010fe20000001814 */
[----:B------:R-:W-:-:S15]  /*d1f0*/  IMAD.MOV.U32 R6, RZ, RZ, R12 ;  /* 0x000000ffff067224 */ /* 0x000fde00078e000c */
[----:B------:R-:W-:-:S03]  /*d200*/  NOP ;  /* 0x0000000000007918 */ /* 0x000fc60000000000 */
[----:B------:R0:W-:Y:S04]  /*d210*/  STL.64 [R1+0x180], R20 ;  /* 0x0001801401007387 */ /* 0x0001e80000100a00 */
[----:B------:R1:W-:Y:S04]  /*d220*/  STL.64 [R1+0x188], R22 ;  /* 0x0001881601007387 */ /* 0x0003e80000100a00 */
[----:B------:R-:W-:Y:S04]  /*d230*/  STL [R1+0x1280], R6 ;  /* 0x0012800601007387 */ /* 0x000fe80000100800 */
[----:B------:R-:W-:Y:S04]  /*d240*/  STL.64 [R1+0x1278], R4 ;  /* 0x0012780401007387 */ /* 0x000fe80000100a00 */
[----:B0-----:R-:W4:Y:S04]  /*d250*/  LDL.LU.64 R20, [R1+0x260] ;  /* 0x0002600001147983 */ /* 0x001f280000300a00 */
[----:B-1----:R-:W5:Y:S01]  /*d260*/  LDL.LU.64 R22, [R1+0x268] ;  /* 0x0002680001167983 */ /* 0x002f620000300a00 */
[----:B------:R-:W-:-:S03]  /*d270*/  IMAD.MOV.U32 R2, RZ, RZ, R13 ;  /* 0x000000ffff027224 */ /* 0x000fc600078e000d */
[----:B-----5:R-:W-:Y:S04]  /*d280*/  STL.64 [R1+0x11f0], R22 ;  /* 0x0011f01601007387 */ /* 0x020fe80000100a00 */
[----:B----4-:R0:W-:Y:S02]  /*d290*/  STL.64 [R1+0x11e8], R20 ;  /* 0x0011e81401007387 */ /* 0x0101e40000100a00 */
[----:B0-----:R-:W-:Y:S02]  /*d2a0*/  IMAD.MOV.U32 R20, RZ, RZ, R11 ;  /* 0x000000ffff147224 */ /* 0x001fe400078e000b */
[----:B------:R-:W-:-:S05]  /*d2b0*/  IMAD.MOV.U32 R21, RZ, RZ, R10 ;  /* 0x000000ffff157224 */ /* 0x000fca00078e000a */
[----:B------:R0:W-:Y:S04]  /*d2c0*/  STL.64 [R1+0x1208], R20 ;  /* 0x0012081401007387 */ /* 0x0001e80000100a00 */
[----:B------:R-:W3:Y:S04]  /*d2d0*/  LDL.LU.64 R4, [R1+0x2b0] ;  /* 0x0002b00001047983 */ /* 0x000ee80000300a00 */
[----:B------:R-:W3:Y:S04]  /*d2e0*/  LDL.LU.64 R6, [R1+0x2b8] ;  /* 0x0002b80001067983 */ /* 0x000ee80000300a00 */
[----:B------:R-:W4:Y:S04]  /*d2f0*/  LDL.LU.64 R12, [R1+0x2a0] ;  /* 0x0002a000010c7983 */ /* 0x000f280000300a00 */
[----:B------:R-:W5:Y:S01]  /*d300*/  LDL.LU.64 R14, [R1+0x2a8] ;  /* 0x0002a800010e7983 */ /* 0x000f620000300a00 */
[----:B0-----:R-:W-:-:S03]  /*d310*/  IMAD.MOV.U32 R20, RZ, RZ, R9 ;  /* 0x000000ffff147224 */ /* 0x001fc600078e0009 */
[----:B-----5:R-:W-:Y:S04]  /*d320*/  STL.64 [R1+0x1250], R14 ;  /* 0x0012500e01007387 */ /* 0x020fe80000100a00 */
[----:B----4-:R0:W-:Y:S04]  /*d330*/  STL.64 [R1+0x1248], R12 ;  /* 0x0012480c01007387 */ /* 0x0101e80000100a00 */
[----:B0-----:R-:W4:Y:S01]  /*d340*/  LDL.64 R12, [R1] ;  /* 0x00000000010c7983 */ /* 0x001f220000100a00 */
[----:B------:R-:W-:-:S03]  /*d350*/  IMAD.MOV.U32 R21, RZ, RZ, R8 ;  /* 0x000000ffff157224 */ /* 0x000fc600078e0008 */
[----:B----4-:R-:W-:Y:S04]  /*d360*/  STL.64 [R1+0x1260], R12 ;  /* 0x0012600c01007387 */ /* 0x010fe80000100a00 */
[----:B------:R0:W-:Y:S04]  /*d370*/  STL.64 [R1+0x1220], R20 ;  /* 0x0012201401007387 */ /* 0x0001e80000100a00 */
[----:B0-----:R-:W4:Y:S04]  /*d380*/  LDL.64 R20, [R1+0x60] ;  /* 0x0000600001147983 */ /* 0x001f280000100a00 */
[----:B----4-:R0:W-:Y:S04]  /*d390*/  STL.64 [R1+0x1258], R20 ;  /* 0x0012581401007387 */ /* 0x0101e80000100a00 */
[----:B0-----:R-:W4:Y:S04]  /*d3a0*/  LDL.LU.64 R20, [R1+0x420] ;  /* 0x0004200001147983 */ /* 0x001f280000300a00 */
[----:B------:R-:W5:Y:S04]  /*d3b0*/  LDL.LU.64 R22, [R1+0x428] ;  /* 0x0004280001167983 */ /* 0x000f680000300a00 */
[----:B-----5:R-:W-:Y:S04]  /*d3c0*/  STL.64 [R1+0x1270], R22 ;  /* 0x0012701601007387 */ /* 0x020fe80000100a00 */
[----:B----4-:R0:W-:Y:S04]  /*d3d0*/  STL.64 [R1+0x1268], R20 ;  /* 0x0012681401007387 */ /* 0x0101e80000100a00 */
[----:B0-----:R-:W4:Y:S04]  /*d3e0*/  LDL.LU.64 R20, [R1+0x430] ;  /* 0x0004300001147983 */ /* 0x001f280000300a00 */
[----:B------:R-:W4:Y:S04]  /*d3f0*/  LDL.LU.64 R22, [R1+0x438] ;  /* 0x0004380001167983 */ /* 0x000f280000300a00 */
[----:B------:R-:W5:Y:S04]  /*d400*/  LDL.LU.64 R8, [R1+0x250] ;  /* 0x0002500001087983 */ /* 0x000f680000300a00 */
[----:B------:R-:W2:Y:S04]  /*d410*/  LDL.LU.64 R10, [R1+0x258] ;  /* 0x00025800010a7983 */ /* 0x000ea80000300a00 */
[----:B--2---:R-:W-:Y:S04]  /*d420*/  STL.64 [R1+0x1200], R10 ;  /* 0x0012000a01007387 */ /* 0x004fe80000100a00 */
[----:B-----5:R0:W-:Y:S04]  /*d430*/  STL.64 [R1+0x11f8], R8 ;  /* 0x0011f80801007387 */ /* 0x0201e80000100a00 */
[----:B0-----:R-:W2:Y:S04]  /*d440*/  LDL.LU.64 R8, [R1+0x270] ;  /* 0x0002700001087983 */ /* 0x001ea80000300a00 */
[----:B------:R-:W5:Y:S01]  /*d450*/  LDL.LU.64 R10, [R1+0x278] ;  /* 0x00027800010a7983 */ /* 0x000f620000300a00 */
[----:B------:R-:W-:Y:S01]  /*d460*/  IMAD.MOV.U32 R12, RZ, RZ, R18 ;  /* 0x000000ffff0c7224 */ /* 0x000fe200078e0012 */
[C---:B---3--:R-:W-:Y:S01]  /*d470*/  HMMA.16816.F32 R4, R24.reuse, R16, R4 ;  /* 0x000000101804723c */ /* 0x048fe20000001804 */
[----:B------:R-:W-:Y:S01]  /*d480*/  IMAD.MOV.U32 R13, RZ, RZ, R0 ;  /* 0x000000ffff0d7224 */ /* 0x000fe200078e0000 */
[----:B-----5:R-:W-:Y:S04]  /*d490*/  STL.64 [R1+0x1218], R10 ;  /* 0x0012180a01007387 */ /* 0x020fe80000100a00 */
[----:B--2---:R0:W-:Y:S04]  /*d4a0*/  STL.64 [R1+0x1210], R8 ;  /* 0x0012100801007387 */ /* 0x0041e80000100a00 */
[----:B0-----:R-:W2:Y:S04]  /*d4b0*/  LDL.LU.64 R8, [R1+0x280] ;  /* 0x0002800001087983 */ /* 0x001ea80000300a00 */
[----:B------:R-:W3:Y:S01]  /*d4c0*/  LDL.LU.64 R10, [R1+0x288] ;  /* 0x00028800010a7983 */ /* 0x000ee20000300a00 */
[C---:B----4-:R-:W-:Y:S03]  /*d4d0*/  HMMA.16816.F32 R12, R24.reuse, R12, R20 ;  /* 0x0000000c180c723c */ /* 0x050fe60000001814 */
[----:B---3--:R-:W-:Y:S04]  /*d4e0*/  STL.64 [R1+0x1230], R10 ;  /* 0x0012300a01007387 */ /* 0x008fe80000100a00 */
[----:B--2---:R0:W-:Y:S04]  /*d4f0*/  STL.64 [R1+0x1228], R8 ;  /* 0x0012280801007387 */ /* 0x0041e80000100a00 */
[----:B0-----:R-:W2:Y:S04]  /*d500*/  LDL.LU.64 R8, [R1+0x290] ;  /* 0x0002900001087983 */ /* 0x001ea80000300a00 */
[----:B------:R-:W2:Y:S04]  /*d510*/  LDL.LU.64 R10, [R1+0x298] ;  /* 0x00029800010a7983 */ /* 0x000ea80000300a00 */
[----:B------:R-:W-:Y:S04]  /*d520*/  STL.64 [R1+0x2b0], R4 ;  /* 0x0002b00401007387 */ /* 0x000fe80000100a00 */
[----:B------:R0:W-:Y:S04]  /*d530*/  STL [R1+0x2b8], R6 ;  /* 0x0002b80601007387 */ /* 0x0001e80000100800 */
[----:B0-----:R-:W3:Y:S04]  /*d540*/  LDL.LU R6, [R1+0x1280] ;  /* 0x0012800001067983 */ /* 0x001ee80000300800 */
[----:B------:R-:W4:Y:S04]  /*d550*/  LDL.LU.64 R4, [R1+0x1278] ;  /* 0x0012780001047983 */ /* 0x000f280000300a00 */
[----:B------:R-:W5:Y:S04]  /*d560*/  LDL.LU.64 R22, [R1+0x1270] ;  /* 0x0012700001167983 */ /* 0x000f680000300a00 */
[----:B------:R-:W5:Y:S04]  /*d570*/  LDL.LU.64 R20, [R1+0x1268] ;  /* 0x0012680001147983 */ /* 0x000f680000300a00 */
[----:B------:R0:W-:Y:S04]  /*d580*/  STL.64 [R1+0x430], R12 ;  /* 0x0004300c01007387 */ /* 0x0001e80000100a00 */
[----:B------:R-:W-:Y:S04]  /*d590*/  STL.64 [R1+0x438], R14 ;  /* 0x0004380e01007387 */ /* 0x000fe80000100a00 */
[----:B0-----:R-:W5:Y:S02]  /*d5a0*/  LDL.LU.64 R12, [R1+0x1260] ;  /* 0x00126000010c7983 */ /* 0x001f640000300a00 */
[----:B-----5:R-:W-:Y:S01]  /*d5b0*/  HMMA.16816.F32 R20, R24, R12, R20 ;  /* 0x0000000c1814723c */ /* 0x020fe20000001814 */
[----:B------:R-:W-:-:S02]  /*d5c0*/  IMAD.MOV.U32 R0, RZ, RZ, R12 ;  /* 0x000000ffff007224 */ /* 0x000fc400078e000c */
[----:B------:R-:W-:-:S15]  /*d5d0*/  IMAD.MOV.U32 R28, RZ, RZ, R13 ;  /* 0x000000ffff1c7224 */ /* 0x000fde00078e000d */
[----:B------:R-:W-:Y:S01]  /*d5e0*/  NOP ;  /* 0x0000000000007918 */ /* 0x000fe20000000000 */
[----:B------:R0:W-:Y:S04]  /*d5f0*/  STL.64 [R1+0x420], R20 ;  /* 0x0004201401007387 */ /* 0x0001e80000100a00 */
[----:B------:R-:W-:Y:S04]  /*d600*/  STL.64 [R1+0x428], R22 ;  /* 0x0004281601007387 */ /* 0x000fe80000100a00 */
[----:B0-----:R-:W5:Y:S04]  /*d610*/  LDL.LU.64 R20, [R1+0x1258] ;  /* 0x0012580001147983 */ /* 0x001f680000300a00 */
[----:B------:R-:W4:Y:S04]  /*d620*/  LDL.LU.64 R14, [R1+0x1250] ;  /* 0x00125000010e7983 */ /* 0x000f280000300a00 */
[----:B------:R-:W4:Y:S02]  /*d630*/  LDL.LU.64 R12, [R1+0x1248] ;  /* 0x00124800010c7983 */ /* 0x000f240000300a00 */
[----:B----4-:R-:W-:Y:S02]  /*d640*/  HMMA.16816.F32 R24, R24, R4, R12 ;  /* 0x000000041818723c */ /* 0x010fe4000000180c */
[----:B------:R-:W2:Y:S04]  /*d650*/  LDL.LU.64 R14, [R1+0x1240] ;  /* 0x00124000010e7983 */ /* 0x000ea80000300a00 */
[----:B------:R-:W2:Y:S01]  /*d660*/  LDL.LU.64 R12, [R1+0x1238] ;  /* 0x00123800010c7983 */ /* 0x000ea20000300a00 */
[----:B-----5:R-:W-:-:S12]  /*d670*/  IMAD.MOV.U32 R29, RZ, RZ, R20 ;  /* 0x000000ffff1d7224 */ /* 0x020fd800078e0014 */
[----:B------:R0:W-:Y:S04]  /*d680*/  STL.64 [R1+0x2a0], R24 ;  /* 0x0002a01801007387 */ /* 0x0001e80000100a00 */
[----:B------:R-:W-:Y:S01]  /*d690*/  STL.64 [R1+0x2a8], R26 ;  /* 0x0002a81a01007387 */ /* 0x000fe20000100a00 */
[----:B0-----:R-:W-:Y:S02]  /*d6a0*/  IMAD.MOV.U32 R25, RZ, RZ, R2 ;  /* 0x000000ffff197224 */ /* 0x001fe400078e0002 */
[----:B------:R-:W-:Y:S01]  /*d6b0*/  IMAD.MOV.U32 R2, RZ, RZ, R21 ;  /* 0x000000ffff027224 */ /* 0x000fe200078e0015 */
[----:B--2---:R-:W-:-:S15]  /*d6c0*/  HMMA.16816.F32 R8, R12, R20, R8 ;  /* 0x000000140c08723c */ /* 0x004fde0000001808 */
[----:B------:R-:W-:-:S04]  /*d6d0*/  NOP ;  /* 0x0000000000007918 */ /* 0x000fc80000000000 */
[----:B------:R-:W-:Y:S04]  /*d6e0*/  STL.64 [R1+0x290], R8 ;  /* 0x0002900801007387 */ /* 0x000fe80000100a00 */
[----:B------:R0:W-:Y:S04]  /*d6f0*/  STL.64 [R1+0x298], R10 ;  /* 0x0002980a01007387 */ /* 0x0001e80000100a00 */
[----:B0-----:R-:W2:Y:S04]  /*d700*/  LDL.LU.64 R10, [R1+0x1230] ;  /* 0x00123000010a7983 */ /* 0x001ea80000300a00 */
[----:B------:R-:W2:Y:S04]  /*d710*/  LDL.LU.64 R8, [R1+0x1228] ;  /* 0x0012280001087983 */ /* 0x000ea80000300a00 */
        /* <DEDUP_REMOVED lines=10> */
[----:B------:R-:W-:Y:S04]  /*d7c0*/  STL.64 [R1+0x270], R20 ;  /* 0x0002701401007387 */ /* 0x000fe80000100a00 */
[----:B------:R0:W-:Y:S04]  /*d7d0*/  STL.64 [R1+0x278], R22 ;  /* 0x0002781601007387 */ /* 0x0001e80000100a00 */
[----:B0-----:R-:W4:Y:S04]  /*d7e0*/  LDL.LU.64 R22, [R1+0x11f0] ;  /* 0x0011f00001167983 */ /* 0x001f280000300a00 */
[----:B------:R-:W4:Y:S01]  /*d7f0*/  LDL.LU.64 R20, [R1+0x11e8] ;  /* 0x0011e80001147983 */ /* 0x000f220000300a00 */
[----:B---3--:R-:W-:-:S02]  /*d800*/  IMAD.MOV.U32 R24, RZ, RZ, R6 ;  /* 0x000000ffff187224 */ /* 0x008fc400078e0006 */
[----:B------:R-:W-:-:S03]  /*d810*/  IMAD.MOV.U32 R6, RZ, RZ, R17 ;  /* 0x000000ffff067224 */ /* 0x000fc600078e0011 */
[----:B------:R-:W-:Y:S01]  /*d820*/  STL.64 [R1+0x1178], R24 ;  /* 0x0011781801007387 */ /* 0x000fe20000100a00 */
[----:B------:R-:W-:Y:S01]  /*d830*/  IMAD.MOV.U32 R26, RZ, RZ, R16 ;  /* 0x000000ffff1a7224 */ /* 0x000fe200078e0010 */
[C---:B--2---:R-:W-:Y:S08]  /*d840*/  HMMA.16816.F32 R8, R12.reuse, R16, R8 ;  /* 0x000000100c08723c */ /* 0x044ff00000001808 */
[----:B----4-:R-:W-:-:S15]  /*d850*/  HMMA.16816.F32 R20, R12, R24, R20 ;  /* 0x000000180c14723c */ /* 0x010fde0000001814 */
[----:B------:R-:W-:-:S04]  /*d860*/  NOP ;  /* 0x0000000000007918 */ /* 0x000fc80000000000 */
[----:B------:R-:W-:Y:S04]  /*d870*/  STL.64 [R1+0x260], R20 ;  /* 0x0002601401007387 */ /* 0x000fe80000100a00 */
[----:B------:R-:W-:Y:S04]  /*d880*/  STL.64 [R1+0x268], R22 ;  /* 0x0002681601007387 */ /* 0x000fe80000100a00 */
[----:B------:R-:W-:Y:S04]  /*d890*/  STL.64 [R1+0x250], R8 ;  /* 0x0002500801007387 */ /* 0x000fe80000100a00 */
[----:B------:R-:W-:Y:S04]  /*d8a0*/  STL.64 [R1+0x258], R10 ;  /* 0x0002580a01007387 */ /* 0x000fe80000100a00 */
[----:B------:R-:W-:Y:S04]  /*d8b0*/  STL.64 [R1+0x11c8], R6 ;  /* 0x0011c80601007387 */ /* 0x000fe80000100a00 */
[----:B------:R0:W-:Y:S04]  /*d8c0*/  STL.64 [R1+0x11c0], R4 ;  /* 0x0011c00401007387 */ /* 0x0001e80000100a00 */
[----:B------:R-:W1:Y:S04]  /*d8d0*/  LDSM.16.MT88.4 R20, [R3+UR8+0x180] ;  /* 0x000180080314783b */ /* 0x000e680008004200 */
[----:B0-----:R-:W2:Y:S04]  /*d8e0*/  LDL.64 R4, [R1+0x10] ;  /* 0x0000100001047983 */ /* 0x001ea80000100a00 */
[----:B------:R-:W3:Y:S04]  /*d8f0*/  LDL.LU.64 R16, [R1+0x460] ;  /* 0x0004600001107983 */ /* 0x000ee80000300a00 */
[----:B------:R-:W4:Y:S04]  /*d900*/  LDL.LU.64 R18, [R1+0x468] ;  /* 0x0004680001127983 */ /* 0x000f280000300a00 */
[----:B----4-:R-:W-:Y:S04]  /*d910*/  STL.64 [R1+0x11d8], R18 ;  /* 0x0011d81201007387 */ /* 0x010fe80000100a00 */
[----:B---3--:R0:W-:Y:S04]  /*d920*/  STL.64 [R1+0x11d0], R16 ;  /* 0x0011d01001007387 */ /* 0x0081e80000100a00 */
[----:B0-----:R-:W2:Y:S04]  /*d930*/  LDL.LU.64 R16, [R1+0x410] ;  /* 0x0004100001107983 */ /* 0x001ea80000300a00 */
[----:B------:R-:W2:Y:S04]  /*d940*/  LDL.LU.64 R18, [R1+0x418] ;  /* 0x0004180001127983 */ /* 0x000ea80000300a00 */
[----:B------:R-:W3:Y:S04]  /*d950*/  LDL.LU.64 R8, [R1+0x400] ;  /* 0x0004000001087983 */ /* 0x000ee80000300a00 */
[----:B------:R-:W3:Y:S04]  /*d960*/  LDL.LU.64 R10, [R1+0x408] ;  /* 0x00040800010a7983 */ /* 0x000ee80000300a00 */
[----:B------:R-:W4:Y:S04]  /*d970*/  LDL.64 R24, [R1+0x40] ;  /* 0x0000400001187983 */ /* 0x000f280000100a00 */
[----:B----4-:R0:W-:Y:S04]  /*d980*/  STL.64 [R1+0x1188], R24 ;  /* 0x0011881801007387 */ /* 0x0101e80000100a00 */
[----:B0-----:R-:W4:Y:S01]  /*d990*/  LDL.64 R24, [R1+0x50] ;  /* 0x0000500001187983 */ /* 0x001f220000100a00 */
[----:B--2---:R-:W-:Y:S03]  /*d9a0*/  HMMA.16816.F32 R16, R12, R4, R16 ;  /* 0x000000040c10723c */ /* 0x004fe60000001810 */
[----:B----4-:R-:W-:Y:S04]  /*d9b0*/  STL.64 [R1+0x11a0], R24 ;  /* 0x0011a01801007387 */ /* 0x010fe80000100a00 */
[----:B-1----:R-:W-:Y:S04]  /*d9c0*/  STL.64 [R1+0x10e8], R22 ;  /* 0x0010e81601007387 */ /* 0x002fe80000100a00 */
[----:B------:R0:W-:Y:S02]  /*d9d0*/  STL.64 [R1+0x10e0], R20 ;  /* 0x0010e01401007387 */ /* 0x0001e40000100a00 */
[----:B0-----:R-:W-:-:S02]  /*d9e0*/  IMAD.MOV.U32 R20, RZ, RZ, R0 ;  /* 0x000000ffff147224 */ /* 0x001fc400078e0000 */
[----:B------:R-:W2:Y:S01]  /*d9f0*/  LDL.LU R0, [R1+0x11e4] ;  /* 0x0011e40001007983 */ /* 0x000ea20000300800 */
[----:B------:R-:W-:-:S03]  /*da00*/  IMAD.MOV.U32 R21, RZ, RZ, R28 ;  /* 0x000000ffff157224 */ /* 0x000fc600078e001c */
[----:B------:R-:W4:Y:S04]  /*da10*/  LDL.LU R28, [R1+0x11e0] ;  /* 0x0011e000011c7983 */ /* 0x000f280000300800 */
[----:B------:R-:W-:Y:S04]  /*da20*/  STL.64 [R1+0x410], R16 ;  /* 0x0004101001007387 */ /* 0x000fe80000100a00 */
[----:B------:R0:W-:Y:S04]  /*da30*/  STL.64 [R1+0x418], R18 ;  /* 0x0004181201007387 */ /* 0x0001e80000100a00 */
[----:B0-----:R-:W5:Y:S04]  /*da40*/  LDL.LU.64 R18, [R1+0x11d8] ;  /* 0x0011d80001127983 */ /* 0x001f680000300a00 */
[----:B------:R-:W5:Y:S01]  /*da50*/  LDL.LU.64 R16, [R1+0x11d0] ;  /* 0x0011d00001107983 */ /* 0x000f620000300a00 */
[----:B------:R-:W-:-:S02]  /*da60*/  IMAD.MOV.U32 R23, RZ, RZ, R4 ;  /* 0x000000ffff177224 */ /* 0x000fc400078e0004 */
[----:B------:R-:W-:Y:S01]  /*da70*/  IMAD.MOV.U32 R22, RZ, RZ, R5 ;  /* 0x000000ffff167224 */ /* 0x000fe200078e0005 */
[----:B------:R-:W2:Y:S04]  /*da80*/  LDL.LU.64 R6, [R1+0x11c8] ;  /* 0x0011c80001067983 */ /* 0x000ea80000300a00 */
[----:B------:R-:W3:Y:S01]  /*da90*/  LDL.LU.64 R4, [R1+0x11c0] ;  /* 0x0011c00001047983 */ /* 0x000ee20000300a00 */
[C---:B-----5:R-:W-:Y:S08]  /*daa0*/  HMMA.16816.F32 R16, R12.reuse, R20, R16 ;  /* 0x000000140c10723c */ /* 0x060ff00000001810 */
[----:B---3--:R-:W-:Y:S11]  /*dab0*/  HMMA.16816.F32 R8, R12, R4, R8 ;  /* 0x000000040c08723c */ /* 0x008ff60000001808 */
[----:B------:R-:W-:Y:S04]  /*dac0*/  STL.64 [R1+0x460], R16 ;  /* 0x0004601001007387 */ /* 0x000fe80000100a00 */
[----:B------:R0:W-:Y:S04]  /*dad0*/  STL.64 [R1+0x468], R18 ;  /* 0x0004681201007387 */ /* 0x0001e80000100a00 */
[----:B0-----:R-:W3:Y:S04]  /*dae0*/  LDL.LU.64 R18, [R1+0x11b8] ;  /* 0x0011b80001127983 */ /* 0x001ee80000300a00 */
[----:B------:R-:W3:Y:S04]  /*daf0*/  LDL.LU.64 R16, [R1+0x11b0] ;  /* 0x0011b00001107983 */ /* 0x000ee80000300a00 */
[----:B------:R0:W-:Y:S02]  /*db00*/  STL.64 [R1+0x1148], R20 ;  /* 0x0011481401007387 */ /* 0x0001e40000100a00 */
[----:B0-----:R-:W-:-:S02]  /*db10*/  IMAD.MOV.U32 R20, RZ, RZ, R23 ;  /* 0x000000ffff147224 */ /* 0x001fc400078e0017 */
[----:B------:R-:W-:-:S05]  /*db20*/  IMAD.MOV.U32 R21, RZ, RZ, R22 ;  /* 0x000000ffff157224 */ /* 0x000fca00078e0016 */
[----:B------:R0:W-:Y:S02]  /*db30*/  STL.64 [R1+0x1160], R20 ;  /* 0x0011601401007387 */ /* 0x0001e40000100a00 */
[----:B0-----:R-:W-:Y:S02]  /*db40*/  IMAD.MOV.U32 R20, RZ, RZ, R26 ;  /* 0x000000ffff147224 */ /* 0x001fe400078e001a */
[----:B--2---:R-:W-:-:S05]  /*db50*/  IMAD.MOV.U32 R21, RZ, RZ, R6 ;  /* 0x000000ffff157224 */ /* 0x004fca00078e0006 */
[----:B------:R0:W-:Y:S04]  /*db60*/  STL.64 [R1+0x1180], R20 ;  /* 0x0011801401007387 */ /* 0x0001e80000100a00 */
[----:B------:R-:W3:Y:S04]  /*db70*/  LDL.LU.64 R24, [R1+0x3f0] ;  /* 0x0003f00001187983 */ /* 0x000ee80000300a00 */
[----:B------:R-:W3:Y:S04]  /*db80*/  LDL.LU.64 R26, [R1+0x3f8] ;  /* 0x0003f800011a7983 */ /* 0x000ee80000300a00 */
[----:B------:R-:W-:Y:S04]  /*db90*/  STL.64 [R1+0x400], R8 ;  /* 0x0004000801007387 */ /* 0x000fe80000100a00 */
[----:B------:R-:W-:Y:S04]  /*dba0*/  STL.64 [R1+0x408], R10 ;  /* 0x0004080a01007387 */ /* 0x000fe80000100a00 */
[----:B0-----:R-:W2:Y:S04]  /*dbb0*/  LDL.LU.64 R20, [R1+0x3d0] ;  /* 0x0003d00001147983 */ /* 0x001ea80000300a00 */
[----:B------:R-:W5:Y:S04]  /*dbc0*/  LDL.LU.64 R22, [R1+0x3d8] ;  /* 0x0003d80001167983 */ /* 0x000f680000300a00 */
[----:B-----5:R-:W-:Y:S04]  /*dbd0*/  STL.64 [R1+0x1198], R22 ;  /* 0x0011981601007387 */ /* 0x020fe80000100a00 */
[----:B--2---:R0:W-:Y:S04]  /*dbe0*/  STL.64 [R1+0x1190], R20 ;  /* 0x0011901401007387 */ /* 0x0041e80000100a00 */
[----:B0-----:R-:W2:Y:S04]  /*dbf0*/  LDL.LU.64 R20, [R1+0x3e0] ;  /* 0x0003e00001147983 */ /* 0x001ea80000300a00 */
[----:B------:R-:W2:Y:S04]  /*dc00*/  LDL.LU.64 R22, [R1+0x3e8] ;  /* 0x0003e80001167983 */ /* 0x000ea80000300a00 */
[----:B------:R-:W5:Y:S04]  /*dc10*/  LDL.LU.64 R8, [R1+0x3c0] ;  /* 0x0003c00001087983 */ /* 0x000f680000300a00 */
[----:B------:R-:W5:Y:S04]  /*dc20*/  LDL.LU.64 R10, [R1+0x3c8] ;  /* 0x0003c800010a7983 */ /* 0x000f680000300a00 */
[----:B------:R-:W-:Y:S04]  /*dc30*/  STL [R1+0x1140], R7 ;  /* 0x0011400701007387 */ /* 0x000fe80000100800 */
[----:B------:R0:W-:Y:S04]  /*dc40*/  STL.64 [R1+0x1138], R4 ;  /* 0x0011380401007387 */ /* 0x0001e80000100a00 */
[----:B0-----:R-:W2:Y:S04]  /*dc50*/  LDL.LU.64 R4, [R1+0x390] ;  /* 0x0003900001047983 */ /* 0x001ea80000300a00 */
[----:B------:R-:W2:Y:S01]  /*dc60*/  LDL.LU.64 R6, [R1+0x398] ;  /* 0x0003980001067983 */ /* 0x000ea20000300a00 */
[----:B------:R-:W-:-:S02]  /*dc70*/  IMAD.MOV.U32 R12, RZ, RZ, R29 ;  /* 0x000000ffff0c7224 */ /* 0x000fc400078e001d */
[----:B------:R-:W-:-:S07]  /*dc80*/  IMAD.MOV.U32 R13, RZ, RZ, R2 ;  /* 0x000000ffff0d7224 */ /* 0x000fce00078e0002 */
[C---:B---3--:R-:W-:Y:S01]  /*dc90*/  HMMA.16816.F32 R24, R16.reuse, R12, R24 ;  /* 0x0000000c1018723c */ /* 0x048fe20000001818 */
[----:B--2---:R-:W-:Y:S04]  /*dca0*/  STL.64 [R1+0x1158], R6 ;  /* 0x0011580601007387 */ /* 0x004fe80000100a00 */
[----:B------:R0:W-:Y:S04]  /*dcb0*/  STL.64 [R1+0x1150], R4 ;  /* 0x0011500401007387 */ /* 0x0001e80000100a00 */
[----:B0-----:R-:W2:Y:S04]  /*dcc0*/  LDL.LU.64 R4, [R1+0x3a0] ;  /* 0x0003a00001047983 */ /* 0x001ea80000300a00 */
[----:B------:R-:W3:Y:S04]  /*dcd0*/  LDL.LU.64 R6, [R1+0x3a8] ;  /* 0x0003a80001067983 */ /* 0x000ee80000300a00 */
[----:B---3--:R-:W-:Y:S04]  /*dce0*/  STL.64 [R1+0x1170], R6 ;  /* 0x0011700601007387 */ /* 0x008fe80000100a00 */
[----:B--2---:R0:W-:Y:S04]  /*dcf0*/  STL.64 [R1+0x1168], R4 ;  /* 0x0011680401007387 */ /* 0x0041e80000100a00 */
[----:B0-----:R-:W2:Y:S04]  /*dd00*/  LDL.LU.64 R4, [R1+0x3b0] ;  /* 0x0003b00001047983 */ /* 0x001ea80000300a00 */
[----:B------:R-:W2:Y:S04]  /*dd10*/  LDL.LU.64 R6, [R1+0x3b8] ;  /* 0x0003b80001067983 */ /* 0x000ea80000300a00 */
[----:B------:R-:W3:Y:S04]  /*dd20*/  LDL.LU R29, [R1+0x11a8] ;  /* 0x0011a800011d7983 */ /* 0x000ee80000300800 */
[----:B------:R0:W-:Y:S04]  /*dd30*/  STL.64 [R1+0x3f0], R24 ;  /* 0x0003f01801007387 */ /* 0x0001e80000100a00 */
[----:B------:R-:W-:Y:S04]  /*dd40*/  STL.64 [R1+0x3f8], R26 ;  /* 0x0003f81a01007387 */ /* 0x000fe80000100a00 */
[----:B0-----:R-:W2:Y:S02]  /*dd50*/  LDL.LU.64 R24, [R1+0x11a0] ;  /* 0x0011a00001187983 */ /* 0x001ea40000300a00 */
[----:B--2---:R-:W-:Y:S01]  /*dd60*/  HMMA.16816.F32 R20, R16, R24, R20 ;  /* 0x000000181014723c */ /* 0x004fe20000001814 */
[----:B------:R-:W-:-:S02]  /*dd70*/  IMAD.MOV.U32 R14, RZ, RZ, R24 ;  /* 0x000000ffff0e7224 */ /* 0x000fc400078e0018 */
[----:B------:R-:W-:-:S15]  /*dd80*/  IMAD.MOV.U32 R2, RZ, RZ, R25 ;  /* 0x000000ffff027224 */ /* 0x000fde00078e0019 */
[----:B------:R-:W-:Y:S01]  /*dd90*/  NOP ;  /* 0x0000000000007918 */ /* 0x000fe20000000000 */
[----:B------:R-:W-:Y:S04]  /*dda0*/  STL.64 [R1+0x3e0], R20 ;  /* 0x0003e01401007387 */ /* 0x000fe80000100a00 */
[----:B------:R0:W-:Y:S04]  /*ddb0*/  STL.64 [R1+0x3e8], R22 ;  /* 0x0003e81601007387 */ /* 0x0001e80000100a00 */
[----:B0-----:R-:W2:Y:S04]  /*ddc0*/  LDL.LU.64 R22, [R1+0x1198] ;  /* 0x0011980001167983 */ /* 0x001ea80000300a00 */
[----:B------:R-:W2:Y:S04]  /*ddd0*/  LDL.LU.64 R20, [R1+0x1190] ;  /* 0x0011900001147983 */ /* 0x000ea80000300a00 */
[----:B------:R-:W2:Y:S02]  /*dde0*/  LDL.LU.64 R24, [R1+0x1188] ;  /* 0x0011880001187983 */ /* 0x000ea40000300a00 */
[----:B--2---:R-:W-:Y:S01]  /*ddf0*/  HMMA.16816.F32 R20, R16, R24, R20 ;  /* 0x000000181014723c */ /* 0x004fe20000001814 */
[----:B------:R-:W-:-:S15]  /*de00*/  IMAD.MOV.U32 R15, RZ, RZ, R25 ;  /* 0x000000ffff0f7224 */ /* 0x000fde00078e0019 */
[----:B------:R-:W-:-:S03]  /*de10*/  NOP ;  /* 0x0000000000007918 */ /* 0x000fc60000000000 */
[----:B------:R0:W-:Y:S04]  /*de20*/  STL.64 [R1+0x3d0], R20 ;  /* 0x0003d01401007387 */ /* 0x0001e80000100a00 */
[----:B------:R1:W-:Y:S04]  /*de30*/  STL.64 [R1+0x3d8], R22 ;  /* 0x0003d81601007387 */ /* 0x0003e80000100a00 */
[----:B0-----:R-:W2:Y:S01]  /*de40*/  LDL.LU.64 R20, [R1+0x1180] ;  /* 0x0011800001147983 */ /* 0x001ea20000300a00 */
[----:B-1----:R-:W-:-:S03]  /*de50*/  IMAD.MOV.U32 R22, RZ, RZ, R24 ;  /* 0x000000ffff167224 */ /* 0x002fc600078e0018 */
[----:B------:R-:W5:Y:S02]  /*de60*/  LDL.LU.64 R24, [R1+0x1178] ;  /* 0x0011780001187983 */ /* 0x000f640000300a00 */
[----:B-----5:R-:W-:-:S15]  /*de70*/  HMMA.16816.F32 R8, R16, R24, R8 ;  /* 0x000000181008723c */ /* 0x020fde0000001808 */
[----:B------:R-:W-:-:S04]  /*de80*/  NOP ;  /* 0x0000000000007918 */ /* 0x000fc80000000000 */
[----:B------:R0:W-:Y:S04]  /*de90*/  STL.64 [R1+0x3c0], R8 ;  /* 0x0003c00801007387 */ /* 0x0001e80000100a00 */
[----:B------:R1:W-:Y:S04]  /*dea0*/  STL.64 [R1+0x3c8], R10 ;  /* 0x0003c80a01007387 */ /* 0x0003e80000100a00 */
[----:B0-----:R-:W5:Y:S04]  /*deb0*/  LDL.LU.64 R8, [R1+0x240] ;  /* 0x0002400001087983 */ /* 0x001f680000300a00 */
[----:B-1----:R-:W5:Y:S04]  /*dec0*/  LDL.LU.64 R10, [R1+0x248] ;  /* 0x00024800010a7983 */ /* 0x002f680000300a00 */
[----:B------:R0:W-:Y:S02]  /*ded0*/  STL.64 [R1+0x1100], R24 ;  /* 0x0011001801007387 */ /* 0x0001e40000100a00 */
[----:B0-----:R-:W-:-:S02]  /*dee0*/  IMAD.MOV.U32 R24, RZ, RZ, R22 ;  /* 0x000000ffff187224 */ /* 0x001fc400078e0016 */
[----:B--2---:R-:W-:Y:S01]  /*def0*/  HMMA.16816.F32 R20, R16, R20, R4 ;  /* 0x000000141014723c */ /* 0x004fe20000001804 */
[----:B------:R-:W-:-:S05]  /*df00*/  IMAD.MOV.U32 R25, RZ, RZ, R15 ;  /* 0x000000ffff197224 */ /* 0x000fca00078e000f */
[----:B------:R-:W-:Y:S04]  /*df10*/  STL.64 [R1+0x1110], R24 ;  /* 0x0011101801007387 */ /* 0x000fe80000100a00 */
[----:B------:R-:W2:Y:S04]  /*df20*/  LDL.LU.64 R6, [R1+0x1170] ;  /* 0x0011700001067983 */ /* 0x000ea80000300a00 */
[----:B------:R-:W2:Y:S05]  /*df30*/  LDL.LU.64 R4, [R1+0x1168] ;  /* 0x0011680001047983 */ /* 0x000eaa0000300a00 */
        /* <DEDUP_REMOVED lines=11> */
[----:B------:R-:W-:Y:S04]  /*dff0*/  STL.64 [R1+0x390], R4 ;  /* 0x0003900401007387 */ /* 0x000fe80000100a00 */
[----:B------:R0:W-:Y:S04]  /*e000*/  STL.64 [R1+0x398], R6 ;  /* 0x0003980601007387 */ /* 0x0001e80000100a00 */
[----:B0-----:R-:W2:Y:S04]  /*e010*/  LDL.LU R7, [R1+0x1140] ;  /* 0x0011400001077983 */ /* 0x001ea80000300800 */
[----:B------:R-:W5:Y:S04]  /*e020*/  LDL.LU.64 R4, [R1+0x1138] ;  /* 0x0011380001047983 */ /* 0x000f680000300a00 */
[----:B------:R0:W-:Y:S04]  /*e030*/  STL.64 [R1+0x1108], R20 ;  /* 0x0011081401007387 */ /* 0x0001e80000100a00 */
[----:B0-----:R-:W2:Y:S04]  /*e040*/  LDL.LU.64 R20, [R1+0x210] ;  /* 0x0002100001147983 */ /* 0x001ea80000300a00 */
[----:B------:R-:W2:Y:S01]  /*e050*/  LDL.LU.64 R22, [R1+0x218] ;  /* 0x0002180001167983 */ /* 0x000ea20000300a00 */
[----:B-----5:R-:W-:Y:S03]  /*e060*/  HMMA.16816.F32 R16, R16, R4, R8 ;  /* 0x000000041010723c */ /* 0x020fe60000001808 */
[----:B--2---:R-:W-:Y:S04]  /*e070*/  STL.64 [R1+0x1120], R22 ;  /* 0x0011201601007387 */ /* 0x004fe80000100a00 */
[----:B------:R0:W-:Y:S04]  /*e080*/  STL.64 [R1+0x1118], R20 ;  /* 0x0011181401007387 */ /* 0x0001e80000100a00 */
[----:B0-----:R-:W2:Y:S04]  /*e090*/  LDL.LU.64 R20, [R1+0x220] ;  /* 0x0002200001147983 */ /* 0x001ea80000300a00 */
[----:B------:R-:W2:Y:S04]  /*e0a0*/  LDL.LU.64 R22, [R1+0x228] ;  /* 0x0002280001167983 */ /* 0x000ea80000300a00 */
[----:B------:R-:W2:Y:S04]  /*e0b0*/  LDL.LU.64 R10, [R1+0x1130] ;  /* 0x00113000010a7983 */ /* 0x000ea80000300a00 */
[----:B------:R-:W2:Y:S04]  /*e0c0*/  LDL.LU.64 R8, [R1+0x1128] ;  /* 0x0011280001087983 */ /* 0x000ea80000300a00 */
[----:B------:R0:W-:Y:S04]  /*e0d0*/  STL.64 [R1+0x240], R16 ;  /* 0x0002401001007387 */ /* 0x0001e80000100a00 */
[----:B------:R1:W-:Y:S04]  /*e0e0*/  STL.64 [R1+0x248], R18 ;  /* 0x0002481201007387 */ /* 0x0003e80000100a00 */
[----:B0-----:R-:W5:Y:S04]  /*e0f0*/  LDL.LU.64 R16, [R1+0x230] ;  /* 0x0002300001107983 */ /* 0x001f680000300a00 */
[----:B-1----:R-:W5:Y:S01]  /*e100*/  LDL.LU.64 R18, [R1+0x238] ;  /* 0x0002380001127983 */ /* 0x002f620000300a00 */
[----:B------:R-:W-:-:S02]  /*e110*/  IMAD.MOV.U32 R24, RZ, RZ, R14 ;  /* 0x000000ffff187224 */ /* 0x000fc400078e000e */
[----:B------:R-:W-:Y:S01]  /*e120*/  IMAD.MOV.U32 R25, RZ, RZ, R2 ;  /* 0x000000ffff197224 */ /* 0x000fe200078e0002 */
[----:B------:R-:W-:Y:S04]  /*e130*/  STL [R1+0x10f8], R7 ;  /* 0x0010f80701007387 */ /* 0x000fe80000100800 */
[----:B------:R0:W-:Y:S04]  /*e140*/  STL.64 [R1+0x10f0], R4 ;  /* 0x0010f00401007387 */ /* 0x0001e80000100a00 */
[----:B0-----:R-:W3:Y:S04]  /*e150*/  LDL.LU.64 R4, [R1+0x200] ;  /* 0x0002000001047983 */ /* 0x001ee80000300a00 */
[----:B------:R-:W3:Y:S01]  /*e160*/  LDL.LU.64 R6, [R1+0x208] ;  /* 0x0002080001067983 */ /* 0x000ee20000300a00 */
[C---:B--2---:R-:W-:Y:S08]  /*e170*/  HMMA.16816.F32 R24, R8.reuse, R24, R20 ;  /* 0x000000180818723c */ /* 0x044ff00000001814 */
[----:B-----5:R-:W-:Y:S01]  /*e180*/  HMMA.16816.F32 R12, R8, R12, R16 ;  /* 0x0000000c080c723c */ /* 0x020fe20000001810 */
[----:B------:R-:W2:Y:S04]  /*e190*/  LDL.LU.64 R16, [R1+0x1f0] ;  /* 0x0001f00001107983 */ /* 0x000ea80000300a00 */
[----:B------:R-:W2:-:S14]  /*e1a0*/  LDL.LU.64 R18, [R1+0x1f8] ;  /* 0x0001f80001127983 */ /* 0x000e9c0000300a00 */
[----:B------:R-:W-:Y:S04]  /*e1b0*/  STL.64 [R1+0x230], R12 ;  /* 0x0002300c01007387 */ /* 0x000fe80000100a00 */
[----:B------:R-:W-:Y:S04]  /*e1c0*/  STL.64 [R1+0x238], R14 ;  /* 0x0002380e01007387 */ /* 0x000fe80000100a00 */
[----:B------:R-:W5:Y:S04]  /*e1d0*/  LDL.LU.64 R22, [R1+0x1120] ;  /* 0x0011200001167983 */ /* 0x000f680000300a00 */
[----:B------:R-:W5:Y:S04]  /*e1e0*/  LDL.LU.64 R20, [R1+0x1118] ;  /* 0x0011180001147983 */ /* 0x000f680000300a00 */
[----:B------:R0:W-:Y:S04]  /*e1f0*/  STL.64 [R1+0x220], R24 ;  /* 0x0002201801007387 */ /* 0x0001e80000100a00 */
[----:B------:R5:W-:Y:S04]  /*e200*/  STL.64 [R1+0x228], R26 ;  /* 0x0002281a01007387 */ /* 0x000be80000100a00 */
[----:B0-----:R-:W5:Y:S02]  /*e210*/  LDL.LU.64 R24, [R1+0x1110] ;  /* 0x0011100001187983 */ /* 0x001f640000300a00 */
[----:B-----5:R-:W-:Y:S02]  /*e220*/  HMMA.16816.F32 R24, R8, R24, R20 ;  /* 0x000000180818723c */ /* 0x020fe40000001814 */
[----:B------:R-:W5:-:S15]  /*e230*/  LDL.LU.64 R20, [R1+0x1108] ;  /* 0x0011080001147983 */ /* 0x000f5e0000300a00 */
[----:B------:R-:W-:Y:S02]  /*e240*/  NOP ;  /* 0x0000000000007918 */ /* 0x000fe40000000000 */
[----:B------:R0:W-:Y:S04]  /*e250*/  STL.64 [R1+0x210], R24 ;  /* 0x0002101801007387 */ /* 0x0001e80000100a00 */
[----:B------:R3:W-:Y:S04]  /*e260*/  STL.64 [R1+0x218], R26 ;  /* 0x0002181a01007387 */ /* 0x0007e80000100a00 */
[----:B0-----:R-:W3:Y:S01]  /*e270*/  LDL.LU.64 R24, [R1+0x1100] ;  /* 0x0011000001187983 */ /* 0x001ee20000300a00 */
[----:B------:R-:W-:Y:S01]  /*e280*/  LOP3.LUT R15, R3, 0x40, RZ, 0x3c, !PT ;  /* 0x00000040030f7812 */ /* 0x000fe200078e3cff */
[----:B---3--:R-:W-:Y:S02]  /*e290*/  HMMA.16816.F32 R24, R8, R24, R4 ;  /* 0x000000180818723c */ /* 0x008fe40000001804 */
[----:B------:R-:W5:Y:S04]  /*e2a0*/  LDL.LU.64 R4, [R1+0x1d0] ;  /* 0x0001d00001047983 */ /* 0x000f680000300a00 */
[----:B------:R-:W5:-:S13]  /*e2b0*/  LDL.LU.64 R6, [R1+0x1d8] ;  /* 0x0001d80001067983 */ /* 0x000f5a0000300a00 */
[----:B------:R-:W-:Y:S04]  /*e2c0*/  STL.64 [R1+0x200], R24 ;  /* 0x0002001801007387 */ /* 0x000fe80000100a00 */
[----:B------:R-:W-:Y:S04]  /*e2d0*/  STL.64 [R1+0x208], R26 ;  /* 0x0002081a01007387 */ /* 0x000fe80000100a00 */
[----:B------:R-:W0:Y:S04]  /*e2e0*/  LDSM.16.MT88.4 R24, [R15+UR8+0x180] ;  /* 0x000180080f18783b */ /* 0x000e280008004200 */
[----:B------:R-:W-:Y:S04]  /*e2f0*/  STL [R1+0x10a0], R15 ;  /* 0x0010a00f01007387 */ /* 0x000fe80000100800 */
[----:B------:R-:W2:Y:S04]  /*e300*/  LDL.LU.64 R12, [R1+0x20] ;  /* 0x00002000010c7983 */ /* 0x000ea80000300a00 */
[----:B0-----:R-:W-:Y:S04]  /*e310*/  STL.64 [R1+0x1088], R26 ;  /* 0x0010881a01007387 */ /* 0x001fe80000100a00 */
[----:B------:R0:W-:Y:S04]  /*e320*/  STL.64 [R1+0x1080], R24 ;  /* 0x0010801801007387 */ /* 0x0001e80000100a00 */
[----:B0-----:R-:W3:Y:S04]  /*e330*/  LDL.LU.64 R24, [R1+0x40] ;  /* 0x0000400001187983 */ /* 0x001ee80000300a00 */
[----:B---3--:R0:W-:Y:S04]  /*e340*/  STL.64 [R1+0x10d0], R24 ;  /* 0x0010d01801007387 */ /* 0x0081e80000100a00 */
[----:B0-----:R-:W3:Y:S01]  /*e350*/  LDL.LU.64 R24, [R1+0x50] ;  /* 0x0000500001187983 */ /* 0x001ee20000300a00 */
[C---:B--2---:R-:W-:Y:S03]  /*e360*/  HMMA.16816.F32 R16, R8.reuse, R12, R16 ;  /* 0x0000000c0810723c */ /* 0x044fe60000001810 */
[----:B---3--:R0:W-:Y:S04]  /*e370*/  STL.64 [R1+0x10d8], R24 ;  /* 0x0010d81801007387 */ /* 0x0081e80000100a00 */
[----:B0-----:R-:W2:Y:S04]  /*e380*/  LDL.LU.64 R24, [R1+0x60] ;  /* 0x0000600001187983 */ /* 0x001ea80000300a00 */
[----:B------:R0:W-:Y:S04]  /*e390*/  STL.64 [R1+0x10b0], R12 ;  /* 0x0010b00c01007387 */ /* 0x0001e80000100a00 */
[----:B0-----:R-:W3:Y:S04]  /*e3a0*/  LDL.LU.64 R12, [R1+0x30] ;  /* 0x00003000010c7983 */ /* 0x001ee80000300a00 */
[----:B------:R-:W-:Y:S04]  /*e3b0*/  STL.64 [R1+0x1f0], R16 ;  /* 0x0001f01001007387 */ /* 0x000fe80000100a00 */
[----:B------:R-:W-:Y:S04]  /*e3c0*/  STL.64 [R1+0x1f8], R18 ;  /* 0x0001f81201007387 */ /* 0x000fe80000100a00 */
[----:B------:R-:W0:Y:S04]  /*e3d0*/  LDSM.16.MT88.4 R16, [R3+UR8+0x2000] ;  /* 0x002000080310783b */ /* 0x000e280008004200 */
[----:B---3--:R1:W-:Y:S04]  /*e3e0*/  STL.64 [R1+0x10c8], R12 ;  /* 0x0010c80c01007387 */ /* 0x0083e80000100a00 */
[----:B-1----:R-:W3:Y:S04]  /*e3f0*/  LDL.LU.64 R12, [R1+0x10] ;  /* 0x00001000010c7983 */ /* 0x002ee80000300a00 */
[----:B0-----:R-:W-:Y:S04]  /*e400*/  STL.64 [R1+0xff8], R18 ;  /* 0x000ff81201007387 */ /* 0x001fe80000100a00 */
[----:B------:R0:W-:Y:S04]  /*e410*/  STL.64 [R1+0xff0], R16 ;  /* 0x000ff01001007387 */ /* 0x0001e80000100a00 */
[----:B0-----:R-:W3:Y:S04]  /*e420*/  LDL.LU.64 R16, [R1+0x1e0] ;  /* 0x0001e00001107983 */ /* 0x001ee80000300a00 */
[----:B------:R-:W3:Y:S01]  /*e430*/  LDL.LU.64 R18, [R1+0x1e8] ;  /* 0x0001e80001127983 */ /* 0x000ee20000300a00 */
[C---:B-----5:R-:W-:Y:S08]  /*e440*/  HMMA.16816.F32 R20, R8.reuse, R20, R4 ;  /* 0x000000140814723c */ /* 0x060ff00000001804 */
[----:B---3--:R-:W-:-:S15]  /*e450*/  HMMA.16816.F32 R16, R8, R12, R16 ;  /* 0x0000000c0810723c */ /* 0x008fde0000001810 */
[----:B------:R-:W-:-:S04]  /*e460*/  NOP ;  /* 0x0000000000007918 */ /* 0x000fc80000000000 */
[----:B------:R0:W-:Y:S04]  /*e470*/  STL.64 [R1+0x1e0], R16 ;  /* 0x0001e01001007387 */ /* 0x0001e80000100a00 */
[----:B------:R1:W-:Y:S01]  /*e480*/  STL.64 [R1+0x1e8], R18 ;  /* 0x0001e81201007387 */ /* 0x0003e20000100a00 */
[----:B0-----:R-:W-:Y:S02]  /*e490*/  IMAD.MOV.U32 R16, RZ, RZ, R13 ;  /* 0x000000ffff107224 */ /* 0x001fe400078e000d */
[----:B-1----:R-:W-:Y:S02]  /*e4a0*/  IMAD.MOV.U32 R18, RZ, RZ, R12 ;  /* 0x000000ffff127224 */ /* 0x002fe400078e000c */
[----:B------:R-:W3:Y:S04]  /*e4b0*/  LDL.LU.64 R12, [R1+0x140] ;  /* 0x00014000010c7983 */ /* 0x000ee80000300a00 */
[----:B------:R-:W3:Y:S04]  /*e4c0*/  LDL.LU.64 R14, [R1+0x148] ;  /* 0x00014800010e7983 */ /* 0x000ee80000300a00 */
[----:B------:R-:W-:Y:S04]  /*e4d0*/  STL [R1+0x10a8], R18 ;  /* 0x0010a81201007387 */ /* 0x000fe80000100800 */
[----:B------:R0:W-:Y:S04]  /*e4e0*/  STL [R1+0x10a4], R16 ;  /* 0x0010a41001007387 */ /* 0x0001e80000100800 */
[----:B0-----:R-:W5:Y:S04]  /*e4f0*/  LDL.LU.64 R16, [R1+0x170] ;  /* 0x0001700001107983 */ /* 0x001f680000300a00 */
[----:B------:R-:W5:Y:S04]  /*e500*/  LDL.LU.64 R18, [R1+0x178] ;  /* 0x0001780001127983 */ /* 0x000f680000300a00 */
[----:B------:R-:W2:Y:S04]  /*e510*/  LDL.LU R7, [R1+0x10f8] ;  /* 0x0010f80001077983 */ /* 0x000ea80000300800 */
[----:B------:R-:W5:Y:S04]  /*e520*/  LDL.LU.64 R4, [R1+0x10f0] ;  /* 0x0010f00001047983 */ /* 0x000f680000300a00 */
[----:B------:R-:W-:Y:S04]  /*e530*/  STL.64 [R1+0x1d0], R20 ;  /* 0x0001d01401007387 */ /* 0x000fe80000100a00 */
[----:B------:R0:W-:Y:S04]  /*e540*/  STL.64 [R1+0x1d8], R22 ;  /* 0x0001d81601007387 */ /* 0x0001e80000100a00 */
[----:B0-----:R-:W2:Y:S04]  /*e550*/  LDL.LU.64 R22, [R1+0x10e8] ;  /* 0x0010e80001167983 */ /* 0x001ea80000300a00 */
[----:B------:R-:W2:Y:S01]  /*e560*/  LDL.LU.64 R20, [R1+0x10e0] ;  /* 0x0010e00001147983 */ /* 0x000ea20000300a00 */
[----:B-----5:R-:W-:Y:S03]  /*e570*/  HMMA.16816.F32 R16, R8, R4, R16 ;  /* 0x000000040810723c */ /* 0x020fe60000001810 */
[----:B------:R-:W5:Y:S04]  /*e580*/  LDL.LU.64 R8, [R1+0x150] ;  /* 0x0001500001087983 */ /* 0x000f680000300a00 */
[----:B------:R-:W5:-:S12]  /*e590*/  LDL.LU.64 R10, [R1+0x158] ;  /* 0x00015800010a7983 */ /* 0x000f580000300a00 */
[----:B------:R0:W-:Y:S04]  /*e5a0*/  STL.64 [R1+0x170], R16 ;  /* 0x0001701001007387 */ /* 0x0001e80000100a00 */
[----:B------:R1:W-:Y:S04]  /*e5b0*/  STL.64 [R1+0x178], R18 ;  /* 0x0001781201007387 */ /* 0x0003e80000100a00 */
[----:B0-----:R-:W2:Y:S04]  /*e5c0*/  LDL.LU.64 R16, [R1+0x120] ;  /* 0x0001200001107983 */ /* 0x001ea80000300a00 */
[----:B-1----:R-:W2:Y:S04]  /*e5d0*/  LDL.LU.64 R18, [R1+0x128] ;  /* 0x0001280001127983 */ /* 0x002ea80000300a00 */
[----:B--2---:R-:W-:Y:S04]  /*e5e0*/  STL.64 [R1+0x10c0], R18 ;  /* 0x0010c01201007387 */ /* 0x004fe80000100a00 */
[----:B------:R0:W-:Y:S04]  /*e5f0*/  STL.64 [R1+0x10b8], R16 ;  /* 0x0010b81001007387 */ /* 0x0001e80000100a00 */
[----:B0-----:R-:W2:Y:S04]  /*e600*/  LDL.LU.64 R16, [R1+0x130] ;  /* 0x0001300001107983 */ /* 0x001ea80000300a00 */
[----:B------:R-:W2:Y:S04]  /*e610*/  LDL.LU.64 R18, [R1+0x138] ;  /* 0x0001380001127983 */ /* 0x000ea80000300a00 */
[----:B------:R-:W-:Y:S04]  /*e620*/  STL [R1+0x1098], R7 ;  /* 0x0010980701007387 */ /* 0x000fe80000100800 */
[----:B------:R0:W-:Y:S04]  /*e630*/  STL.64 [R1+0x1090], R4 ;  /* 0x0010900401007387 */ /* 0x0001e80000100a00 */
[----:B0-----:R-:W2:Y:S04]  /*e640*/  LDL.LU.64 R4, [R1+0x160] ;  /* 0x0001600001047983 */ /* 0x001ea80000300a00 */
[----:B------:R-:W2:Y:S02]  /*e650*/  LDL.LU.64 R6, [R1+0x168] ;  /* 0x0001680001067983 */ /* 0x000ea40000300a00 */
[----:B--2---:R-:W-:-:S15]  /*e660*/  HMMA.16816.F32 R4, R20, R24, R4 ;  /* 0x000000181404723c */ /* 0x004fde0000001804 */
[----:B------:R-:W-:-:S04]  /*e670*/  NOP ;  /* 0x0000000000007918 */ /* 0x000fc80000000000 */
[----:B------:R-:W-:Y:S04]  /*e680*/  STL.64 [R1+0x160], R4 ;  /* 0x0001600401007387 */ /* 0x000fe80000100a00 */
[----:B------:R0:W-:Y:S02]  /*e690*/  STL.64 [R1+0x168], R6 ;  /* 0x0001680601007387 */ /* 0x0001e40000100a00 */
[----:B0-----:R-:W-:Y:S02]  /*e6a0*/  IMAD.MOV.U32 R7, RZ, RZ, R24 ;  /* 0x000000ffff077224 */ /* 0x001fe400078e0018 */
[----:B------:R-:W-:Y:S02]  /*e6b0*/  IMAD.MOV.U32 R6, RZ, RZ, R25 ;  /* 0x000000ffff067224 */ /* 0x000fe400078e0019 */
[----:B------:R-:W5:Y:S02]  /*e6c0*/  LDL.LU.64 R24, [R1+0x10d8] ;  /* 0x0010d80001187983 */ /* 0x000f640000300a00 */
[----:B-----5:R-:W-:-:S15]  /*e6d0*/  HMMA.16816.F32 R8, R20, R24, R8 ;  /* 0x000000181408723c */ /* 0x020fde0000001808 */
[----:B------:R-:W-:-:S04]  /*e6e0*/  NOP ;  /* 0x0000000000007918 */ /* 0x000fc80000000000 */
[----:B------:R0:W-:Y:S04]  /*e6f0*/  STL.64 [R1+0x150], R8 ;  /* 0x0001500801007387 */ /* 0x0001e80000100a00 */
[----:B------:R-:W-:Y:S01]  /*e700*/  STL.64 [R1+0x158], R10 ;  /* 0x0001580a01007387 */ /* 0x000fe20000100a00 */
[----:B0-----:R-:W-:Y:S02]  /*e710*/  IMAD.MOV.U32 R9, RZ, RZ, R24 ;  /* 0x000000ffff097224 */ /* 0x001fe400078e0018 */
[----:B------:R-:W-:Y:S02]  /*e720*/  IMAD.MOV.U32 R8, RZ, RZ, R25 ;  /* 0x000000ffff087224 */ /* 0x000fe400078e0019 */
[----:B------:R-:W3:Y:S02]  /*e730*/  LDL.LU.64 R24, [R1+0x10d0] ;  /* 0x0010d00001187983 */ /* 0x000ee40000300a00 */
[----:B---3--:R-:W-:-:S15]  /*e740*/  HMMA.16816.F32 R12, R20, R24, R12 ;  /* 0x00000018140c723c */ /* 0x008fde000000180c */
[----:B------:R-:W-:-:S04]  /*e750*/  NOP ;  /* 0x0000000000007918 */ /* 0x000fc80000000000 */
[----:B------:R0:W-:Y:S04]  /*e760*/  STL.64 [R1+0x140], R12 ;  /* 0x0001400c01007387 */ /* 0x0001e80000100a00 */
[----:B------:R-:W-:Y:S04]  /*e770*/  STL.64 [R1+0x148], R14 ;  /* 0x0001480e01007387 */ /* 0x000fe80000100a00 */
[----:B0-----:R-:W2:Y:S01]  /*e780*/  LDL.LU.64 R12, [R1+0x10c8] ;  /* 0x0010c800010c7983 */ /* 0x001ea20000300a00 */
[----:B------:R-:W-:Y:S02]  /*e790*/  IMAD.MOV.U32 R11, RZ, RZ, R24 ;  /* 0x000000ffff0b7224 */ /* 0x000fe400078e0018 */
[----:B------:R-:W-:-:S02]  /*e7a0*/  IMAD.MOV.U32 R10, RZ, RZ, R25 ;  /* 0x000000ffff0a7224 */ /* 0x000fc400078e0019 */
[----:B------:R-:W3:Y:S04]  /*e7b0*/  LDL.LU.64 R24, [R1+0x110] ;  /* 0x0001100001187983 */ /* 0x000ee80000300a00 */
[----:B------:R-:W3:Y:S01]  /*e7c0*/  LDL.LU.64 R26, [R1+0x118] ;  /* 0x00011800011a7983 */ /* 0x000ee20000300a00 */
[----:B--2---:R-:W-:Y:S01]  /*e7d0*/  HMMA.16816.F32 R16, R20, R12, R16 ;  /* 0x0000000c1410723c */ /* 0x004fe20000001810 */
[----:B------:R-:W-:Y:S02]  /*e7e0*/  IMAD.MOV.U32 R5, RZ, RZ, R12 ;  /* 0x000000ffff057224 */ /* 0x000fe400078e000c */
[----:B------:R-:W-:-:S15]  /*e7f0*/  IMAD.MOV.U32 R4, RZ, RZ, R13 ;  /* 0x000000ffff047224 */ /* 0x000fde00078e000d */
[----:B------:R-:W-:Y:S01]  /*e800*/  NOP ;  /* 0x0000000000007918 */ /* 0x000fe20000000000 */
[----:B------:R-:W-:Y:S04]  /*e810*/  STL.64 [R1+0x130], R16 ;  /* 0x0001301001007387 */ /* 0x000fe80000100a00 */
[----:B------:R0:W-:Y:S04]  /*e820*/  STL.64 [R1+0x138], R18 ;  /* 0x0001381201007387 */ /* 0x0001e80000100a00 */
[----:B0-----:R-:W2:Y:S04]  /*e830*/  LDL.LU.64 R18, [R1+0x10c0] ;  /* 0x0010c00001127983 */ /* 0x001ea80000300a00 */
[----:B------:R-:W2:Y:S04]  /*e840*/  LDL.LU.64 R16, [R1+0x10b8] ;  /* 0x0010b80001107983 */ /* 0x000ea80000300a00 */
[----:B------:R-:W2:Y:S02]  /*e850*/  LDL.LU.64 R12, [R1+0x10b0] ;  /* 0x0010b000010c7983 */ /* 0x000ea40000300a00 */
[----:B--2---:R-:W-:-:S15]  /*e860*/  HMMA.16816.F32 R16, R20, R12, R16 ;  /* 0x0000000c1410723c */ /* 0x004fde0000001810 */
[----:B------:R-:W-:-:S04]  /*e870*/  NOP ;  /* 0x0000000000007918 */ /* 0x000fc80000000000 */
[----:B------:R-:W-:Y:S04]  /*e880*/  STL.64 [R1+0x120], R16 ;  /* 0x0001201001007387 */ /* 0x000fe80000100a00 */
[----:B------:R0:W-:Y:S04]  /*e890*/  STL.64 [R1+0x128], R18 ;  /* 0x0001281201007387 */ /* 0x0001e80000100a00 */
[----:B0-----:R-:W2:Y:S04]  /*e8a0*/  LDL.LU R18, [R1+0x10a8] ;  /* 0x0010a80001127983 */ /* 0x001ea80000300800 */
[----:B------:R-:W5:Y:S04]  /*e8b0*/  LDL.LU R16, [R1+0x10a4] ;  /* 0x0010a40001107983 */ /* 0x000f680000300800 */
[----:B------:R-:W2:Y:S01]  /*e8c0*/  LDL.LU R15, [R1+0x10a0] ;  /* 0x0010a000010f7983 */ /* 0x000ea20000300800 */
[----:B------:R-:W-:-:S02]  /*e8d0*/  IMAD.MOV.U32 R17, RZ, RZ, R12 ;  /* 0x000000ffff117224 */ /* 0x000fc400078e000c */
[----:B------:R-:W-:-:S03]  /*e8e0*/  IMAD.MOV.U32 R2, RZ, RZ, R13 ;  /* 0x000000ffff027224 */ /* 0x000fc600078e000d */
[----:B------:R-:W-:Y:S04]  /*e8f0*/  STL [R1+0x109c], R17 ;  /* 0x00109c1101007387 */ /* 0x000fe80000100800 */
[----:B--2---:R-:W0:Y:S04]  /*e900*/  LDSM.16.MT88.4 R12, [R15+UR8+0x2000] ;  /* 0x002000080f0c783b */ /* 0x004e280008004200 */
[----:B0-----:R0:W-:Y:S04]  /*e910*/  STL.64 [R1+0xf80], R14 ;  /* 0x000f800e01007387 */ /* 0x0011e80000100a00 */
[----:B------:R1:W-:Y:S04]  /*e920*/  STL.64 [R1+0xf78], R12 ;  /* 0x000f780c01007387 */ /* 0x0003e80000100a00 */
[----:B0-----:R-:W2:Y:S04]  /*e930*/  LDL R14, [R1+0x18] ;  /* 0x00001800010e7983 */ /* 0x001ea80000100800 */
[----:B------:R-:W2:Y:S01]  /*e940*/  LDL R15, [R1+0x1c] ;  /* 0x00001c00010f7983 */ /* 0x000ea20000100800 */
[----:B-1----:R-:W-:-:S02]  /*e950*/  IMAD.MOV.U32 R12, RZ, RZ, R18 ;  /* 0x000000ffff0c7224 */ /* 0x002fc400078e0012 */
[----:B-----5:R-:W-:-:S07]  /*e960*/  IMAD.MOV.U32 R13, RZ, RZ, R16 ;  /* 0x000000ffff0d7224 */ /* 0x020fce00078e0010 */
[----:B---3--:R-:W-:Y:S01]  /*e970*/  HMMA.16816.F32 R16, R20, R12, R24 ;  /* 0x0000000c1410723c */ /* 0x008fe20000001818 */
[----:B--2---:R-:W-:Y:S04]  /*e980*/  STL.64 [R1+0x1020], R14 ;  /* 0x0010200e01007387 */ /* 0x004fe80000100a00 */
[----:B------:R0:W-:-:S14]  /*e990*/  STL.64 [R1+0x1018], R12 ;  /* 0x0010180c01007387 */ /* 0x0001dc0000100a00 */
[----:B------:R1:W-:Y:S04]  /*e9a0*/  STL.64 [R1+0x110], R16 ;  /* 0x0001101001007387 */ /* 0x0003e80000100a00 */
[----:B------:R2:W-:Y:S01]  /*e9b0*/  STL.64 [R1+0x118], R18 ;  /* 0x0001181201007387 */ /* 0x0005e20000100a00 */
[----:B0-----:R-:W-:Y:S02]  /*e9c0*/  IMAD.MOV.U32 R12, RZ, RZ, R5 ;  /* 0x000000ffff0c7224 */ /* 0x001fe400078e0005 */
[----:B------:R-:W-:Y:S01]  /*e9d0*/  IMAD.MOV.U32 R13, RZ, RZ, R4 ;  /* 0x000000ffff0d7224 */ /* 0x000fe200078e0004 */
[----:B-1----:R-:W3:Y:S04]  /*e9e0*/  LDL.LU.64 R16, [R1+0x100] ;  /* 0x0001000001107983 */ /* 0x002ee80000300a00 */
[----:B--2---:R-:W3:Y:S04]  /*e9f0*/  LDL.LU.64 R18, [R1+0x108] ;  /* 0x0001080001127983 */ /* 0x004ee80000300a00 */
[----:B------:R-:W3:Y:S04]  /*ea00*/  LDL.LU.64 R4, [R1] ;  /* 0x0000000001047983 */ /* 0x000ee80000300a00 */
[----:B------:R0:W-:Y:S02]  /*ea10*/  STL.64 [R1+0x1038], R12 ;  /* 0x0010380c01007387 */ /* 0x0001e40000100a00 */
[----:B0-----:R-:W-:-:S02]  /*ea20*/  IMAD.MOV.U32 R12, RZ, RZ, R11 ;  /* 0x000000ffff0c7224 */ /* 0x001fc400078e000b */
[----:B------:R-:W-:-:S05]  /*ea30*/  IMAD.MOV.U32 R13, RZ, RZ, R10 ;  /* 0x000000ffff0d7224 */ /* 0x000fca00078e000a */
[----:B------:R0:W-:Y:S02]  /*ea40*/  STL.64 [R1+0x1050], R12 ;  /* 0x0010500c01007387 */ /* 0x0001e40000100a00 */
[----:B0-----:R-:W-:Y:S02]  /*ea50*/  IMAD.MOV.U32 R12, RZ, RZ, R9 ;  /* 0x000000ffff0c7224 */ /* 0x001fe400078e0009 */
[----:B------:R-:W-:Y:S02]  /*ea60*/  IMAD.MOV.U32 R13, RZ, RZ, R8 ;  /* 0x000000ffff0d7224 */ /* 0x000fe400078e0008 */
[----:B------:R-:W0:Y:S04]  /*ea70*/  LDSM.16.MT88.4 R8, [R3+UR8+0x2080] ;  /* 0x002080080308783b */ /* 0x000e280008004200 */
[----:B------:R-:W-:Y:S04]  /*ea80*/  STL.64 [R1+0x1068], R12 ;  /* 0x0010680c01007387 */ /* 0x000fe80000100a00 */
[----:B------:R-:W2:Y:S04]  /*ea90*/  LDL.LU.64 R24, [R1+0xf0] ;  /* 0x0000f00001187983 */ /* 0x000ea80000300a00 */
[----:B------:R-:W2:Y:S04]  /*eaa0*/  LDL.LU.64 R26, [R1+0xf8] ;  /* 0x0000f800011a7983 */ /* 0x000ea80000300a00 */
[----:B0-----:R-:W-:Y:S04]  /*eab0*/  STL.64 [R1+0xee8], R10 ;  /* 0x000ee80a01007387 */ /* 0x001fe80000100a00 */
[----:B------:R0:W-:Y:S04]  /*eac0*/  STL.64 [R1+0xee0], R8 ;  /* 0x000ee00801007387 */ /* 0x0001e80000100a00 */
[----:B0-----:R-:W5:Y:S04]  /*ead0*/  LDL.LU.64 R8, [R1+0xa0] ;  /* 0x0000a00001087983 */ /* 0x001f680000300a00 */
[----:B------:R-:W2:Y:S04]  /*eae0*/  LDL.LU.64 R10, [R1+0xa8] ;  /* 0x0000a800010a7983 */ /* 0x000ea80000300a00 */
[----:B--2---:R-:W-:Y:S04]  /*eaf0*/  STL.64 [R1+0x1030], R10 ;  /* 0x0010300a01007387 */ /* 0x004fe80000100a00 */
[----:B-----5:R0:W-:Y:S04]  /*eb00*/  STL.64 [R1+0x1028], R8 ;  /* 0x0010280801007387 */ /* 0x0201e80000100a00 */
[----:B0-----:R-:W2:Y:S04]  /*eb10*/  LDL.LU.64 R8, [R1+0xb0] ;  /* 0x0000b00001087983 */ /* 0x001ea80000300a00 */
[----:B------:R-:W5:Y:S04]  /*eb20*/  LDL.LU.64 R10, [R1+0xb8] ;  /* 0x0000b800010a7983 */ /* 0x000f680000300a00 */
[----:B-----5:R-:W-:Y:S04]  /*eb30*/  STL.64 [R1+0x1048], R10 ;  /* 0x0010480a01007387 */ /* 0x020fe80000100a00 */
[----:B--2---:R0:W-:Y:S04]  /*eb40*/  STL.64 [R1+0x1040], R8 ;  /* 0x0010400801007387 */ /* 0x0041e80000100a00 */
[----:B0-----:R-:W2:Y:S04]  /*eb50*/  LDL.LU.64 R8, [R1+0xc0] ;  /* 0x0000c00001087983 */ /* 0x001ea80000300a00 */
[----:B------:R-:W5:Y:S01]  /*eb60*/  LDL.LU.64 R10, [R1+0xc8] ;  /* 0x0000c800010a7983 */ /* 0x000f620000300a00 */
[----:B---3--:R-:W-:Y:S03]  /*eb70*/  HMMA.16816.F32 R16, R20, R4, R16 ;  /* 0x000000041410723c */ /* 0x008fe60000001810 */
[----:B-----5:R-:W-:Y:S04]  /*eb80*/  STL.64 [R1+0x1060], R10 ;  /* 0x0010600a01007387 */ /* 0x020fe80000100a00 */
[----:B--2---:R0:W-:Y:S04]  /*eb90*/  STL.64 [R1+0x1058], R8 ;  /* 0x0010580801007387 */ /* 0x0041e80000100a00 */
[----:B0-----:R-:W2:Y:S04]  /*eba0*/  LDL.LU.64 R8, [R1+0xd0] ;  /* 0x0000d00001087983 */ /* 0x001ea80000300a00 */
[----:B------:R-:W3:Y:S01]  /*ebb0*/  LDL.LU.64 R10, [R1+0xd8] ;  /* 0x0000d800010a7983 */ /* 0x000ee20000300a00 */
[----:B------:R-:W-:-:S02]  /*ebc0*/  IMAD.MOV.U32 R12, RZ, RZ, R7 ;  /* 0x000000ffff0c7224 */ /* 0x000fc400078e0007 */
[----:B------:R-:W-:Y:S02]  /*ebd0*/  IMAD.MOV.U32 R13, RZ, RZ, R6 ;  /* 0x000000ffff0d7224 */ /* 0x000fe400078e0006 */
[----:B------:R-:W-:Y:S01]  /*ebe0*/  IMAD.MOV.U32 R6, RZ, RZ, R5 ;  /* 0x000000ffff067224 */ /* 0x000fe200078e0005 */
[----:B---3--:R-:W-:Y:S04]  /*ebf0*/  STL.64 [R1+0x1078], R10 ;  /* 0x0010780a01007387 */ /* 0x008fe80000100a00 */
[----:B--2---:R0:W-:Y:S04]  /*ec00*/  STL.64 [R1+0x1070], R8 ;  /* 0x0010700801007387 */ /* 0x0041e80000100a00 */
[----:B0-----:R-:W2:Y:S04]  /*ec10*/  LDL.LU.64 R8, [R1+0xe0] ;  /* 0x0000e00001087983 */ /* 0x001ea80000300a00 */
[----:B------:R-:W2:Y:S04]  /*ec20*/  LDL.LU.64 R10, [R1+0xe8] ;  /* 0x0000e800010a7983 */ /* 0x000ea80000300a00 */
[----:B------:R0:W-:Y:S04]  /*ec30*/  STL.64 [R1+0x100], R16 ;  /* 0x0001001001007387 */ /* 0x0001e80000100a00 */
[----:B------:R-:W-:Y:S04]  /*ec40*/  STL.64 [R1+0x108], R18 ;  /* 0x0001081201007387 */ /* 0x000fe80000100a00 */
[----:B0-----:R-:W3:Y:S01]  /*ec50*/  LDL.LU R17, [R1+0x109c] ;  /* 0x00109c0001117983 */ /* 0x001ee20000300800 */
[----:B------:R-:W-:-:S03]  /*ec60*/  IMAD.MOV.U32 R16, RZ, RZ, R4 ;  /* 0x000000ffff107224 */ /* 0x000fc600078e0004 */
[----:B------:R-:W5:Y:S04]  /*ec70*/  LDL.LU R7, [R1+0x1098] ;  /* 0x0010980001077983 */ /* 0x000f680000300800 */
[----:B------:R-:W2:Y:S02]  /*ec80*/  LDL.LU.64 R4, [R1+0x1090] ;  /* 0x0010900001047983 */ /* 0x000ea40000300a00 */
[----:B--2---:R-:W-:Y:S02]  /*ec90*/  HMMA.16816.F32 R20, R20, R4, R24 ;  /* 0x000000041414723c */ /* 0x004fe40000001818 */
[----:B------:R-:W2:Y:S04]  /*eca0*/  LDL.LU.64 R26, [R1+0x1088] ;  /* 0x00108800011a7983 */ /* 0x000ea80000300a00 */
[----:B------:R-:W2:Y:S04]  /*ecb0*/  LDL.LU.64 R24, [R1+0x1080] ;  /* 0x0010800001187983 */ /* 0x000ea80000300a00 */
[----:B-----5:R-:W-:Y:S04]  /*ecc0*/  STL [R1+0x1008], R7 ;  /* 0x0010080701007387 */ /* 0x020fe80000100800 */
[----:B------:R-:W-:Y:S05]  /*ecd0*/  STL.64 [R1+0x1000], R4 ;  /* 0x0010000401007387 */ /* 0x000fea0000100a00 */
[----:B------:R-:W-:Y:S04]  /*ece0*/  STL.64 [R1+0xf0], R20 ;  /* 0x0000f01401007387 */ /* 0x000fe80000100a00 */
[----:B------:R0:W-:Y:S04]  /*ecf0*/  STL.64 [R1+0xf8], R22 ;  /* 0x0000f81601007387 */ /* 0x0001e80000100a00 */
[----:B0-----:R-:W5:Y:S04]  /*ed00*/  LDL R22, [R1+0x28] ;  /* 0x0000280001167983 */ /* 0x001f680000100800 */
[----:B------:R-:W5:Y:S01]  /*ed10*/  LDL R23, [R1+0x2c] ;  /* 0x00002c0001177983 */ /* 0x000f620000100800 */
[----:B--2---:R-:W-:Y:S03]  /*ed20*/  HMMA.16816.F32 R12, R24, R12, R8 ;  /* 0x0000000c180c723c */ /* 0x004fe60000001808 */
[----:B------:R-:W2:Y:S04]  /*ed30*/  LDL.LU.64 R10, [R1+0x1078] ;  /* 0x00107800010a7983 */ /* 0x000ea80000300a00 */
[----:B------:R-:W2:-:S12]  /*ed40*/  LDL.LU.64 R8, [R1+0x1070] ;  /* 0x0010700001087983 */ /* 0x000e980000300a00 */
[----:B------:R0:W-:Y:S04]  /*ed50*/  STL.64 [R1+0xe0], R12 ;  /* 0x0000e00c01007387 */ /* 0x0001e80000100a00 */
[----:B------:R2:W-:Y:S04]  /*ed60*/  STL [R1+0xe8], R14 ;  /* 0x0000e80e01007387 */ /* 0x0005e80000100800 */
[----:B0-----:R-:W2:Y:S01]  /*ed70*/  LDL.LU.64 R12, [R1+0x1068] ;  /* 0x00106800010c7983 */ /* 0x001ea20000300a00 */
[----:B------:R-:W-:Y:S02]  /*ed80*/  IMAD.MOV.U32 R21, RZ, RZ, R2 ;  /* 0x000000ffff157224 */ /* 0x000fe400078e0002 */
[----:B------:R-:W-:-:S05]  /*ed90*/  IMAD.MOV.U32 R2, RZ, RZ, R15 ;  /* 0x000000ffff027224 */ /* 0x000fca00078e000f */
[----:B------:R-:W-:Y:S01]  /*eda0*/  STL [R1+0xcd0], R2 ;  /* 0x000cd00201007387 */ /* 0x000fe20000100800 */
[----:B--2---:R-:W-:Y:S03]  /*edb0*/  HMMA.16816.F32 R12, R24, R12, R8 ;  /* 0x0000000c180c723c */ /* 0x004fe60000001808 */
[----:B------:R-:W2:Y:S04]  /*edc0*/  LDL.LU.64 R10, [R1+0x1060] ;  /* 0x00106000010a7983 */ /* 0x000ea80000300a00 */
[----:B------:R-:W2:-:S12]  /*edd0*/  LDL.LU.64 R8, [R1+0x1058] ;  /* 0x0010580001087983 */ /* 0x000e980000300a00 */
[----:B------:R0:W-:Y:S04]  /*ede0*/  STL.64 [R1+0xd0], R12 ;  /* 0x0000d00c01007387 */ /* 0x0001e80000100a00 */
[----:B------:R2:W-:Y:S04]  /*edf0*/  STL.64 [R1+0xd8], R14 ;  /* 0x0000d80e01007387 */ /* 0x0005e80000100a00 */
[----:B0-----:R-:W2:Y:S02]  /*ee00*/  LDL.LU.64 R12, [R1+0x1050] ;  /* 0x00105000010c7983 */ /* 0x001ea40000300a00 */
[----:B--2---:R-:W-:Y:S02]  /*ee10*/  HMMA.16816.F32 R12, R24, R12, R8 ;  /* 0x0000000c180c723c */ /* 0x004fe40000001808 */
[----:B------:R-:W2:Y:S04]  /*ee20*/  LDL.LU.64 R10, [R1+0x1048] ;  /* 0x00104800010a7983 */ /* 0x000ea80000300a00 */
[----:B------:R-:W2:-:S13]  /*ee30*/  LDL.LU.64 R8, [R1+0x1040] ;  /* 0x0010400001087983 */ /* 0x000e9a0000300a00 */
[----:B------:R0:W-:Y:S04]  /*ee40*/  STL.64 [R1+0xc0], R12 ;  /* 0x0000c00c01007387 */ /* 0x0001e80000100a00 */
[----:B------:R2:W-:Y:S04]  /*ee50*/  STL.64 [R1+0xc8], R14 ;  /* 0x0000c80e01007387 */ /* 0x0005e80000100a00 */
[----:B0-----:R-:W2:Y:S01]  /*ee60*/  LDL.LU.64 R12, [R1+0x1038] ;  /* 0x00103800010c7983 */ /* 0x001ea20000300a00 */
[----:B---3--:R-:W-:Y:S01]  /*ee70*/  IMAD.MOV.U32 R20, RZ, RZ, R17 ;  /* 0x000000ffff147224 */ /* 0x008fe200078e0011 */
[----:B--2---:R-:W-:Y:S02]  /*ee80*/  HMMA.16816.F32 R12, R24, R12, R8 ;  /* 0x0000000c180c723c */ /* 0x004fe40000001808 */
[----:B------:R-:W2:Y:S04]  /*ee90*/  LDL.LU.64 R10, [R1+0x1030] ;  /* 0x00103000010a7983 */ /* 0x000ea80000300a00 */
[----:B------:R-:W2:-:S13]  /*eea0*/  LDL.LU.64 R8, [R1+0x1028] ;  /* 0x0010280001087983 */ /* 0x000e9a0000300a00 */
[----:B------:R-:W-:Y:S04]  /*eeb0*/  STL.64 [R1+0xb0], R12 ;  /* 0x0000b00c01007387 */ /* 0x000fe80000100a00 */
[----:B------:R0:W-:Y:S04]  /*eec0*/  STL.64 [R1+0xb8], R14 ;  /* 0x0000b80e01007387 */ /* 0x0001e80000100a00 */
[----:B0-----:R-:W3:Y:S04]  /*eed0*/  LDL.LU.64 R14, [R1+0x1020] ;  /* 0x00102000010e7983 */ /* 0x001ee80000300a00 */
[----:B------:R-:W3:Y:S01]  /*eee0*/  LDL.LU.64 R12, [R1+0x1018] ;  /* 0x00101800010c7983 */ /* 0x000ee20000300a00 */
[----:B--2---:R-:W-:-:S15]  /*eef0*/  HMMA.16816.F32 R8, R24, R20, R8 ;  /* 0x000000141808723c */ /* 0x004fde0000001808 */
[----:B------:R-:W-:-:S04]  /*ef00*/  NOP ;  /* 0x0000000000007918 */ /* 0x000fc80000000000 */
[----:B------:R0:W-:Y:S01]  /*ef10*/  STL.64 [R1+0xa0], R8 ;  /* 0x0000a00801007387 */ /* 0x0001e20000100a00 */
[----:B------:R-:W-:-:S03]  /*ef20*/  IMAD.MOV.U32 R2, RZ, RZ, R11 ;  /* 0x000000ffff027224 */ /* 0x000fc600078e000b */
[----:B------:R1:W-:Y:S04]  /*ef30*/  STL [R1+0xa8], R10 ;  /* 0x0000a80a01007387 */ /* 0x0003e80000100800 */
[----:B0-----:R-:W3:Y:S04]  /*ef40*/  LDL.LU.64 R8, [R1+0x90] ;  /* 0x0000900001087983 */ /* 0x001ee80000300a00 */
[----:B-1----:R-:W3:Y:S04]  /*ef50*/  LDL.LU.64 R10, [R1+0x98] ;  /* 0x00009800010a7983 */ /* 0x002ee80000300a00 */
[----:B-----5:R0:W-:Y:S04]  /*ef60*/  STL.64 [R1+0xfa0], R22 ;  /* 0x000fa01601007387 */ /* 0x0201e80000100a00 */
[----:B0-----:R-:W2:Y:S04]  /*ef70*/  LDL R22, [R1+0x38] ;  /* 0x0000380001167983 */ /* 0x001ea80000100800 */
[----:B------:R-:W2:Y:S04]  /*ef80*/  LDL R23, [R1+0x3c] ;  /* 0x00003c0001177983 */ /* 0x000ea80000100800 */
[----:B--2---:R0:W-:Y:S04]  /*ef90*/  STL.64 [R1+0xfb0], R22 ;  /* 0x000fb01601007387 */ /* 0x0041e80000100a00 */
[----:B------:R-:W2:Y:S04]  /*efa0*/  LDL.LU R20, [R1+0x360] ;  /* 0x0003600001147983 */ /* 0x000ea80000300800 */
[----:B------:R-:W2:Y:S04]  /*efb0*/  LDL.LU R21, [R1+0x364] ;  /* 0x0003640001157983 */ /* 0x000ea80000300800 */
[----:B0-----:R-:W5:Y:S04]  /*efc0*/  LDL.LU R22, [R1+0x368] ;  /* 0x0003680001167983 */ /* 0x001f680000300800 */
[----:B------:R-:W5:Y:S04]  /*efd0*/  LDL.LU R23, [R1+0x36c] ;  /* 0x00036c0001177983 */ /* 0x000f680000300800 */
[----:B-----5:R0:W-:Y:S04]  /*efe0*/  STL.64 [R1+0xfc0], R22 ;  /* 0x000fc01601007387 */ /* 0x0201e80000100a00 */
[----:B--2---:R-:W-:Y:S04]  /*eff0*/  STL.64 [R1+0xfb8], R20 ;  /* 0x000fb81401007387 */ /* 0x004fe80000100a00 */
[----:B0-----:R-:W2:Y:S01]  /*f000*/  LDL.64 R22, [R1+0x58] ;  /* 0x0000580001167983 */ /* 0x001ea20000100a00 */
[----:B---3--:R-:W-:Y:S03]  /*f010*/  HMMA.16816.F32 R8, R24, R12, R8 ;  /* 0x0000000c1808723c */ /* 0x008fe60000001808 */
[----:B--2---:R0:W-:Y:S04]  /*f020*/  STL.64 [R1+0xfd8], R22 ;  /* 0x000fd81601007387 */ /* 0x0041e80000100a00 */
[----:B0-----:R-:W2:Y:S04]  /*f030*/  LDL.64 R22, [R1+0x68] ;  /* 0x0000680001167983 */ /* 0x001ea80000100a00 */
[----:B--2---:R0:W-:Y:S04]  /*f040*/  STL.64 [R1+0x1010], R22 ;  /* 0x0010101601007387 */ /* 0x0041e80000100a00 */
[----:B------:R-:W-:Y:S04]  /*f050*/  STL [R1+0xd60], R2 ;  /* 0x000d600201007387 */ /* 0x000fe80000100800 */
[----:B------:R-:W2:Y:S04]  /*f060*/  LDL.LU.64 R20, [R1+0x480] ;  /* 0x0004800001147983 */ /* 0x000ea80000300a00 */
[----:B0-----:R-:W2:Y:S04]  /*f070*/  LDL.LU.64 R22, [R1+0x488] ;  /* 0x0004880001167983 */ /* 0x001ea80000300a00 */
[----:B------:R-:W-:Y:S04]  /*f080*/  STL.64 [R1+0x90], R8 ;  /* 0x0000900801007387 */ /* 0x000fe80000100a00 */
[----:B------:R-:W-:Y:S04]  /*f090*/  STL.64 [R1+0x98], R10 ;  /* 0x0000980a01007387 */ /* 0x000fe80000100a00 */
[----:B------:R0:W-:Y:S04]  /*f0a0*/  STL.64 [R1+0xfa8], R14 ;  /* 0x000fa80e01007387 */ /* 0x0001e80000100a00 */
[----:B------:R-:W3:Y:S04]  /*f0b0*/  LDL.LU R12, [R1+0x350] ;  /* 0x00035000010c7983 */ /* 0x000ee80000300800 */
[----:B------:R-:W3:Y:S04]  /*f0c0*/  LDL.LU R13, [R1+0x354] ;  /* 0x00035400010d7983 */ /* 0x000ee80000300800 */
[----:B0-----:R-:W5:Y:S04]  /*f0d0*/  LDL.LU R14, [R1+0x358] ;  /* 0x00035800010e7983 */ /* 0x001f680000300800 */
[----:B------:R-:W5:Y:S01]  /*f0e0*/  LDL.LU R15, [R1+0x35c] ;  /* 0x00035c00010f7983 */ /* 0x000f620000300800 */
[----:B------:R-:W-:-:S02]  /*f0f0*/  IMAD.MOV.U32 R4, RZ, RZ, R16 ;  /* 0x000000ffff047224 */ /* 0x000fc400078e0010 */
[----:B------:R-:W-:Y:S01]  /*f100*/  IMAD.MOV.U32 R5, RZ, RZ, R6 ;  /* 0x000000ffff057224 */ /* 0x000fe200078e0006 */
[----:B-----5:R-:W-:Y:S04]  /*f110*/  STL.64 [R1+0xfd0], R14 ;  /* 0x000fd00e01007387 */ /* 0x020fe80000100a00 */
[----:B---3--:R0:W-:Y:S04]  /*f120*/  STL.64 [R1+0xfc8], R12 ;  /* 0x000fc80c01007387 */ /* 0x0081e80000100a00 */
[----:B0-----:R-:W3:Y:S04]  /*f130*/  LDL.LU R12, [R1+0x370] ;  /* 0x00037000010c7983 */ /* 0x001ee80000300800 */
[----:B------:R-:W3:Y:S04]  /*f140*/  LDL.LU R13, [R1+0x374] ;  /* 0x00037400010d7983 */ /* 0x000ee80000300800 */
[----:B------:R-:W5:Y:S04]  /*f150*/  LDL.LU R14, [R1+0x378] ;  /* 0x00037800010e7983 */ /* 0x000f680000300800 */
[----:B------:R-:W5:Y:S01]  /*f160*/  LDL.LU R15, [R1+0x37c] ;  /* 0x00037c00010f7983 */ /* 0x000f620000300800 */
[----:B--2---:R-:W-:Y:S03]  /*f170*/  HMMA.16816.F32 R4, R24, R4, R20 ;  /* 0x000000041804723c */ /* 0x004fe60000001814 */
[----:B------:R-:W2:Y:S04]  /*f180*/  LDL.LU.64 R16, [R1+0x470] ;  /* 0x0004700001107983 */ /* 0x000ea80000300a00 */
[----:B------:R-:W2:Y:S01]  /*f190*/  LDL.LU.64 R18, [R1+0x478] ;  /* 0x0004780001127983 */ /* 0x000ea20000300a00 */
[----:B------:R-:W-:-:S02]  /*f1a0*/  IMAD.MOV.U32 R11, RZ, RZ, R0 ;  /* 0x000000ffff0b7224 */ /* 0x000fc400078e0000 */
[----:B----4-:R-:W-:-:S09]  /*f1b0*/  IMAD.MOV.U32 R10, RZ, RZ, R28 ;  /* 0x000000ffff0a7224 */ /* 0x010fd200078e001c */
[----:B------:R-:W-:Y:S02]  /*f1c0*/  IMAD.MOV.U32 R0, RZ, RZ, R7 ;  /* 0x000000ffff007224 */ /* 0x000fe400078e0007 */
[----:B------:R-:W-:Y:S01]  /*f1d0*/  IMAD.MOV.U32 R28, RZ, RZ, R5 ;  /* 0x000000ffff1c7224 */ /* 0x000fe200078e0005 */
[----:B-----5:R-:W-:Y:S04]  /*f1e0*/  STL.64 [R1+0xfe8], R14 ;  /* 0x000fe80e01007387 */ /* 0x020fe80000100a00 */
[----:B---3--:R0:W-:Y:S04]  /*f1f0*/  STL.64 [R1+0xfe0], R12 ;  /* 0x000fe00c01007387 */ /* 0x0081e80000100a00 */
[----:B0-----:R-:W3:Y:S04]  /*f200*/  LDL.LU R12, [R1+0x380] ;  /* 0x00038000010c7983 */ /* 0x001ee80000300800 */
[----:B------:R-:W3:Y:S04]  /*f210*/  LDL.LU R13, [R1+0x384] ;  /* 0x00038400010d7983 */ /* 0x000ee80000300800 */
[----:B------:R-:W3:Y:S04]  /*f220*/  LDL.LU R14, [R1+0x388] ;  /* 0x00038800010e7983 */ /* 0x000ee80000300800 */
[----:B------:R-:W3:Y:S04]  /*f230*/  LDL.LU R15, [R1+0x38c] ;  /* 0x00038c00010f7983 */ /* 0x000ee80000300800 */
[----:B------:R-:W4:Y:S04]  /*f240*/  LDL.LU R8, [R1+0x450] ;  /* 0x0004500001087983 */ /* 0x000f280000300800 */
[----:B------:R-:W5:Y:S04]  /*f250*/  LDL.LU.64 R22, [R1+0x1010] ;  /* 0x0010100001167983 */ /* 0x000f680000300a00 */
[----:B------:R0:W-:Y:S04]  /*f260*/  STL [R1+0x80], R4 ;  /* 0x0000800401007387 */ /* 0x0001e80000100800 */
[----:B------:R-:W2:Y:S04]  /*f270*/  LDL.LU R7, [R1+0x1008] ;  /* 0x0010080001077983 */ /* 0x000ea80000300800 */
[----:B0-----:R-:W2:Y:S01]  /*f280*/  LDL.LU.64 R4, [R1+0x1000] ;  /* 0x0010000001047983 */ /* 0x001ea20000300a00 */
[----:B------:R-:W-:-:S02]  /*f290*/  IMAD.MOV.U32 R9, RZ, RZ, R29 ;  /* 0x000000ffff097224 */ /* 0x000fc400078e001d */
[----:B------:R-:W-:Y:S01]  /*f2a0*/  IMAD.MOV.U32 R29, RZ, RZ, R6 ;  /* 0x000000ffff1d7224 */ /* 0x000fe200078e0006 */
[----:B------:R0:W-:Y:S04]  /*f2b0*/  STL [R1+0xd6c], R0 ;  /* 0x000d6c0001007387 */ /* 0x0001e80000100800 */
[----:B------:R-:W-:Y:S04]  /*f2c0*/  STL [R1+0xd68], R29 ;  /* 0x000d681d01007387 */ /* 0x000fe80000100800 */
[----:B------:R-:W-:Y:S01]  /*f2d0*/  STL [R1+0xd64], R28 ;  /* 0x000d641c01007387 */ /* 0x000fe20000100800 */
[----:B--2---:R-:W-:Y:S03]  /*f2e0*/  HMMA.16816.F32 R24, R24, R4, R16 ;  /* 0x000000041818723c */ /* 0x004fe60000001810 */
[----:B------:R-:W3:Y:S04]  /*f2f0*/  LDL.LU.64 R18, [R1+0xff8] ;  /* 0x000ff80001127983 */ /* 0x000ee80000300a00 */
[----:B------:R-:W3:Y:S01]  /*f300*/  LDL.LU.64 R16, [R1+0xff0] ;  /* 0x000ff00001107983 */ /* 0x000ee20000300a00 */
[----:B-----5:R-:W-:-:S02]  /*f310*/  IMAD.MOV.U32 R2, RZ, RZ, R22 ;  /* 0x000000ffff027224 */ /* 0x020fc400078e0016 */
[----:B0-----:R-:W-:-:S09]  /*f320*/  IMAD.MOV.U32 R0, RZ, RZ, R23 ;  /* 0x000000ffff007224 */ /* 0x001fd200078e0017 */
[----:B------:R-:W-:Y:S01]  /*f330*/  IMAD.MOV.U32 R5, RZ, RZ, R26 ;  /* 0x000000ffff057224 */ /* 0x000fe200078e001a */
[----:B------:R-:W-:Y:S01]  /*f340*/  STL.64 [R1+0x70], R24 ;  /* 0x0000701801007387 */ /* 0x000fe20000100a00 */
[----:B------:R-:W-:-:S03]  /*f350*/  IMAD.MOV.U32 R4, RZ, RZ, R27 ;  /* 0x000000ffff047224 */ /* 0x000fc600078e001b */
[----:B------:R-:W2:Y:S04]  /*f360*/  LDL R26, [R1+0x48] ;  /* 0x00004800011a7983 */ /* 0x000ea80000100800 */
[----:B------:R-:W2:Y:S01]  /*f370*/  LDL R27, [R1+0x4c] ;  /* 0x00004c00011b7983 */ /* 0x000ea20000100800 */
[----:B---3--:R-:W-:-:S15]  /*f380*/  HMMA.16816.F32 R12, R16, R22, R12 ;  /* 0x00000016100c723c */ /* 0x008fde000000180c */
[----:B------:R-:W-:-:S04]  /*f390*/  NOP ;  /* 0x0000000000007918 */ /* 0x000fc80000000000 */
[----:B------:R-:W-:Y:S04]  /*f3a0*/  STL.64 [R1+0x380], R12 ;  /* 0x0003800c01007387 */ /* 0x000fe80000100a00 */
[----:B------:R0:W-:Y:S04]  /*f3b0*/  STL.64 [R1+0x388], R14 ;  /* 0x0003880e01007387 */ /* 0x0001e80000100a00 */
[----:B0-----:R-:W3:Y:S04]  /*f3c0*/  LDL.LU.64 R14, [R1+0xfe8] ;  /* 0x000fe800010e7983 */ /* 0x001ee80000300a00 */
[----:B------:R-:W3:Y:S04]  /*f3d0*/  LDL.LU.64 R12, [R1+0xfe0] ;  /* 0x000fe000010c7983 */ /* 0x000ee80000300a00 */
[----:B------:R-:W3:Y:S02]  /*f3e0*/  LDL.LU.64 R22, [R1+0xfd8] ;  /* 0x000fd80001167983 */ /* 0x000ee40000300a00 */
[----:B---3--:R-:W-:Y:S01]  /*f3f0*/  HMMA.16816.F32 R12, R16, R22, R12 ;  /* 0x00000016100c723c */ /* 0x008fe2000000180c */
[----:B------:R-:W-:-:S02]  /*f400*/  IMAD.MOV.U32 R6, RZ, RZ, R22 ;  /* 0x000000ffff067224 */ /* 0x000fc400078e0016 */
[----:B------:R-:W-:-:S15]  /*f410*/  IMAD.MOV.U32 R28, RZ, RZ, R23 ;  /* 0x000000ffff1c7224 */ /* 0x000fde00078e0017 */
[----:B------:R-:W-:Y:S01]  /*f420*/  NOP ;  /* 0x0000000000007918 */ /* 0x000fe20000000000 */
[----:B------:R-:W-:Y:S04]  /*f430*/  STL.64 [R1+0x370], R12 ;  /* 0x0003700c01007387 */ /* 0x000fe80000100a00 */
[----:B------:R0:W-:Y:S04]  /*f440*/  STL.64 [R1+0x378], R14 ;  /* 0x0003780e01007387 */ /* 0x0001e80000100a00 */
[----:B0-----:R-:W3:Y:S04]  /*f450*/  LDL.LU.64 R14, [R1+0xfd0] ;  /* 0x000fd000010e7983 */ /* 0x001ee80000300a00 */
[----:B------:R-:W3:Y:S04]  /*f460*/  LDL.LU.64 R12, [R1+0xfc8] ;  /* 0x000fc800010c7983 */ /* 0x000ee80000300a00 */
[----:B------:R-:W2:Y:S04]  /*f470*/  LDL.LU.64 R22, [R1+0xfc0] ;  /* 0x000fc00001167983 */ /* 0x000ea80000300a00 */
[----:B------:R-:W2:Y:S02]  /*f480*/  LDL.LU.64 R20, [R1+0xfb8] ;  /* 0x000fb80001147983 */ /* 0x000ea40000300a00 */
[----:B--2---:R-:W-:-:S15]  /*f490*/  HMMA.16816.F32 R20, R16, R26, R20 ;  /* 0x0000001a1014723c */ /* 0x004fde0000001814 */
[----:B------:R-:W-:-:S04]  /*f4a0*/  NOP ;  /* 0x0000000000007918 */ /* 0x000fc80000000000 */
[----:B------:R-:W-:Y:S04]  /*f4b0*/  STL.64 [R1+0x360], R20 ;  /* 0x0003601401007387 */ /* 0x000fe80000100a00 */
[----:B------:R0:W-:Y:S04]  /*f4c0*/  STL.64 [R1+0x368], R22 ;  /* 0x0003681601007387 */ /* 0x0001e80000100a00 */
[----:B0-----:R-:W3:Y:S04]  /*f4d0*/  LDL.LU.64 R22, [R1+0xfb0] ;  /* 0x000fb00001167983 */ /* 0x001ee80000300a00 */
[----:B------:R0:W-:Y:S04]  /*f4e0*/  STL.64 [R1+0xf58], R26 ;  /* 0x000f581a01007387 */ /* 0x0001e80000100a00 */
[----:B------:R-:W2:Y:S04]  /*f4f0*/  LDL.LU R24, [R1+0x340] ;  /* 0x0003400001187983 */ /* 0x000ea80000300800 */
[----:B------:R-:W2:Y:S04]  /*f500*/  LDL.LU R25, [R1+0x344] ;  /* 0x0003440001197983 */ /* 0x000ea80000300800 */
[----:B0-----:R-:W2:Y:S04]  /*f510*/  LDL.LU R26, [R1+0x348] ;  /* 0x00034800011a7983 */ /* 0x001ea80000300800 */
[----:B------:R-:W2:Y:S01]  /*f520*/  LDL.LU R27, [R1+0x34c] ;  /* 0x00034c00011b7983 */ /* 0x000ea20000300800 */
[----:B---3--:R-:W-:Y:S03]  /*f530*/  HMMA.16816.F32 R20, R16, R22, R12 ;  /* 0x000000161014723c */ /* 0x008fe6000000180c */
[----:B------:R-:W4:-:S15]  /*f540*/  LDL.LU.64 R14, [R1+0xfa8] ;  /* 0x000fa800010e7983 */ /* 0x000f1e0000300a00 */
[----:B------:R-:W-:Y:S01]  /*f550*/  NOP ;  /* 0x0000000000007918 */ /* 0x000fe20000000000 */
[----:B------:R-:W-:Y:S04]  /*f560*/  STL.64 [R1+0x350], R20 ;  /* 0x0003501401007387 */ /* 0x000fe80000100a00 */
[----:B------:R0:W-:Y:S04]  /*f570*/  STL.64 [R1+0x358], R22 ;  /* 0x0003581601007387 */ /* 0x0001e80000100a00 */
[----:B0-----:R-:W2:Y:S01]  /*f580*/  LDL.LU.64 R22, [R1+0xfa0] ;  /* 0x000fa00001167983 */ /* 0x001ea20000300a00 */
[----:B------:R-:W-:Y:S01]  /*f590*/  LOP3.LUT R29, R3, 0x40, RZ, 0x3c, !PT ;  /* 0x00000040031d7812 */ /* 0x000fe200078e3cff */
[----:B--2---:R-:W-:Y:S02]  /*f5a0*/  HMMA.16816.F32 R20, R16, R22, R24 ;  /* 0x000000161014723c */ /* 0x004fe40000001818 */
[----:B------:R-:W2:-:S15]  /*f5b0*/  LDL.LU R24, [R1+0x440] ;  /* 0x0004400001187983 */ /* 0x000e9e0000300800 */
[----:B------:R-:W-:Y:S02]  /*f5c0*/  NOP ;  /* 0x0000000000007918 */ /* 0x000fe40000000000 */
[----:B------:R-:W-:Y:S04]  /*f5d0*/  STL.64 [R1+0x340], R20 ;  /* 0x0003401401007387 */ /* 0x000fe80000100a00 */
[----:B------:R-:W-:Y:S04]  /*f5e0*/  STL.64 [R1+0x348], R22 ;  /* 0x0003481601007387 */ /* 0x000fe80000100a00 */
[----:B------:R-:W0:Y:S01]  /*f5f0*/  LDSM.16.MT88.4 R20, [R29+UR8+0x2080] ;  /* 0x002080081d14783b */ /* 0x000e220008004200 */
[----:B----4-:R-:W-:Y:S03]  /*f600*/  HMMA.16816.F32 R8, R16, R14, R8 ;  /* 0x0000000e1008723c */ /* 0x010fe60000001808 */
[----:B------:R-:W2:Y:S04]  /*f610*/  LDL.LU R25, [R1+0x444] ;  /* 0x0004440001197983 */ /* 0x000ea80000300800 */
[----:B------:R-:W2:Y:S04]  /*f620*/  LDL.LU R26, [R1+0x448] ;  /* 0x00044800011a7983 */ /* 0x000ea80000300800 */
[----:B------:R-:W2:Y:S04]  /*f630*/  LDL.LU R27, [R1+0x44c] ;  /* 0x00044c00011b7983 */ /* 0x000ea80000300800 */
[----:B------:R-:W-:Y:S04]  /*f640*/  STL [R1+0xea8], R29 ;  /* 0x000ea81d01007387 */ /* 0x000fe80000100800 */
[----:B0-----:R0:W-:Y:S04]  /*f650*/  STL.64 [R1+0xe80], R22 ;  /* 0x000e801601007387 */ /* 0x0011e80000100a00 */
[----:B------:R1:W-:Y:S01]  /*f660*/  STL.64 [R1+0xe78], R20 ;  /* 0x000e781401007387 */ /* 0x0003e20000100a00 */
[----:B0-----:R-:W-:-:S03]  /*f670*/  IMAD.MOV.U32 R23, RZ, RZ, R7 ;  /* 0x000000ffff177224 */ /* 0x001fc600078e0007 */
[----:B-1----:R-:W3:Y:S04]  /*f680*/  LDL.LU R20, [R1+0x2b0] ;  /* 0x0002b00001147983 */ /* 0x002ee80000300800 */
[----:B------:R0:W-:Y:S04]  /*f690*/  STL.64 [R1+0x450], R8 ;  /* 0x0004500801007387 */ /* 0x0001e80000100a00 */
[----:B------:R1:W-:Y:S04]  /*f6a0*/  STL.64 [R1+0x458], R10 ;  /* 0x0004580a01007387 */ /* 0x0003e80000100a00 */
[----:B------:R-:W3:Y:S04]  /*f6b0*/  LDL.LU R21, [R1+0x2b4] ;  /* 0x0002b40001157983 */ /* 0x000ee80000300800 */
[----:B------:R-:W4:Y:S04]  /*f6c0*/  LDL.LU R22, [R1+0x2b8] ;  /* 0x0002b80001167983 */ /* 0x000f280000300800 */
[----:B------:R-:W5:Y:S04]  /*f6d0*/  LDL.LU R7, [R1+0xf98] ;  /* 0x000f980001077983 */ /* 0x000f680000300800 */
[----:B0-----:R-:W2:Y:S04]  /*f6e0*/  LDL.LU R8, [R1+0x1c0] ;  /* 0x0001c00001087983 */ /* 0x001ea80000300800 */
[----:B------:R-:W2:Y:S04]  /*f6f0*/  LDL.LU R9, [R1+0x1c4] ;  /* 0x0001c40001097983 */ /* 0x000ea80000300800 */
[----:B-1----:R-:W2:Y:S04]  /*f700*/  LDL.LU R10, [R1+0x1c8] ;  /* 0x0001c800010a7983 */ /* 0x002ea80000300800 */
[----:B------:R-:W2:Y:S04]  /*f710*/  LDL.LU R11, [R1+0x1cc] ;  /* 0x0001cc00010b7983 */ /* 0x000ea80000300800 */
[----:B--2---:R0:W-:Y:S04]  /*f720*/  STL.64 [R1+0xef8], R10 ;  /* 0x000ef80a01007387 */ /* 0x0041e80000100a00 */
[----:B------:R-:W-:Y:S04]  /*f730*/  STL.64 [R1+0xef0], R8 ;  /* 0x000ef00801007387 */ /* 0x000fe80000100a00 */
[----:B0-----:R-:W2:Y:S04]  /*f740*/  LDL R10, [R1+0x8] ;  /* 0x00000800010a7983 */ /* 0x001ea80000100800 */
[----:B------:R-:W2:Y:S04]  /*f750*/  LDL R11, [R1+0xc] ;  /* 0x00000c00010b7983 */ /* 0x000ea80000100800 */
[----:B----4-:R-:W-:Y:S04]  /*f760*/  STL.64 [R1+0xeb8], R22 ;  /* 0x000eb81601007387 */ /* 0x010fe80000100a00 */
[----:B---3--:R0:W-:Y:S04]  /*f770*/  STL.64 [R1+0xeb0], R20 ;  /* 0x000eb01401007387 */ /* 0x0081e80000100a00 */
[----:B0-----:R-:W3:Y:S04]  /*f780*/  LDL.LU R20, [R1+0x190] ;  /* 0x0001900001147983 */ /* 0x001ee80000300800 */
[----:B------:R-:W3:Y:S04]  /*f790*/  LDL.LU R21, [R1+0x194] ;  /* 0x0001940001157983 */ /* 0x000ee80000300800 */
[----:B------:R-:W4:Y:S01]  /*f7a0*/  LDL.LU R22, [R1+0x198] ;  /* 0x0001980001167983 */ /* 0x000f220000300800 */
[----:B-----5:R-:W-:-:S03]  /*f7b0*/  IMAD.MOV.U32 R23, RZ, RZ, R7 ;  /* 0x000000ffff177224 */ /* 0x020fc600078e0007 */
[----:B------:R-:W5:Y:S04]  /*f7c0*/  LDL.LU R7, [R1+0xf94] ;  /* 0x000f940001077983 */ /* 0x000f680000300800 */
[----:B------:R-:W2:Y:S04]  /*f7d0*/  LDL.LU R12, [R1+0x330] ;  /* 0x00033000010c7983 */ /* 0x000ea80000300800 */
[----:B------:R-:W2:Y:S04]  /*f7e0*/  LDL.LU R13, [R1+0x334] ;  /* 0x00033400010d7983 */ /* 0x000ea80000300800 */
[----:B------:R-:W2:Y:S04]  /*f7f0*/  LDL.LU R14, [R1+0x338] ;  /* 0x00033800010e7983 */ /* 0x000ea80000300800 */
[----:B------:R-:W2:Y:S04]  /*f800*/  LDL.LU R15, [R1+0x33c] ;  /* 0x00033c00010f7983 */ /* 0x000ea80000300800 */
[----:B----4-:R0:W-:Y:S04]  /*f810*/  STL.64 [R1+0xec8], R22 ;  /* 0x000ec81601007387 */ /* 0x0101e80000100a00 */
[----:B---3--:R-:W-:Y:S01]  /*f820*/  STL.64 [R1+0xec0], R20 ;  /* 0x000ec01401007387 */ /* 0x008fe20000100a00 */
[----:B0-----:R-:W-:-:S02]  /*f830*/  IMAD.MOV.U32 R22, RZ, RZ, R6 ;  /* 0x000000ffff167224 */ /* 0x001fc400078e0006 */
[----:B------:R-:W-:Y:S01]  /*f840*/  IMAD.MOV.U32 R23, RZ, RZ, R28 ;  /* 0x000000ffff177224 */ /* 0x000fe200078e001c */
[----:B------:R-:W3:Y:S04]  /*f850*/  LDL.LU R6, [R1+0xf90] ;  /* 0x000f900001067983 */ /* 0x000ee80000300800 */
[----:B------:R2:W-:Y:S02]  /*f860*/  STL.64 [R1+0xf60], R22 ;  /* 0x000f601601007387 */ /* 0x0005e40000100a00 */
[----:B--2---:R-:W-:Y:S02]  /*f870*/  HMMA.16816.F32 R20, R16, R10, R24 ;  /* 0x0000000a1014723c */ /* 0x004fe40000001818 */
[----:B------:R-:W2:-:S15]  /*f880*/  LDL.LU R24, [R1+0x310] ;  /* 0x0003100001187983 */ /* 0x000e9e0000300800 */
[----:B------:R-:W-:Y:S02]  /*f890*/  NOP ;  /* 0x0000000000007918 */ /* 0x000fe40000000000 */
[----:B------:R-:W-:Y:S04]  /*f8a0*/  STL.64 [R1+0x440], R20 ;  /* 0x0004401401007387 */ /* 0x000fe80000100a00 */
[----:B------:R-:W-:Y:S04]  /*f8b0*/  STL.64 [R1+0x448], R22 ;  /* 0x0004481601007387 */ /* 0x000fe80000100a00 */
[----:B------:R-:W2:Y:S04]  /*f8c0*/  LDL.LU R25, [R1+0x314] ;  /* 0x0003140001197983 */ /* 0x000ea80000300800 */
[----:B------:R-:W4:Y:S04]  /*f8d0*/  LDL.LU R26, [R1+0x318] ;  /* 0x00031800011a7983 */ /* 0x000f280000300800 */
[----:B------:R-:W4:Y:S04]  /*f8e0*/  LDL.LU R27, [R1+0x31c] ;  /* 0x00031c00011b7983 */ /* 0x000f280000300800 */
[----:B----4-:R-:W-:Y:S04]  /*f8f0*/  STL.64 [R1+0xf70], R26 ;  /* 0x000f701a01007387 */ /* 0x010fe80000100a00 */
[----:B--2---:R0:W-:Y:S04]  /*f900*/  STL.64 [R1+0xf68], R24 ;  /* 0x000f681801007387 */ /* 0x0041e80000100a00 */
[----:B0-----:R-:W2:Y:S04]  /*f910*/  LDL.LU R24, [R1+0x320] ;  /* 0x0003200001187983 */ /* 0x001ea80000300800 */
[----:B------:R-:W2:Y:S04]  /*f920*/  LDL.LU R25, [R1+0x324] ;  /* 0x0003240001197983 */ /* 0x000ea80000300800 */
[----:B------:R-:W2:Y:S04]  /*f930*/  LDL.LU R26, [R1+0x328] ;  /* 0x00032800011a7983 */ /* 0x000ea80000300800 */
[----:B------:R-:W2:Y:S04]  /*f940*/  LDL.LU R27, [R1+0x32c] ;  /* 0x00032c00011b7983 */ /* 0x000ea80000300800 */
[----:B------:R0:W-:Y:S04]  /*f950*/  STL.64 [R1+0xf10], R10 ;  /* 0x000f100a01007387 */ /* 0x0001e80000100a00 */
[----:B0-----:R-:W4:Y:S04]  /*f960*/  LDL.64 R10, [R1+0x18] ;  /* 0x00001800010a7983 */ /* 0x001f280000100a00 */
[----:B----4-:R0:W-:Y:S04]  /*f970*/  STL.64 [R1+0xf28], R10 ;  /* 0x000f280a01007387 */ /* 0x0101e80000100a00 */
[----:B0-----:R-:W4:Y:S04]  /*f980*/  LDL.64 R10, [R1+0x28] ;  /* 0x00002800010a7983 */ /* 0x001f280000100a00 */
[----:B----4-:R3:W-:Y:S04]  /*f990*/  STL.64 [R1+0xf40], R10 ;  /* 0x000f400a01007387 */ /* 0x0107e80000100a00 */
[----:B------:R-:W4:Y:S04]  /*f9a0*/  LDL.LU R8, [R1+0x2f0] ;  /* 0x0002f00001087983 */ /* 0x000f280000300800 */
[----:B------:R-:W4:Y:S01]  /*f9b0*/  LDL.LU R9, [R1+0x2f4] ;  /* 0x0002f40001097983 */ /* 0x000f220000300800 */
[----:B---3--:R-:W-:-:S03]  /*f9c0*/  IMAD.MOV.U32 R10, RZ, RZ, R6 ;  /* 0x000000ffff0a7224 */ /* 0x008fc600078e0006 */
[----:B------:R-:W3:Y:S01]  /*f9d0*/  LDL.LU R6, [R1+0xf8c] ;  /* 0x000f8c0001067983 */ /* 0x000ee20000300800 */
[----:B-----5:R-:W-:-:S03]  /*f9e0*/  IMAD.MOV.U32 R11, RZ, RZ, R7 ;  /* 0x000000ffff0b7224 */ /* 0x020fc600078e0007 */
[----:B------:R-:W3:Y:S04]  /*f9f0*/  LDL.LU R7, [R1+0xf88] ;  /* 0x000f880001077983 */ /* 0x000ee80000300800 */
[----:B------:R-:W-:Y:S04]  /*fa00*/  STL.64 [R1+0xf50], R10 ;  /* 0x000f500a01007387 */ /* 0x000fe80000100a00 */
[----:B----4-:R0:W-:Y:S01]  /*fa10*/  STL.64 [R1+0xf48], R8 ;  /* 0x000f480801007387 */ /* 0x0101e20000100a00 */
[----:B---3--:R-:W-:Y:S03]  /*fa20*/  HMMA.16816.F32 R16, R16, R6, R12 ;  /* 0x000000061010723c */ /* 0x008fe6000000180c */
[----:B0-----:R-:W3:Y:S04]  /*fa30*/  LDL.LU R8, [R1+0x300] ;  /* 0x0003000001087983 */ /* 0x001ee80000300800 */
[----:B------:R-:W3:Y:S04]  /*fa40*/  LDL.LU R9, [R1+0x304] ;  /* 0x0003040001097983 */ /* 0x000ee80000300800 */
[----:B------:R-:W3:Y:S04]  /*fa50*/  LDL.LU R10, [R1+0x308] ;  /* 0x00030800010a7983 */ /* 0x000ee80000300800 */
[----:B------:R-:W3:Y:S04]  /*fa60*/  LDL.LU R11, [R1+0x30c] ;  /* 0x00030c00010b7983 */ /* 0x000ee80000300800 */
[----:B------:R-:W2:Y:S04]  /*fa70*/  LDL.LU.64 R14, [R1+0xf80] ;  /* 0x000f8000010e7983 */ /* 0x000ea80000300a00 */
[----:B------:R-:W2:Y:S04]  /*fa80*/  LDL.LU.64 R12, [R1+0xf78] ;  /* 0x000f7800010c7983 */ /* 0x000ea80000300a00 */
[----:B------:R-:W-:Y:S04]  /*fa90*/  STL.64 [R1+0xf08], R6 ;  /* 0x000f080601007387 */ /* 0x000fe80000100a00 */
[----:B------:R0:W-:Y:S04]  /*faa0*/  STL.64 [R1+0xf00], R4 ;  /* 0x000f000401007387 */ /* 0x0001e80000100a00 */
[----:B------:R-:W-:Y:S04]  /*fab0*/  STL.64 [R1+0x330], R16 ;  /* 0x0003301001007387 */ /* 0x000fe80000100a00 */
[----:B------:R-:W-:Y:S04]  /*fac0*/  STL.64 [R1+0x338], R18 ;  /* 0x0003381201007387 */ /* 0x000fe80000100a00 */
[----:B0-----:R-:W4:Y:S04]  /*fad0*/  LDL.LU R4, [R1+0x2c0] ;  /* 0x0002c00001047983 */ /* 0x001f280000300800 */
[----:B------:R-:W4:Y:S04]  /*fae0*/  LDL.LU R5, [R1+0x2c4] ;  /* 0x0002c40001057983 */ /* 0x000f280000300800 */
[----:B------:R-:W5:Y:S04]  /*faf0*/  LDL.LU R6, [R1+0x2c8] ;  /* 0x0002c80001067983 */ /* 0x000f680000300800 */
[----:B------:R-:W5:Y:S01]  /*fb00*/  LDL.LU R7, [R1+0x2cc] ;  /* 0x0002cc0001077983 */ /* 0x000f620000300800 */
[----:B------:R-:W-:-:S02]  /*fb10*/  IMAD.MOV.U32 R22, RZ, RZ, R2 ;  /* 0x000000ffff167224 */ /* 0x000fc400078e0002 */
[----:B------:R-:W-:Y:S01]  /*fb20*/  IMAD.MOV.U32 R23, RZ, RZ, R0 ;  /* 0x000000ffff177224 */ /* 0x000fe200078e0000 */
[----:B-----5:R-:W-:Y:S04]  /*fb30*/  STL.64 [R1+0xf20], R6 ;  /* 0x000f200601007387 */ /* 0x020fe80000100a00 */
[----:B----4-:R0:W-:Y:S04]  /*fb40*/  STL.64 [R1+0xf18], R4 ;  /* 0x000f180401007387 */ /* 0x0101e80000100a00 */
[----:B0-----:R-:W4:Y:S04]  /*fb50*/  LDL.LU R4, [R1+0x2d0] ;  /* 0x0002d00001047983 */ /* 0x001f280000300800 */
[----:B------:R-:W4:Y:S04]  /*fb60*/  LDL.LU R5, [R1+0x2d4] ;  /* 0x0002d40001057983 */ /* 0x000f280000300800 */
[----:B------:R-:W5:Y:S04]  /*fb70*/  LDL.LU R6, [R1+0x2d8] ;  /* 0x0002d80001067983 */ /* 0x000f680000300800 */
[----:B------:R-:W5:Y:S01]  /*fb80*/  LDL.LU R7, [R1+0x2dc] ;  /* 0x0002dc0001077983 */ /* 0x000f620000300800 */
[C---:B--2---:R-:W-:Y:S03]  /*fb90*/  HMMA.16816.F32 R20, R12.reuse, R22, R24 ;  /* 0x000000160c14723c */ /* 0x044fe60000001818 */
[----:B-----5:R-:W-:Y:S04]  /*fba0*/  STL.64 [R1+0xf38], R6 ;  /* 0x000f380601007387 */ /* 0x020fe80000100a00 */
[----:B----4-:R0:W-:Y:S04]  /*fbb0*/  STL.64 [R1+0xf30], R4 ;  /* 0x000f300401007387 */ /* 0x0101e80000100a00 */
[----:B0-----:R-:W2:Y:S04]  /*fbc0*/  LDL.LU R4, [R1+0x2e0] ;  /* 0x0002e00001047983 */ /* 0x001ea80000300800 */
[----:B------:R-:W2:Y:S04]  /*fbd0*/  LDL.LU R5, [R1+0x2e4] ;  /* 0x0002e40001057983 */ /* 0x000ea80000300800 */
[----:B------:R-:W2:Y:S04]  /*fbe0*/  LDL.LU R6, [R1+0x2e8] ;  /* 0x0002e80001067983 */ /* 0x000ea80000300800 */
[----:B------:R-:W2:Y:S04]  /*fbf0*/  LDL.LU R7, [R1+0x2ec] ;  /* 0x0002ec0001077983 */ /* 0x000ea80000300800 */
[----:B------:R-:W4:Y:S04]  /*fc00*/  LDL.64 R18, [R1+0x38] ;  /* 0x0000380001127983 */ /* 0x000f280000100a00 */
[----:B------:R-:W5:Y:S04]  /*fc10*/  LDL.LU.64 R26, [R1+0xf70] ;  /* 0x000f7000011a7983 */ /* 0x000f680000300a00 */
[----:B------:R-:W5:Y:S04]  /*fc20*/  LDL.LU.64 R24, [R1+0xf68] ;  /* 0x000f680001187983 */ /* 0x000f680000300a00 */
[----:B------:R-:W-:Y:S04]  /*fc30*/  STL.64 [R1+0x320], R20 ;  /* 0x0003201401007387 */ /* 0x000fe80000100a00 */
[----:B------:R0:W-:Y:S04]  /*fc40*/  STL.64 [R1+0x328], R22 ;  /* 0x0003281601007387 */ /* 0x0001e80000100a00 */
[----:B0-----:R-:W5:Y:S02]  /*fc50*/  LDL.LU.64 R22, [R1+0xf60] ;  /* 0x000f600001167983 */ /* 0x001f640000300a00 */
[----:B-----5:R-:W-:-:S15]  /*fc60*/  HMMA.16816.F32 R24, R12, R22, R24 ;  /* 0x000000160c18723c */ /* 0x020fde0000001818 */
[----:B------:R-:W-:-:S04]  /*fc70*/  NOP ;  /* 0x0000000000007918 */ /* 0x000fc80000000000 */
[----:B------:R-:W-:Y:S04]  /*fc80*/  STL.64 [R1+0x310], R24 ;  /* 0x0003101801007387 */ /* 0x000fe80000100a00 */
[----:B------:R0:W-:Y:S04]  /*fc90*/  STL.64 [R1+0x318], R26 ;  /* 0x0003181a01007387 */ /* 0x0001e80000100a00 */
[----:B0-----:R-:W3:Y:S04]  /*fca0*/  LDL.LU.64 R26, [R1+0xf58] ;  /* 0x000f5800011a7983 */ /* 0x001ee80000300a00 */
[----:B------:R0:W-:Y:S04]  /*fcb0*/  STL.64 [R1+0xed8], R22 ;  /* 0x000ed81601007387 */ /* 0x0001e80000100a00 */
[----:B0-----:R-:W5:Y:S01]  /*fcc0*/  LDL.64 R22, [R1+0x68] ;  /* 0x0000680001167983 */ /* 0x001f620000100a00 */
[----:B---3--:R-:W-:-:S15]  /*fcd0*/  HMMA.16816.F32 R8, R12, R26, R8 ;  /* 0x0000001a0c08723c */ /* 0x008fde0000001808 */
[----:B------:R-:W-:-:S04]  /*fce0*/  NOP ;  /* 0x0000000000007918 */ /* 0x000fc80000000000 */
[----:B------:R-:W-:Y:S04]  /*fcf0*/  STL.64 [R1+0x300], R8 ;  /* 0x0003000801007387 */ /* 0x000fe80000100a00 */
[----:B------:R0:W-:Y:S04]  /*fd00*/  STL.64 [R1+0x308], R10 ;  /* 0x0003080a01007387 */ /* 0x0001e80000100a00 */
[----:B0-----:R-:W4:Y:S04]  /*fd10*/  LDL.LU.64 R10, [R1+0xf50] ;  /* 0x000f5000010a7983 */ /* 0x001f280000300a00 */
[----:B------:R-:W4:Y:S02]  /*fd20*/  LDL.LU.64 R8, [R1+0xf48] ;  /* 0x000f480001087983 */ /* 0x000f240000300a00 */
[----:B----4-:R-:W-:-:S15]  /*fd30*/  HMMA.16816.F32 R8, R12, R18, R8 ;  /* 0x000000120c08723c */ /* 0x010fde0000001808 */
[----:B------:R-:W-:-:S04]  /*fd40*/  NOP ;  /* 0x0000000000007918 */ /* 0x000fc80000000000 */
[----:B------:R-:W-:Y:S04]  /*fd50*/  STL.64 [R1+0x2f0], R8 ;  /* 0x0002f00801007387 */ /* 0x000fe80000100a00 */
[----:B------:R0:W-:Y:S04]  /*fd60*/  STL.64 [R1+0x2f8], R10 ;  /* 0x0002f80a01007387 */ /* 0x0001e80000100a00 */
[----:B0-----:R-:W2:Y:S04]  /*fd70*/  LDL.LU.64 R10, [R1+0xf40] ;  /* 0x000f4000010a7983 */ /* 0x001ea80000300a00 */
[----:B------:R0:W-:Y:S04]  /*fd80*/  STL.64 [R1+0xed0], R18 ;  /* 0x000ed01201007387 */ /* 0x0001e80000100a00 */
[----:B------:R-:W3:Y:S04]  /*fd90*/  LDL.LU R16, [R1+0x1a0] ;  /* 0x0001a00001107983 */ /* 0x000ee80000300800 */
[----:B------:R-:W3:Y:S04]  /*fda0*/  LDL.LU R17, [R1+0x1a4] ;  /* 0x0001a40001117983 */ /* 0x000ee80000300800 */
[----:B0-----:R-:W3:Y:S04]  /*fdb0*/  LDL.LU R18, [R1+0x1a8] ;  /* 0x0001a80001127983 */ /* 0x001ee80000300800 */
[----:B------:R-:W3:Y:S01]  /*fdc0*/  LDL.LU R19, [R1+0x1ac] ;  /* 0x0001ac0001137983 */ /* 0x000ee20000300800 */
        /* <DEDUP_REMOVED lines=18> */
[----:B--2---:R-:W-:Y:S02]  /*fef0*/  HMMA.16816.F32 R8, R12, R10, R4 ;  /* 0x0000000a0c08723c */ /* 0x004fe40000001804 */
[----:B------:R-:W2:Y:S04]  /*ff00*/  LDL.LU.64 R6, [R1+0xf08] ;  /* 0x000f080001067983 */ /* 0x000ea80000300a00 */
[----:B------:R-:W4:-:S13]  /*ff10*/  LDL.LU.64 R4, [R1+0xf00] ;  /* 0x000f000001047983 */ /* 0x000f1a0000300a00 */
[----:B------:R-:W-:Y:S04]  /*ff20*/  STL.64 [R1+0x2c0], R8 ;  /* 0x0002c00801007387 */ /* 0x000fe80000100a00 */
[----:B------:R0:W-:Y:S04]  /*ff30*/  STL.64 [R1+0x2c8], R10 ;  /* 0x0002c80a01007387 */ /* 0x0001e80000100a00 */
[----:B0-----:R-:W2:Y:S04]  /*ff40*/  LDL.LU.64 R10, [R1+0xef8] ;  /* 0x000ef800010a7983 */ /* 0x001ea80000300a00 */
[----:B------:R-:W2:Y:S02]  /*ff50*/  LDL.LU.64 R8, [R1+0xef0] ;  /* 0x000ef00001087983 */ /* 0x000ea40000300a00 */
[----:B--2---:R-:W-:Y:S02]  /*ff60*/  HMMA.16816.F32 R12, R12, R6, R8 ;  /* 0x000000060c0c723c */ /* 0x004fe40000001808 */
[----:B------:R-:W5:Y:S04]  /*ff70*/  LDL.LU.64 R10, [R1+0xee8] ;  /* 0x000ee800010a7983 */ /* 0x000f680000300a00 */
[----:B------:R-:W5:-:S13]  /*ff80*/  LDL.LU.64 R8, [R1+0xee0] ;  /* 0x000ee00001087983 */ /* 0x000f5a0000300a00 */
[----:B------:R0:W-:Y:S04]  /*ff90*/  STL.64 [R1+0x1c0], R12 ;  /* 0x0001c00c01007387 */ /* 0x0001e80000100a00 */
[----:B------:R1:W-:Y:S04]  /*ffa0*/  STL.64 [R1+0x1c8], R14 ;  /* 0x0001c80e01007387 */ /* 0x0003e80000100a00 */
[----:B0-----:R-:W2:Y:S04]  /*ffb0*/  LDL.LU R12, [R1+0x180] ;  /* 0x00018000010c7983 */ /* 0x001ea80000300800 */
[----:B------:R-:W2:Y:S04]  /*ffc0*/  LDL.LU R13, [R1+0x184] ;  /* 0x00018400010d7983 */ /* 0x000ea80000300800 */
[----:B-1----:R-:W2:Y:S04]  /*ffd0*/  LDL.LU R14, [R1+0x188] ;  /* 0x00018800010e7983 */ /* 0x002ea80000300800 */
[----:B------:R-:W2:Y:S04]  /*ffe0*/  LDL.LU R15, [R1+0x18c] ;  /* 0x00018c00010f7983 */ /* 0x000ea80000300800 */
[----:B------:R-:W-:Y:S04]  /*fff0*/  STL.64 [R1+0xe90], R6 ;  /* 0x000e900601007387 */ /* 0x000fe80000100a00 */
[----:B----4-:R0:W-:Y:S04]  /*10000*/  STL.64 [R1+0xe88], R4 ;  /* 0x000e880401007387 */ /* 0x0101e80000100a00 */
[----:B0-----:R-:W5:Y:S04]  /*10010*/  LDL.LU R4, [R1+0x1b0] ;  /* 0x0001b00001047983 */ /* 0x001f680000300800 */
[----:B------:R-:W5:Y:S04]  /*10020*/  LDL.LU R5, [R1+0x1b4] ;  /* 0x0001b40001057983 */ /* 0x000f680000300800 */
[----:B------:R-:W5:Y:S04]  /*10030*/  LDL.LU R6, [R1+0x1b8] ;  /* 0x0001b80001067983 */ /* 0x000f680000300800 */
[----:B------:R-:W5:Y:S02]  /*10040*/  LDL.LU R7, [R1+0x1bc] ;  /* 0x0001bc0001077983 */ /* 0x000f640000300800 */
[----:B-----5:R-:W-:-:S15]  /*10050*/  HMMA.16816.F32 R4, R8, R22, R4 ;  /* 0x000000160804723c */ /* 0x020fde0000001804 */
[----:B------:R-:W-:-:S04]  /*10060*/  NOP ;  /* 0x0000000000007918 */ /* 0x000fc80000000000 */
[----:B------:R0:W-:Y:S04]  /*10070*/  STL.64 [R1+0x1b0], R4 ;  /* 0x0001b00401007387 */ /* 0x0001e80000100a00 */
[----:B------:R-:W-:Y:S01]  /*10080*/  STL.64 [R1+0x1b8], R6 ;  /* 0x0001b80601007387 */ /* 0x000fe20000100a00 */
[----:B0-----:R-:W-:Y:S02]  /*10090*/  IMAD.MOV.U32 R5, RZ, RZ, R22 ;  /* 0x000000ffff057224 */ /* 0x001fe400078e0016 */
[----:B------:R-:W-:Y:S02]  /*100a0*/  IMAD.MOV.U32 R4, RZ, RZ, R23 ;  /* 0x000000ffff047224 */ /* 0x000fe400078e0017 */
[----:B------:R-:W3:Y:S02]  /*100b0*/  LDL.LU.64 R22, [R1+0xed8] ;  /* 0x000ed80001167983 */ /* 0x000ee40000300a00 */
[----:B---3--:R-:W-:Y:S02]  /*100c0*/  HMMA.16816.F32 R20, R8, R22, R16 ;  /* 0x000000160814723c */ /* 0x008fe40000001810 */
[----:B------:R-:W2:-:S15]  /*100d0*/  LDL.LU.64 R18, [R1+0xed0] ;  /* 0x000ed00001127983 */ /* 0x000e9e0000300a00 */
[----:B------:R-:W-:Y:S02]  /*100e0*/  NOP ;  /* 0x0000000000007918 */ /* 0x000fe40000000000 */
[----:B------:R-:W-:Y:S04]  /*100f0*/  STL.64 [R1+0x1a0], R20 ;  /* 0x0001a01401007387 */ /* 0x000fe80000100a00 */
[----:B------:R0:W-:Y:S04]  /*10100*/  STL.64 [R1+0x1a8], R22 ;  /* 0x0001a81601007387 */ /* 0x0001e80000100a00 */
[----:B0-----:R-:W3:Y:S04]  /*10110*/  LDL.LU.64 R22, [R1+0xec8] ;  /* 0x000ec80001167983 */ /* 0x001ee80000300a00 */
[----:B------:R-:W3:Y:S01]  /*10120*/  LDL.LU.64 R20, [R1+0xec0] ;  /* 0x000ec00001147983 */ /* 0x000ee20000300a00 */
[----:B--2---:R-:W-:Y:S01]  /*10130*/  HMMA.16816.F32 R12, R8, R18, R12 ;  /* 0x00000012080c723c */ /* 0x004fe2000000180c */
[----:B------:R-:W-:-:S02]  /*10140*/  IMAD.MOV.U32 R2, RZ, RZ, R18 ;  /* 0x000000ffff027224 */ /* 0x000fc400078e0012 */
[----:B------:R-:W-:Y:S02]  /*10150*/  IMAD.MOV.U32 R0, RZ, RZ, R19 ;  /* 0x000000ffff007224 */ /* 0x000fe400078e0013 */
[----:B------:R-:W0:Y:S03]  /*10160*/  LDSM.16.MT88.4 R16, [R3+UR8+0x2100] ;  /* 0x002100080310783b */ /* 0x000e260008004200 */
[----:B---3--:R-:W-:-:S15]  /*10170*/  HMMA.16816.F32 R20, R8, R26, R20 ;  /* 0x0000001a0814723c */ /* 0x008fde0000001814 */
[----:B------:R-:W-:-:S04]  /*10180*/  NOP ;  /* 0x0000000000007918 */ /* 0x000fc80000000000 */
[----:B------:R-:W-:Y:S04]  /*10190*/  STL.64 [R1+0x190], R20 ;  /* 0x0001901401007387 */ /* 0x000fe80000100a00 */
[----:B------:R1:W-:Y:S04]  /*101a0*/  STL.64 [R1+0x198], R22 ;  /* 0x0001981601007387 */ /* 0x0003e80000100a00 */
[----:B-1----:R-:W2:Y:S04]  /*101b0*/  LDL.LU.64 R22, [R1+0xeb8] ;  /* 0x000eb80001167983 */ /* 0x002ea80000300a00 */
[----:B------:R-:W2:Y:S04]  /*101c0*/  LDL.LU.64 R20, [R1+0xeb0] ;  /* 0x000eb00001147983 */ /* 0x000ea80000300a00 */
[----:B------:R-:W-:Y:S04]  /*101d0*/  STL.64 [R1+0xe48], R26 ;  /* 0x000e481a01007387 */ /* 0x000fe80000100a00 */
[----:B------:R-:W-:Y:S04]  /*101e0*/  STL.64 [R1+0x180], R12 ;  /* 0x0001800c01007387 */ /* 0x000fe80000100a00 */
[----:B------:R-:W-:Y:S04]  /*101f0*/  STL.64 [R1+0x188], R14 ;  /* 0x0001880e01007387 */ /* 0x000fe80000100a00 */
[----:B0-----:R0:W-:Y:S04]  /*10200*/  STL.64 [R1+0xe08], R18 ;  /* 0x000e081201007387 */ /* 0x0011e80000100a00 */
[----:B------:R-:W-:Y:S01]  /*10210*/  STL.64 [R1+0xe00], R16 ;  /* 0x000e001001007387 */ /* 0x000fe20000100a00 */
[----:B0-----:R-:W-:-:S03]  /*10220*/  IMAD.MOV.U32 R18, RZ, RZ, R29 ;  /* 0x000000ffff127224 */ /* 0x001fc600078e001d */
[----:B------:R-:W3:Y:S04]  /*10230*/  LDL.LU R29, [R1+0xea8] ;  /* 0x000ea800011d7983 */ /* 0x000ee80000300800 */
[----:B------:R-:W4:Y:S01]  /*10240*/  LDL.LU.64 R26, [R1+0x58] ;  /* 0x00005800011a7983 */ /* 0x000f220000300a00 */
[----:B------:R-:W-:-:S07]  /*10250*/  IMAD.MOV.U32 R19, RZ, RZ, R28 ;  /* 0x000000ffff137224 */ /* 0x000fce00078e001c */
[----:B--2---:R-:W-:Y:S01]  /*10260*/  HMMA.16816.F32 R12, R8, R18, R20 ;  /* 0x00000012080c723c */ /* 0x004fe20000001814 */
[----:B----4-:R0:W-:-:S15]  /*10270*/  STL.64 [R1+0xe60], R26 ;  /* 0x000e601a01007387 */ /* 0x0101de0000100a00 */
[----:B------:R-:W-:-:S03]  /*10280*/  NOP ;  /* 0x0000000000007918 */ /* 0x000fc60000000000 */
[----:B------:R-:W-:Y:S04]  /*10290*/  STL.64 [R1+0x2b0], R12 ;  /* 0x0002b00c01007387 */ /* 0x000fe80000100a00 */
[----:B------:R-:W-:Y:S01]  /*102a0*/  STL.64 [R1+0x2b8], R14 ;  /* 0x0002b80e01007387 */ /* 0x000fe20000100a00 */
[----:B0-----:R-:W-:-:S03]  /*102b0*/  IMAD.MOV.U32 R26, RZ, RZ, R5 ;  /* 0x000000ffff1a7224 */ /* 0x001fc600078e0005 */
[----:B---3--:R-:W0:Y:S01]  /*102c0*/  LDSM.16.MT88.4 R12, [R29+UR8+0x2100] ;  /* 0x002100081d0c783b */ /* 0x008e220008004200 */
[----:B------:R-:W-:-:S05]  /*102d0*/  IMAD.MOV.U32 R27, RZ, RZ, R4 ;  /* 0x000000ffff1b7224 */ /* 0x000fca00078e0004 */
[----:B------:R-:W-:Y:S04]  /*102e0*/  STL.64 [R1+0xe98], R26 ;  /* 0x000e981a01007387 */ /* 0x000fe80000100a00 */
[----:B------:R-:W2:Y:S04]  /*102f0*/  LDL.64 R6, [R1+0x8] ;  /* 0x0000080001067983 */ /* 0x000ea80000100a00 */
[----:B--2---:R1:W-:Y:S04]  /*10300*/  STL.64 [R1+0xea0], R6 ;  /* 0x000ea00601007387 */ /* 0x0043e80000100a00 */
[----:B------:R-:W2:Y:S04]  /*10310*/  LDL.LU R20, [R1+0x2a0] ;  /* 0x0002a00001147983 */ /* 0x000ea80000300800 */
[----:B------:R-:W2:Y:S04]  /*10320*/  LDL.LU R21, [R1+0x2a4] ;  /* 0x0002a40001157983 */ /* 0x000ea80000300800 */
[----:B------:R-:W2:Y:S04]  /*10330*/  LDL.LU R22, [R1+0x2a8] ;  /* 0x0002a80001167983 */ /* 0x000ea80000300800 */
[----:B------:R-:W2:Y:S04]  /*10340*/  LDL.LU R23, [R1+0x2ac] ;  /* 0x0002ac0001177983 */ /* 0x000ea80000300800 */
[----:B------:R-:W3:Y:S04]  /*10350*/  LDL.LU R4, [R1+0x430] ;  /* 0x0004300001047983 */ /* 0x000ee80000300800 */
[----:B------:R-:W3:Y:S04]  /*10360*/  LDL.LU R5, [R1+0x434] ;  /* 0x0004340001057983 */ /* 0x000ee80000300800 */
[----:B-1----:R-:W3:Y:S04]  /*10370*/  LDL.LU R6, [R1+0x438] ;  /* 0x0004380001067983 */ /* 0x002ee80000300800 */
[----:B------:R-:W3:Y:S04]  /*10380*/  LDL.LU R7, [R1+0x43c] ;  /* 0x00043c0001077983 */ /* 0x000ee80000300800 */
[----:B------:R1:W-:Y:S04]  /*10390*/  STL.64 [R1+0xe30], R18 ;  /* 0x000e301201007387 */ /* 0x0003e80000100a00 */
[----:B------:R-:W4:Y:S04]  /*103a0*/  LDL.LU R16, [R1+0x260] ;  /* 0x0002600001107983 */ /* 0x000f280000300800 */
[----:B------:R-:W4:Y:S04]  /*103b0*/  LDL.LU R17, [R1+0x264] ;  /* 0x0002640001117983 */ /* 0x000f280000300800 */
[----:B-1----:R-:W5:Y:S04]  /*103c0*/  LDL.LU R18, [R1+0x268] ;  /* 0x0002680001127983 */ /* 0x002f680000300800 */
[----:B------:R-:W5:Y:S04]  /*103d0*/  LDL.LU R19, [R1+0x26c] ;  /* 0x00026c0001137983 */ /* 0x000f680000300800 */
[----:B-----5:R-:W-:Y:S04]  /*103e0*/  STL.64 [R1+0xe40], R18 ;  /* 0x000e401201007387 */ /* 0x020fe80000100a00 */
[----:B----4-:R1:W-:Y:S04]  /*103f0*/  STL.64 [R1+0xe38], R16 ;  /* 0x000e381001007387 */ /* 0x0103e80000100a00 */
[----:B-1----:R-:W4:Y:S04]  /*10400*/  LDL.LU R16, [R1+0x270] ;  /* 0x0002700001107983 */ /* 0x002f280000300800 */
[----:B------:R-:W4:Y:S04]  /*10410*/  LDL.LU R17, [R1+0x274] ;  /* 0x0002740001117983 */ /* 0x000f280000300800 */
[----:B------:R-:W5:Y:S04]  /*10420*/  LDL.LU R18, [R1+0x278] ;  /* 0x0002780001127983 */ /* 0x000f680000300800 */
[----:B------:R-:W5:Y:S04]  /*10430*/  LDL.LU R19, [R1+0x27c] ;  /* 0x00027c0001137983 */ /* 0x000f680000300800 */
[----:B-----5:R-:W-:Y:S04]  /*10440*/  STL.64 [R1+0xe58], R18 ;  /* 0x000e581201007387 */ /* 0x020fe80000100a00 */
[----:B----4-:R1:W-:Y:S04]  /*10450*/  STL.64 [R1+0xe50], R16 ;  /* 0x000e501001007387 */ /* 0x0103e80000100a00 */
[----:B-1----:R-:W4:Y:S04]  /*10460*/  LDL.LU R16, [R1+0x280] ;  /* 0x0002800001107983 */ /* 0x002f280000300800 */
[----:B------:R-:W4:Y:S04]  /*10470*/  LDL.LU R17, [R1+0x284] ;  /* 0x0002840001117983 */ /* 0x000f280000300800 */
[----:B------:R-:W5:Y:S04]  /*10480*/  LDL.LU R18, [R1+0x288] ;  /* 0x0002880001127983 */ /* 0x000f680000300800 */
[----:B------:R-:W5:Y:S01]  /*10490*/  LDL.LU R19, [R1+0x28c] ;  /* 0x00028c0001137983 */ /* 0x000f620000300800 */
[----:B------:R-:W-:-:S02]  /*104a0*/  IMAD.MOV.U32 R26, RZ, RZ, R25 ;  /* 0x000000ffff1a7224 */ /* 0x000fc400078e0019 */
[----:B------:R-:W-:-:S07]  /*104b0*/  IMAD.MOV.U32 R27, RZ, RZ, R24 ;  /* 0x000000ffff1b7224 */ /* 0x000fce00078e0018 */
[C---:B---3--:R-:W-:Y:S01]  /*104c0*/  HMMA.16816.F32 R24, R8.reuse, R26, R4 ;  /* 0x0000001a0818723c */ /* 0x048fe20000001804 */
[----:B-----5:R-:W-:Y:S04]  /*104d0*/  STL.64 [R1+0xe70], R18 ;  /* 0x000e701201007387 */ /* 0x020fe80000100a00 */
[----:B----4-:R1:W-:Y:S04]  /*104e0*/  STL.64 [R1+0xe68], R16 ;  /* 0x000e681001007387 */ /* 0x0103e80000100a00 */
[----:B-1----:R-:W3:Y:S04]  /*104f0*/  LDL.LU R16, [R1+0x290] ;  /* 0x0002900001107983 */ /* 0x002ee80000300800 */
[----:B------:R-:W3:Y:S04]  /*10500*/  LDL.LU R17, [R1+0x294] ;  /* 0x0002940001117983 */ /* 0x000ee80000300800 */
[----:B------:R-:W3:Y:S04]  /*10510*/  LDL.LU R18, [R1+0x298] ;  /* 0x0002980001127983 */ /* 0x000ee80000300800 */
[----:B------:R-:W3:Y:S04]  /*10520*/  LDL.LU R19, [R1+0x29c] ;  /* 0x00029c0001137983 */ /* 0x000ee80000300800 */
[----:B0-----:R-:W-:Y:S04]  /*10530*/  STL [R1+0xd70], R15 ;  /* 0x000d700f01007387 */ /* 0x001fe80000100800 */
[----:B------:R-:W-:Y:S04]  /*10540*/  STL [R1+0xdf8], R14 ;  /* 0x000df80e01007387 */ /* 0x000fe80000100800 */
[----:B------:R0:W-:Y:S04]  /*10550*/  STL.64 [R1+0xdf0], R12 ;  /* 0x000df00c01007387 */ /* 0x0001e80000100a00 */
[----:B0-----:R-:W4:Y:S04]  /*10560*/  LDL.LU R12, [R1+0x420] ;  /* 0x00042000010c7983 */ /* 0x001f280000300800 */
[----:B------:R-:W4:Y:S04]  /*10570*/  LDL.LU R13, [R1+0x424] ;  /* 0x00042400010d7983 */ /* 0x000f280000300800 */
[----:B------:R-:W4:Y:S04]  /*10580*/  LDL.LU R14, [R1+0x428] ;  /* 0x00042800010e7983 */ /* 0x000f280000300800 */
[----:B------:R-:W4:Y:S04]  /*10590*/  LDL.LU R15, [R1+0x42c] ;  /* 0x00042c00010f7983 */ /* 0x000f280000300800 */
[----:B------:R-:W4:Y:S04]  /*105a0*/  LDL.LU.64 R6, [R1+0xea0] ;  /* 0x000ea00001067983 */ /* 0x000f280000300a00 */
[----:B------:R-:W-:Y:S04]  /*105b0*/  STL.64 [R1+0x430], R24 ;  /* 0x0004301801007387 */ /* 0x000fe80000100a00 */
[----:B------:R0:W-:Y:S04]  /*105c0*/  STL.64 [R1+0x438], R26 ;  /* 0x0004381a01007387 */ /* 0x0001e80000100a00 */
[----:B0-----:R-:W3:Y:S01]  /*105d0*/  LDL.LU.64 R26, [R1+0xe98] ;  /* 0x000e9800011a7983 */ /* 0x001ee20000300a00 */
[----:B----4-:R-:W-:-:S15]  /*105e0*/  HMMA.16816.F32 R12, R8, R6, R12 ;  /* 0x00000006080c723c */ /* 0x010fde000000180c */
[----:B------:R-:W-:-:S04]  /*105f0*/  NOP ;  /* 0x0000000000007918 */ /* 0x000fc80000000000 */
[----:B------:R0:W-:Y:S04]  /*10600*/  STL.64 [R1+0x420], R12 ;  /* 0x0004200c01007387 */ /* 0x0001e80000100a00 */
[----:B------:R-:W-:Y:S01]  /*10610*/  STL.64 [R1+0x428], R14 ;  /* 0x0004280e01007387 */ /* 0x000fe20000100a00 */
[----:B0-----:R-:W-:Y:S02]  /*10620*/  IMAD.MOV.U32 R13, RZ, RZ, R6 ;  /* 0x000000ffff0d7224 */ /* 0x001fe400078e0006 */
[----:B------:R-:W-:Y:S02]  /*10630*/  IMAD.MOV.U32 R12, RZ, RZ, R7 ;  /* 0x000000ffff0c7224 */ /* 0x000fe400078e0007 */
[----:B------:R-:W2:Y:S04]  /*10640*/  LDL.LU.64 R6, [R1+0xe90] ;  /* 0x000e900001067983 */ /* 0x000ea80000300a00 */
[----:B------:R-:W4:Y:S01]  /*10650*/  LDL.LU.64 R4, [R1+0xe88] ;  /* 0x000e880001047983 */ /* 0x000f220000300a00 */
[----:B--2---:R-:W-:Y:S03]  /*10660*/  HMMA.16816.F32 R8, R8, R6, R20 ;  /* 0x000000060808723c */ /* 0x004fe60000001814 */
[----:B------:R-:W3:Y:S04]  /*10670*/  LDL.LU.64 R22, [R1+0xe80] ;  /* 0x000e800001167983 */ /* 0x000ee80000300a00 */
[----:B------:R-:W3:-:S12]  /*10680*/  LDL.LU.64 R20, [R1+0xe78] ;  /* 0x000e780001147983 */ /* 0x000ed80000300a00 */
[----:B------:R0:W-:Y:S04]  /*10690*/  STL.64 [R1+0x2a0], R8 ;  /* 0x0002a00801007387 */ /* 0x0001e80000100a00 */
[----:B------:R1:W-:Y:S04]  /*106a0*/  STL.64 [R1+0x2a8], R10 ;  /* 0x0002a80a01007387 */ /* 0x0003e80000100a00 */
[----:B0-----:R-:W2:Y:S04]  /*106b0*/  LDL.LU R8, [R1+0x250] ;  /* 0x0002500001087983 */ /* 0x001ea80000300800 */
[----:B------:R-:W2:Y:S04]  /*106c0*/  LDL.LU R9, [R1+0x254] ;  /* 0x0002540001097983 */ /* 0x000ea80000300800 */
[----:B-1----:R-:W2:Y:S04]  /*106d0*/  LDL.LU R10, [R1+0x258] ;  /* 0x00025800010a7983 */ /* 0x002ea80000300800 */
[----:B------:R-:W2:Y:S04]  /*106e0*/  LDL.LU R11, [R1+0x25c] ;  /* 0x00025c00010b7983 */ /* 0x000ea80000300800 */
[----:B------:R-:W-:Y:S04]  /*106f0*/  STL.64 [R1+0xe18], R6 ;  /* 0x000e180601007387 */ /* 0x000fe80000100a00 */
[----:B----4-:R-:W-:Y:S01]  /*10700*/  STL.64 [R1+0xe10], R4 ;  /* 0x000e100401007387 */ /* 0x010fe20000100a00 */
[----:B---3--:R-:W-:Y:S03]  /*10710*/  HMMA.16816.F32 R24, R20, R26, R16 ;  /* 0x0000001a1418723c */ /* 0x008fe60000001810 */
[----:B------:R-:W3:Y:S04]  /*10720*/  LDL.LU.64 R18, [R1+0xe70] ;  /* 0x000e700001127983 */ /* 0x000ee80000300a00 */
[----:B------:R-:W3:-:S12]  /*10730*/  LDL.LU.64 R16, [R1+0xe68] ;  /* 0x000e680001107983 */ /* 0x000ed80000300a00 */
[----:B------:R-:W-:Y:S04]  /*10740*/  STL.64 [R1+0x290], R24 ;  /* 0x0002901801007387 */ /* 0x000fe80000100a00 */
[----:B------:R0:W-:Y:S04]  /*10750*/  STL.64 [R1+0x298], R26 ;  /* 0x0002981a01007387 */ /* 0x0001e80000100a00 */
[----:B0-----:R-:W3:Y:S01]  /*10760*/  LDL.LU.64 R26, [R1+0xe60] ;  /* 0x000e6000011a7983 */ /* 0x001ee20000300a00 */
[----:B------:R-:W-:Y:S02]  /*10770*/  IMAD.MOV.U32 R6, RZ, RZ, R2 ;  /* 0x000000ffff067224 */ /* 0x000fe400078e0002 */
[----:B------:R-:W-:Y:S01]  /*10780*/  IMAD.MOV.U32 R7, RZ, RZ, R0 ;  /* 0x000000ffff077224 */ /* 0x000fe200078e0000 */
        /* <DEDUP_REMOVED lines=8> */
[----:B------:R-:W3:Y:S02]  /*10810*/  LDL.LU.64 R26, [R1+0xe48] ;  /* 0x000e4800011a7983 */ /* 0x000ee40000300a00 */
[----:B---3--:R-:W-:Y:S02]  /*10820*/  HMMA.16816.F32 R24, R20, R26, R16 ;  /* 0x0000001a1418723c */ /* 0x008fe40000001810 */
[----:B------:R-:W3:Y:S04]  /*10830*/  LDL.LU.64 R18, [R1+0xe40] ;  /* 0x000e400001127983 */ /* 0x000ee80000300a00 */
[----:B------:R-:W3:-:S13]  /*10840*/  LDL.LU.64 R16, [R1+0xe38] ;  /* 0x000e380001107983 */ /* 0x000eda0000300a00 */
[----:B------:R0:W-:Y:S04]  /*10850*/  STL.64 [R1+0x270], R24 ;  /* 0x0002701801007387 */ /* 0x0001e80000100a00 */
[----:B------:R1:W-:Y:S04]  /*10860*/  STL.64 [R1+0x278], R26 ;  /* 0x0002781a01007387 */ /* 0x0003e80000100a00 */
[----:B0-----:R-:W4:Y:S04]  /*10870*/  LDL.LU R24, [R1+0x410] ;  /* 0x0004100001187983 */ /* 0x001f280000300800 */
[----:B------:R-:W4:Y:S04]  /*10880*/  LDL.LU R25, [R1+0x414] ;  /* 0x0004140001197983 */ /* 0x000f280000300800 */
[----:B-1----:R-:W4:Y:S04]  /*10890*/  LDL.LU R26, [R1+0x418] ;  /* 0x00041800011a7983 */ /* 0x002f280000300800 */
[----:B------:R-:W4:Y:S01]  /*108a0*/  LDL.LU R27, [R1+0x41c] ;  /* 0x00041c00011b7983 */ /* 0x000f220000300800 */
[----:B---3--:R-:W-:Y:S03]  /*108b0*/  HMMA.16816.F32 R4, R20, R6, R16 ;  /* 0x000000061404723c */ /* 0x008fe60000001810 */
[----:B------:R-:W2:-:S15]  /*108c0*/  LDL.LU.64 R18, [R1+0xe30] ;  /* 0x000e300001127983 */ /* 0x000e9e0000300a00 */
[----:B------:R-:W-:Y:S01]  /*108d0*/  NOP ;  /* 0x0000000000007918 */ /* 0x000fe20000000000 */
[----:B------:R-:W-:Y:S04]  /*108e0*/  STL.64 [R1+0x260], R4 ;  /* 0x0002600401007387 */ /* 0x000fe80000100a00 */
[----:B------:R2:W-:Y:S02]  /*108f0*/  STL.64 [R1+0x268], R6 ;  /* 0x0002680601007387 */ /* 0x0005e40000100a00 */
[----:B--2---:R-:W-:Y:S02]  /*10900*/  HMMA.16816.F32 R4, R20, R18, R8 ;  /* 0x000000121404723c */ /* 0x004fe40000001808 */
[----:B------:R-:W0:Y:S04]  /*10910*/  LDSM.16.MT88.4 R8, [R3+UR8+0x2180] ;  /* 0x002180080308783b */ /* 0x000e280008004200 */
[----:B0-----:R-:W-:-:S13]  /*10920*/  STL.64 [R1+0xce0], R10 ;  /* 0x000ce00a01007387 */ /* 0x001fda0000100a00 */
[----:B------:R-:W-:Y:S04]  /*10930*/  STL.64 [R1+0x250], R4 ;  /* 0x0002500401007387 */ /* 0x000fe80000100a00 */
[----:B------:R-:W-:Y:S04]  /*10940*/  STL.64 [R1+0x258], R6 ;  /* 0x0002580601007387 */ /* 0x000fe80000100a00 */
[----:B------:R0:W-:Y:S04]  /*10950*/  STL.64 [R1+0xcd8], R8 ;  /* 0x000cd80801007387 */ /* 0x0001e80000100a00 */
[----:B0-----:R-:W2:Y:S04]  /*10960*/  LDL.LU R8, [R1+0x240] ;  /* 0x0002400001087983 */ /* 0x001ea80000300800 */
[----:B------:R-:W2:Y:S04]  /*10970*/  LDL.LU R9, [R1+0x244] ;  /* 0x0002440001097983 */ /* 0x000ea80000300800 */
[----:B------:R-:W3:Y:S04]  /*10980*/  LDL.LU R10, [R1+0x248] ;  /* 0x00024800010a7983 */ /* 0x000ee80000300800 */
[----:B------:R-:W3:Y:S04]  /*10990*/  LDL.LU R11, [R1+0x24c] ;  /* 0x00024c00010b7983 */ /* 0x000ee80000300800 */
[----:B---3--:R-:W-:Y:S04]  /*109a0*/  STL.64 [R1+0xd80], R10 ;  /* 0x000d800a01007387 */ /* 0x008fe80000100a00 */
[----:B--2---:R0:W-:Y:S04]  /*109b0*/  STL.64 [R1+0xd78], R8 ;  /* 0x000d780801007387 */ /* 0x0041e80000100a00 */
[----:B0-----:R-:W2:Y:S04]  /*109c0*/  LDL.LU R8, [R1+0x390] ;  /* 0x0003900001087983 */ /* 0x001ea80000300800 */
[----:B------:R-:W2:Y:S04]  /*109d0*/  LDL.LU R9, [R1+0x394] ;  /* 0x0003940001097983 */ /* 0x000ea80000300800 */
[----:B------:R-:W3:Y:S04]  /*109e0*/  LDL.LU R10, [R1+0x398] ;  /* 0x00039800010a7983 */ /* 0x000ee80000300800 */
[----:B------:R-:W3:Y:S04]  /*109f0*/  LDL.LU R11, [R1+0x39c] ;  /* 0x00039c00010b7983 */ /* 0x000ee80000300800 */
[----:B------:R-:W5:Y:S04]  /*10a00*/  LDL.LU R16, [R1+0x400] ;  /* 0x0004000001107983 */ /* 0x000f680000300800 */
[----:B------:R-:W5:Y:S04]  /*10a10*/  LDL.LU R17, [R1+0x404] ;  /* 0x0004040001117983 */ /* 0x000f680000300800 */
[----:B------:R-:W2:Y:S04]  /*10a20*/  LDL.LU R18, [R1+0x408] ;  /* 0x0004080001127983 */ /* 0x000ea80000300800 */
[----:B------:R-:W2:Y:S04]  /*10a30*/  LDL.LU R19, [R1+0x40c] ;  /* 0x00040c0001137983 */ /* 0x000ea80000300800 */
[----:B--2---:R-:W-:Y:S04]  /*10a40*/  STL.64 [R1+0xe28], R18 ;  /* 0x000e281201007387 */ /* 0x004fe80000100a00 */
[----:B-----5:R0:W-:Y:S04]  /*10a50*/  STL.64 [R1+0xe20], R16 ;  /* 0x000e201001007387 */ /* 0x0201e80000100a00 */
[----:B0-----:R-:W2:Y:S04]  /*10a60*/  LDL.LU R16, [R1+0x460] ;  /* 0x0004600001107983 */ /* 0x001ea80000300800 */
[----:B------:R-:W2:Y:S04]  /*10a70*/  LDL.LU R17, [R1+0x464] ;  /* 0x0004640001117983 */ /* 0x000ea80000300800 */
[----:B------:R-:W2:Y:S04]  /*10a80*/  LDL.LU R18, [R1+0x468] ;  /* 0x0004680001127983 */ /* 0x000ea80000300800 */
[----:B------:R-:W2:Y:S04]  /*10a90*/  LDL.LU R19, [R1+0x46c] ;  /* 0x00046c0001137983 */ /* 0x000ea80000300800 */
[----:B---3--:R0:W-:Y:S04]  /*10aa0*/  STL.64 [R1+0xd90], R10 ;  /* 0x000d900a01007387 */ /* 0x0081e80000100a00 */
[----:B------:R-:W-:Y:S04]  /*10ab0*/  STL.64 [R1+0xd88], R8 ;  /* 0x000d880801007387 */ /* 0x000fe80000100a00 */
[----:B0-----:R-:W4:Y:S01]  /*10ac0*/  LDL.LU.64 R10, [R1+0x18] ;  /* 0x00001800010a7983 */ /* 0x001f220000300a00 */
[----:B------:R-:W-:-:S02]  /*10ad0*/  IMAD.MOV.U32 R6, RZ, RZ, R13 ;  /* 0x000000ffff067224 */ /* 0x000fc400078e000d */
[----:B------:R-:W-:Y:S02]  /*10ae0*/  IMAD.MOV.U32 R7, RZ, RZ, R12 ;  /* 0x000000ffff077224 */ /* 0x000fe400078e000c */
[C---:B----4-:R-:W-:Y:S01]  /*10af0*/  HMMA.16816.F32 R12, R20.reuse, R10, R24 ;  /* 0x0000000a140c723c */ /* 0x050fe20000001818 */
[----:B------:R0:W-:Y:S04]  /*10b00*/  STL.64 [R1+0xda8], R10 ;  /* 0x000da80a01007387 */ /* 0x0001e80000100a00 */
[----:B------:R-:W1:Y:S04]  /*10b10*/  LDSM.16.MT88.4 R24, [R29+UR8+0x2180] ;  /* 0x002180081d18783b */ /* 0x000e680008004200 */
[----:B0-----:R-:W3:Y:S10]  /*10b20*/  LDL.64 R10, [R1+0x28] ;  /* 0x00002800010a7983 */ /* 0x001ef40000100a00 */
[----:B------:R-:W-:Y:S04]  /*10b30*/  STL.64 [R1+0x410], R12 ;  /* 0x0004100c01007387 */ /* 0x000fe80000100a00 */
[----:B------:R-:W-:Y:S04]  /*10b40*/  STL.64 [R1+0x418], R14 ;  /* 0x0004180e01007387 */ /* 0x000fe80000100a00 */
[----:B---3--:R0:W-:Y:S04]  /*10b50*/  STL.64 [R1+0xdc0], R10 ;  /* 0x000dc00a01007387 */ /* 0x0081e80000100a00 */
[----:B------:R-:W3:Y:S04]  /*10b60*/  LDL.LU R8, [R1+0x3c0] ;  /* 0x0003c00001087983 */ /* 0x000ee80000300800 */
[----:B------:R-:W3:Y:S04]  /*10b70*/  LDL.LU R9, [R1+0x3c4] ;  /* 0x0003c40001097983 */ /* 0x000ee80000300800 */
[----:B0-----:R-:W4:Y:S04]  /*10b80*/  LDL.LU R10, [R1+0x3c8] ;  /* 0x0003c800010a7983 */ /* 0x001f280000300800 */
[----:B------:R-:W4:Y:S04]  /*10b90*/  LDL.LU R11, [R1+0x3cc] ;  /* 0x0003cc00010b7983 */ /* 0x000f280000300800 */
[----:B------:R-:W5:Y:S04]  /*10ba0*/  LDL.LU R12, [R1+0x3f0] ;  /* 0x0003f000010c7983 */ /* 0x000f680000300800 */
[----:B------:R-:W5:Y:S04]  /*10bb0*/  LDL.LU R13, [R1+0x3f4] ;  /* 0x0003f400010d7983 */ /* 0x000f680000300800 */
[----:B------:R-:W5:Y:S04]  /*10bc0*/  LDL.LU R14, [R1+0x3f8] ;  /* 0x0003f800010e7983 */ /* 0x000f680000300800 */
[----:B------:R-:W5:Y:S04]  /*10bd0*/  LDL.LU R15, [R1+0x3fc] ;  /* 0x0003fc00010f7983 */ /* 0x000f680000300800 */
[----:B----4-:R0:W-:Y:S04]  /*10be0*/  STL.64 [R1+0xdd0], R10 ;  /* 0x000dd00a01007387 */ /* 0x0101e80000100a00 */
[----:B---3--:R3:W-:Y:S04]  /*10bf0*/  STL.64 [R1+0xdc8], R8 ;  /* 0x000dc80801007387 */ /* 0x0087e80000100a00 */
[----:B0-----:R-:W4:Y:S01]  /*10c00*/  LDL.64 R10, [R1+0x48] ;  /* 0x00004800010a7983 */ /* 0x001f220000100a00 */
[C---:B--2---:R-:W-:Y:S03]  /*10c10*/  HMMA.16816.F32 R4, R20.reuse, R6, R16 ;  /* 0x000000061404723c */ /* 0x044fe60000001810 */
[----:B----4-:R0:W-:Y:S04]  /*10c20*/  STL.64 [R1+0xdd8], R10 ;  /* 0x000dd80a01007387 */ /* 0x0101e80000100a00 */
[----:B---3--:R-:W2:Y:S04]  /*10c30*/  LDL.LU R8, [R1+0x3e0] ;  /* 0x0003e00001087983 */ /* 0x008ea80000300800 */
[----:B------:R-:W2:Y:S04]  /*10c40*/  LDL.LU R9, [R1+0x3e4] ;  /* 0x0003e40001097983 */ /* 0x000ea80000300800 */
[----:B0-----:R-:W3:Y:S04]  /*10c50*/  LDL.LU R10, [R1+0x3e8] ;  /* 0x0003e800010a7983 */ /* 0x001ee80000300800 */
[----:B------:R-:W3:Y:S04]  /*10c60*/  LDL.LU R11, [R1+0x3ec] ;  /* 0x0003ec00010b7983 */ /* 0x000ee80000300800 */
[----:B---3--:R0:W-:Y:S04]  /*10c70*/  STL.64 [R1+0xde8], R10 ;  /* 0x000de80a01007387 */ /* 0x0081e80000100a00 */
[----:B--2---:R-:W-:Y:S04]  /*10c80*/  STL.64 [R1+0xde0], R8 ;  /* 0x000de00801007387 */ /* 0x004fe80000100a00 */
[----:B0-----:R-:W2:Y:S04]  /*10c90*/  LDL.64 R10, [R1+0x68] ;  /* 0x00006800010a7983 */ /* 0x001ea80000100a00 */
[----:B-1----:R0:W-:Y:S04]  /*10ca0*/  STL.64 [R1+0xc68], R26 ;  /* 0x000c681a01007387 */ /* 0x0021e80000100a00 */
[----:B------:R-:W-:Y:S04]  /*10cb0*/  STL.64 [R1+0xc60], R24 ;  /* 0x000c601801007387 */ /* 0x000fe80000100a00 */
[----:B0-----:R-:W3:Y:S04]  /*10cc0*/  LDL.LU.64 R26, [R1+0x38] ;  /* 0x00003800011a7983 */ /* 0x001ee80000300a00 */
[----:B------:R-:W4:Y:S04]  /*10cd0*/  LDL.LU.64 R18, [R1+0xe28] ;  /* 0x000e280001127983 */ /* 0x000f280000300a00 */
[----:B------:R-:W4:Y:S04]  /*10ce0*/  LDL.LU.64 R16, [R1+0xe20] ;  /* 0x000e200001107983 */ /* 0x000f280000300a00 */
[----:B------:R-:W-:Y:S04]  /*10cf0*/  STL.64 [R1+0x460], R4 ;  /* 0x0004600401007387 */ /* 0x000fe80000100a00 */
[----:B------:R0:W-:Y:S04]  /*10d00*/  STL.64 [R1+0x468], R6 ;  /* 0x0004680601007387 */ /* 0x0001e80000100a00 */
[----:B0-----:R-:W4:Y:S04]  /*10d10*/  LDL.LU.64 R6, [R1+0xe18] ;  /* 0x000e180001067983 */ /* 0x001f280000300a00 */
[----:B------:R-:W2:Y:S01]  /*10d20*/  LDL.LU.64 R4, [R1+0xe10] ;  /* 0x000e100001047983 */ /* 0x000ea20000300a00 */
[----:B----4-:R-:W-:Y:S03]  /*10d30*/  HMMA.16816.F32 R20, R20, R6, R16 ;  /* 0x000000061414723c */ /* 0x010fe60000001810 */
[----:B------:R-:W5:Y:S04]  /*10d40*/  LDL.LU.64 R18, [R1+0xe08] ;  /* 0x000e080001127983 */ /* 0x000f680000300a00 */
[----:B------:R-:W5:Y:S04]  /*10d50*/  LDL.LU.64 R16, [R1+0xe00] ;  /* 0x000e000001107983 */ /* 0x000f680000300a00 */
[----:B------:R-:W-:Y:S04]  /*10d60*/  STL.64 [R1+0xda0], R6 ;  /* 0x000da00601007387 */ /* 0x000fe80000100a00 */
[----:B--2---:R0:W-:Y:S04]  /*10d70*/  STL.64 [R1+0xd98], R4 ;  /* 0x000d980401007387 */ /* 0x0041e80000100a00 */
[----:B------:R-:W-:Y:S04]  /*10d80*/  STL.64 [R1+0x400], R20 ;  /* 0x0004001401007387 */ /* 0x000fe80000100a00 */
[----:B------:R1:W-:Y:S04]  /*10d90*/  STL.64 [R1+0x408], R22 ;  /* 0x0004081601007387 */ /* 0x0003e80000100a00 */
[----:B0-----:R-:W2:Y:S04]  /*10da0*/  LDL.LU R4, [R1+0x3a0] ;  /* 0x0003a00001047983 */ /* 0x001ea80000300800 */
[----:B------:R-:W2:Y:S04]  /*10db0*/  LDL.LU R5, [R1+0x3a4] ;  /* 0x0003a40001057983 */ /* 0x000ea80000300800 */
[----:B------:R-:W4:Y:S04]  /*10dc0*/  LDL.LU R6, [R1+0x3a8] ;  /* 0x0003a80001067983 */ /* 0x000f280000300800 */
[----:B------:R-:W4:Y:S01]  /*10dd0*/  LDL.LU R7, [R1+0x3ac] ;  /* 0x0003ac0001077983 */ /* 0x000f220000300800 */
[----:B-1----:R-:W-:-:S02]  /*10de0*/  IMAD.MOV.U32 R23, RZ, RZ, R0 ;  /* 0x000000ffff177224 */ /* 0x002fc400078e0000 */
[----:B------:R-:W-:Y:S01]  /*10df0*/  IMAD.MOV.U32 R0, RZ, RZ, R11 ;  /* 0x000000ffff007224 */ /* 0x000fe200078e000b */
[----:B-----5:R-:W-:Y:S01]  /*10e00*/  HMMA.16816.F32 R12, R16, R10, R12 ;  /* 0x0000000a100c723c */ /* 0x020fe2000000180c */
[----:B----4-:R-:W-:Y:S04]  /*10e10*/  STL.64 [R1+0xdb8], R6 ;  /* 0x000db80601007387 */ /* 0x010fe80000100a00 */
[----:B--2---:R0:W-:Y:S04]  /*10e20*/  STL.64 [R1+0xdb0], R4 ;  /* 0x000db00401007387 */ /* 0x0041e80000100a00 */
[----:B0-----:R-:W2:Y:S04]  /*10e30*/  LDL.LU R4, [R1+0x3b0] ;  /* 0x0003b00001047983 */ /* 0x001ea80000300800 */
[----:B------:R-:W2:Y:S04]  /*10e40*/  LDL.LU R5, [R1+0x3b4] ;  /* 0x0003b40001057983 */ /* 0x000ea80000300800 */
[----:B------:R-:W2:Y:S04]  /*10e50*/  LDL.LU R6, [R1+0x3b8] ;  /* 0x0003b80001067983 */ /* 0x000ea80000300800 */
[----:B------:R-:W2:Y:S04]  /*10e60*/  LDL.LU R7, [R1+0x3bc] ;  /* 0x0003bc0001077983 */ /* 0x000ea80000300800 */
[----:B------:R-:W-:Y:S04]  /*10e70*/  STL.64 [R1+0x3f0], R12 ;  /* 0x0003f00c01007387 */ /* 0x000fe80000100a00 */
[----:B------:R0:W-:Y:S04]  /*10e80*/  STL.64 [R1+0x3f8], R14 ;  /* 0x0003f80e01007387 */ /* 0x0001e80000100a00 */
[----:B0-----:R-:W4:Y:S01]  /*10e90*/  LDL.LU R14, [R1+0xdf8] ;  /* 0x000df800010e7983 */ /* 0x001f220000300800 */
[----:B------:R-:W-:-:S03]  /*10ea0*/  IMAD.MOV.U32 R15, RZ, RZ, R10 ;  /* 0x000000ffff0f7224 */ /* 0x000fc600078e000a */
[----:B------:R-:W4:Y:S04]  /*10eb0*/  LDL.LU.64 R12, [R1+0xdf0] ;  /* 0x000df000010c7983 */ /* 0x000f280000300a00 */
[----:B------:R-:W5:Y:S04]  /*10ec0*/  LDL.LU.64 R10, [R1+0xde8] ;  /* 0x000de800010a7983 */ /* 0x000f680000300a00 */
[----:B------:R-:W5:Y:S01]  /*10ed0*/  LDL.LU.64 R8, [R1+0xde0] ;  /* 0x000de00001087983 */ /* 0x000f620000300a00 */
[----:B------:R-:W-:-:S07]  /*10ee0*/  IMAD.MOV.U32 R22, RZ, RZ, R2 ;  /* 0x000000ffff167224 */ /* 0x000fce00078e0002 */
[----:B-----5:R-:W-:-:S15]  /*10ef0*/  HMMA.16816.F32 R8, R16, R22, R8 ;  /* 0x000000161008723c */ /* 0x020fde0000001808 */
[----:B------:R-:W-:-:S04]  /*10f00*/  NOP ;  /* 0x0000000000007918 */ /* 0x000fc80000000000 */
[----:B------:R-:W-:Y:S04]  /*10f10*/  STL.64 [R1+0x3e0], R8 ;  /* 0x0003e00801007387 */ /* 0x000fe80000100a00 */
[----:B------:R0:W-:Y:S04]  /*10f20*/  STL.64 [R1+0x3e8], R10 ;  /* 0x0003e80a01007387 */ /* 0x0001e80000100a00 */
[----:B0-----:R-:W5:Y:S04]  /*10f30*/  LDL.LU.64 R10, [R1+0xdd8] ;  /* 0x000dd800010a7983 */ /* 0x001f680000300a00 */
[----:B------:R0:W-:Y:S04]  /*10f40*/  STL.64 [R1+0xd48], R22 ;  /* 0x000d481601007387 */ /* 0x0001e80000100a00 */
[----:B------:R-:W5:Y:S04]  /*10f50*/  LDL.LU R20, [R1+0x3d0] ;  /* 0x0003d00001147983 */ /* 0x000f680000300800 */
[----:B------:R-:W5:Y:S04]  /*10f60*/  LDL.LU R21, [R1+0x3d4] ;  /* 0x0003d40001157983 */ /* 0x000f680000300800 */
[----:B0-----:R-:W5:Y:S04]  /*10f70*/  LDL.LU R22, [R1+0x3d8] ;  /* 0x0003d80001167983 */ /* 0x001f680000300800 */
[----:B------:R-:W5:Y:S02]  /*10f80*/  LDL.LU R23, [R1+0x3dc] ;  /* 0x0003dc0001177983 */ /* 0x000f640000300800 */
[----:B-----5:R-:W-:-:S15]  /*10f90*/  HMMA.16816.F32 R20, R16, R10, R20 ;  /* 0x0000000a1014723c */ /* 0x020fde0000001814 */
[----:B------:R-:W-:-:S04]  /*10fa0*/  NOP ;  /* 0x0000000000007918 */ /* 0x000fc80000000000 */
[----:B------:R-:W-:Y:S04]  /*10fb0*/  STL.64 [R1+0x3d0], R20 ;  /* 0x0003d01401007387 */ /* 0x000fe80000100a00 */
[----:B------:R0:W-:Y:S02]  /*10fc0*/  STL.64 [R1+0x3d8], R22 ;  /* 0x0003d81601007387 */ /* 0x0001e40000100a00 */
[----:B0-----:R-:W-:Y:S02]  /*10fd0*/  IMAD.MOV.U32 R23, RZ, RZ, R10 ;  /* 0x000000ffff177224 */ /* 0x001fe400078e000a */
[----:B------:R-:W-:Y:S02]  /*10fe0*/  IMAD.MOV.U32 R22, RZ, RZ, R11 ;  /* 0x000000ffff167224 */ /* 0x000fe400078e000b */
[----:B------:R-:W3:Y:S04]  /*10ff0*/  LDL.LU.64 R10, [R1+0xdd0] ;  /* 0x000dd000010a7983 */ /* 0x000ee80000300a00 */
[----:B------:R-:W3:Y:S02]  /*11000*/  LDL.LU.64 R8, [R1+0xdc8] ;  /* 0x000dc80001087983 */ /* 0x000ee40000300a00 */
[----:B---3--:R-:W-:-:S15]  /*11010*/  HMMA.16816.F32 R8, R16, R26, R8 ;  /* 0x0000001a1008723c */ /* 0x008fde0000001808 */
[----:B------:R-:W-:-:S04]  /*11020*/  NOP ;  /* 0x0000000000007918 */ /* 0x000fc80000000000 */
[----:B------:R-:W-:Y:S04]  /*11030*/  STL.64 [R1+0x3c0], R8 ;  /* 0x0003c00801007387 */ /* 0x000fe80000100a00 */
[----:B------:R0:W-:Y:S04]  /*11040*/  STL.64 [R1+0x3c8], R10 ;  /* 0x0003c80a01007387 */ /* 0x0001e80000100a00 */
[----:B0-----:R-:W2:Y:S04]  /*11050*/  LDL.LU.64 R10, [R1+0xdc0] ;  /* 0x000dc000010a7983 */ /* 0x001ea80000300a00 */
[----:B------:R0:W-:Y:S04]  /*11060*/  STL.64 [R1+0xd30], R26 ;  /* 0x000d301a01007387 */ /* 0x0001e80000100a00 */
[----:B0-----:R-:W3:Y:S01]  /*11070*/  LDL.64 R26, [R1+0x8] ;  /* 0x00000800011a7983 */ /* 0x001ee20000100a00 */
        /* <DEDUP_REMOVED lines=16> */
[----:B------:R-:W5:Y:S04]  /*11180*/  LDL.LU.64 R4, [R1+0xd98] ;  /* 0x000d980001047983 */ /* 0x000f680000300a00 */
[----:B------:R-:W3:Y:S04]  /*11190*/  LDL.LU.64 R10, [R1+0xd90] ;  /* 0x000d9000010a7983 */ /* 0x000ee80000300a00 */
[----:B------:R-:W3:Y:S02]  /*111a0*/  LDL.LU.64 R8, [R1+0xd88] ;  /* 0x000d880001087983 */ /* 0x000ee40000300a00 */
[----:B---3--:R-:W-:-:S15]  /*111b0*/  HMMA.16816.F32 R8, R16, R26, R8 ;  /* 0x0000001a1008723c */ /* 0x008fde0000001808 */
[----:B------:R-:W-:-:S04]  /*111c0*/  NOP ;  /* 0x0000000000007918 */ /* 0x000fc80000000000 */
[----:B------:R-:W-:Y:S04]  /*111d0*/  STL.64 [R1+0x390], R8 ;  /* 0x0003900801007387 */ /* 0x000fe80000100a00 */
[----:B------:R0:W-:Y:S04]  /*111e0*/  STL.64 [R1+0x398], R10 ;  /* 0x0003980a01007387 */ /* 0x0001e80000100a00 */
[----:B0-----:R-:W3:Y:S04]  /*111f0*/  LDL.LU.64 R10, [R1+0xd80] ;  /* 0x000d8000010a7983 */ /* 0x001ee80000300a00 */
[----:B------:R-:W3:Y:S01]  /*11200*/  LDL.LU.64 R8, [R1+0xd78] ;  /* 0x000d780001087983 */ /* 0x000ee20000300a00 */
[----:B------:R-:W-:-:S03]  /*11210*/  IMAD.MOV.U32 R29, RZ, RZ, R26 ;  /* 0x000000ffff1d7224 */ /* 0x000fc600078e001a */
[----:B--2---:R-:W-:Y:S01]  /*11220*/  STL.64 [R1+0xcf0], R6 ;  /* 0x000cf00601007387 */ /* 0x004fe20000100a00 */
[----:B------:R-:W-:-:S03]  /*11230*/  IMAD.MOV.U32 R28, RZ, RZ, R27 ;  /* 0x000000ffff1c7224 */ /* 0x000fc600078e001b */
[----:B-----5:R-:W-:Y:S01]  /*11240*/  STL.64 [R1+0xce8], R4 ;  /* 0x000ce80401007387 */ /* 0x020fe20000100a00 */
[----:B------:R-:W-:Y:S02]  /*11250*/  IMAD.MOV.U32 R26, RZ, RZ, R23 ;  /* 0x000000ffff1a7224 */ /* 0x000fe400078e0017 */
[----:B------:R-:W-:Y:S01]  /*11260*/  IMAD.MOV.U32 R27, RZ, RZ, R22 ;  /* 0x000000ffff1b7224 */ /* 0x000fe200078e0016 */
[----:B---3--:R-:W-:-:S15]  /*11270*/  HMMA.16816.F32 R8, R16, R6, R8 ;  /* 0x000000061008723c */ /* 0x008fde0000001808 */
[----:B------:R-:W-:-:S04]  /*11280*/  NOP ;  /* 0x0000000000007918 */ /* 0x000fc80000000000 */
[----:B------:R0:W-:Y:S04]  /*11290*/  STL.64 [R1+0x240], R8 ;  /* 0x0002400801007387 */ /* 0x0001e80000100a00 */
[----:B------:R1:W-:Y:S04]  /*112a0*/  STL.64 [R1+0x248], R10 ;  /* 0x0002480a01007387 */ /* 0x0003e80000100a00 */
[----:B0-----:R-:W2:Y:S04]  /*112b0*/  LDL.LU R8, [R1+0x170] ;  /* 0x0001700001087983 */ /* 0x001ea80000300800 */
[----:B------:R-:W2:Y:S04]  /*112c0*/  LDL.LU R9, [R1+0x174] ;  /* 0x0001740001097983 */ /* 0x000ea80000300800 */
[----:B-1----:R-:W3:Y:S04]  /*112d0*/  LDL.LU R10, [R1+0x178] ;  /* 0x00017800010a7983 */ /* 0x002ee80000300800 */
[----:B------:R-:W3:Y:S04]  /*112e0*/  LDL.LU R11, [R1+0x17c] ;  /* 0x00017c00010b7983 */ /* 0x000ee80000300800 */
[----:B------:R0:W-:Y:S04]  /*112f0*/  STL.64 [R1+0xd40], R26 ;  /* 0x000d401a01007387 */ /* 0x0001e80000100a00 */
[----:B------:R-:W5:Y:S04]  /*11300*/  LDL.LU R24, [R1+0x220] ;  /* 0x0002200001187983 */ /* 0x000f680000300800 */
[----:B------:R-:W5:Y:S04]  /*11310*/  LDL.LU R25, [R1+0x224] ;  /* 0x0002240001197983 */ /* 0x000f680000300800 */
[----:B0-----:R-:W2:Y:S04]  /*11320*/  LDL.LU R26, [R1+0x228] ;  /* 0x00022800011a7983 */ /* 0x001ea80000300800 */
[----:B------:R-:W2:Y:S01]  /*11330*/  LDL.LU R27, [R1+0x22c] ;  /* 0x00022c00011b7983 */ /* 0x000ea20000300800 */
[----:B------:R-:W-:-:S02]  /*11340*/  IMAD.MOV.U32 R22, RZ, RZ, R15 ;  /* 0x000000ffff167224 */ /* 0x000fc400078e000f */
[----:B------:R-:W-:Y:S02]  /*11350*/  IMAD.MOV.U32 R23, RZ, RZ, R0 ;  /* 0x000000ffff177224 */ /* 0x000fe400078e0000 */
[----:B------:R-:W-:Y:S02]  /*11360*/  IMAD.MOV.U32 R6, RZ, RZ, R29 ;  /* 0x000000ffff067224 */ /* 0x000fe400078e001d */
[----:B------:R-:W-:Y:S01]  /*11370*/  IMAD.MOV.U32 R7, RZ, RZ, R28 ;  /* 0x000000ffff077224 */ /* 0x000fe200078e001c */
[----:B--2---:R-:W-:Y:S04]  /*11380*/  STL.64 [R1+0xd58], R26 ;  /* 0x000d581a01007387 */ /* 0x004fe80000100a00 */
[----:B-----5:R0:W-:Y:S04]  /*11390*/  STL.64 [R1+0xd50], R24 ;  /* 0x000d501801007387 */ /* 0x0201e80000100a00 */
[----:B------:R-:W4:Y:S04]  /*113a0*/  LDL.LU R15, [R1+0xd70] ;  /* 0x000d7000010f7983 */ /* 0x000f280000300800 */
[----:B------:R-:W2:Y:S04]  /*113b0*/  LDL.LU R0, [R1+0xd6c] ;  /* 0x000d6c0001007983 */ /* 0x000ea80000300800 */
[----:B0-----:R-:W4:Y:S04]  /*113c0*/  LDL.LU R24, [R1+0x230] ;  /* 0x0002300001187983 */ /* 0x001f280000300800 */
[----:B------:R-:W4:Y:S04]  /*113d0*/  LDL.LU R25, [R1+0x234] ;  /* 0x0002340001197983 */ /* 0x000f280000300800 */
[----:B------:R-:W4:Y:S04]  /*113e0*/  LDL.LU R26, [R1+0x238] ;  /* 0x00023800011a7983 */ /* 0x000f280000300800 */
[----:B------:R-:W4:Y:S04]  /*113f0*/  LDL.LU R27, [R1+0x23c] ;  /* 0x00023c00011b7983 */ /* 0x000f280000300800 */
[----:B---3--:R-:W-:Y:S04]  /*11400*/  STL.64 [R1+0xd00], R10 ;  /* 0x000d000a01007387 */ /* 0x008fe80000100a00 */
[----:B------:R-:W-:Y:S04]  /*11410*/  STL.64 [R1+0xcf8], R8 ;  /* 0x000cf80801007387 */ /* 0x000fe80000100a00 */
[----:B------:R-:W3:Y:S04]  /*11420*/  LDL.LU R29, [R1+0xd68] ;  /* 0x000d6800011d7983 */ /* 0x000ee80000300800 */
[----:B------:R-:W5:Y:S04]  /*11430*/  LDL.LU R28, [R1+0xd64] ;  /* 0x000d6400011c7983 */ /* 0x000f680000300800 */
[----:B------:R0:W-:Y:S04]  /*11440*/  STL.64 [R1+0xd08], R6 ;  /* 0x000d080601007387 */ /* 0x0001e80000100a00 */
[----:B------:R-:W2:Y:S04]  /*11450*/  LDL.LU R4, [R1+0x1e0] ;  /* 0x0001e00001047983 */ /* 0x000ea80000300800 */
[----:B------:R-:W2:Y:S04]  /*11460*/  LDL.LU R5, [R1+0x1e4] ;  /* 0x0001e40001057983 */ /* 0x000ea80000300800 */
[----:B0-----:R-:W2:Y:S04]  /*11470*/  LDL.LU R6, [R1+0x1e8] ;  /* 0x0001e80001067983 */ /* 0x001ea80000300800 */
[----:B------:R-:W2:Y:S04]  /*11480*/  LDL.LU R7, [R1+0x1ec] ;  /* 0x0001ec0001077983 */ /* 0x000ea80000300800 */
[----:B--2---:R0:W-:Y:S04]  /*11490*/  STL.64 [R1+0xd18], R6 ;  /* 0x000d180601007387 */ /* 0x0041e80000100a00 */
[----:B------:R1:W-:Y:S01]  /*114a0*/  STL.64 [R1+0xd10], R4 ;  /* 0x000d100401007387 */ /* 0x0003e20000100a00 */
[----:B0-----:R-:W-:-:S02]  /*114b0*/  IMAD.MOV.U32 R6, RZ, RZ, R2 ;  /* 0x000000ffff067224 */ /* 0x001fc400078e0002 */
[----:B------:R-:W-:Y:S01]  /*114c0*/  IMAD.MOV.U32 R7, RZ, RZ, R21 ;  /* 0x000000ffff077224 */ /* 0x000fe200078e0015 */
[----:B------:R-:W2:Y:S04]  /*114d0*/  LDL.LU R2, [R1+0xd60] ;  /* 0x000d600001027983 */ /* 0x000ea80000300800 */
[----:B------:R0:W-:Y:S04]  /*114e0*/  STL.64 [R1+0xd38], R6 ;  /* 0x000d380601007387 */ /* 0x0001e80000100a00 */
[----:B-1----:R-:W2:Y:S04]  /*114f0*/  LDL.LU R4, [R1+0x210] ;  /* 0x0002100001047983 */ /* 0x002ea80000300800 */
[----:B------:R-:W2:Y:S04]  /*11500*/  LDL.LU R5, [R1+0x214] ;  /* 0x0002140001057983 */ /* 0x000ea80000300800 */
[----:B0-----:R-:W2:Y:S04]  /*11510*/  LDL.LU R6, [R1+0x218] ;  /* 0x0002180001067983 */ /* 0x001ea80000300800 */
[----:B------:R-:W2:Y:S04]  /*11520*/  LDL.LU R7, [R1+0x21c] ;  /* 0x00021c0001077983 */ /* 0x000ea80000300800 */
[----:B------:R-:W2:Y:S04]  /*11530*/  LDL.LU R8, [R1+0x1d0] ;  /* 0x0001d00001087983 */ /* 0x000ea80000300800 */
[----:B------:R-:W2:Y:S04]  /*11540*/  LDL.LU R9, [R1+0x1d4] ;  /* 0x0001d40001097983 */ /* 0x000ea80000300800 */
[----:B------:R-:W2:Y:S04]  /*11550*/  LDL.LU R10, [R1+0x1d8] ;  /* 0x0001d800010a7983 */ /* 0x000ea80000300800 */
[----:B------:R-:W2:Y:S01]  /*11560*/  LDL.LU R11, [R1+0x1dc] ;  /* 0x0001dc00010b7983 */ /* 0x000ea20000300800 */
[----:B------:R-:W-:-:S02]  /*11570*/  IMAD.MOV.U32 R18, RZ, RZ, R20 ;  /* 0x000000ffff127224 */ /* 0x000fc400078e0014 */
[C---:B----4-:R-:W-:Y:S01]  /*11580*/  HMMA.16816.F32 R20, R12.reuse, R22, R24 ;  /* 0x000000160c14723c */ /* 0x050fe20000001818 */
[----:B--2---:R-:W-:Y:S04]  /*11590*/  STL.64 [R1+0xd28], R10 ;  /* 0x000d280a01007387 */ /* 0x004fe80000100a00 */
[----:B------:R0:W-:Y:S04]  /*115a0*/  STL.64 [R1+0xd20], R8 ;  /* 0x000d200801007387 */ /* 0x0001e80000100a00 */
[----:B0-----:R-:W2:Y:S04]  /*115b0*/  LDL.LU R8, [R1+0x1f0] ;  /* 0x0001f00001087983 */ /* 0x001ea80000300800 */
[----:B------:R-:W2:Y:S04]  /*115c0*/  LDL.LU R9, [R1+0x1f4] ;  /* 0x0001f40001097983 */ /* 0x000ea80000300800 */
[----:B------:R-:W2:Y:S04]  /*115d0*/  LDL.LU R10, [R1+0x1f8] ;  /* 0x0001f800010a7983 */ /* 0x000ea80000300800 */
[----:B------:R-:W2:Y:S04]  /*115e0*/  LDL.LU R11, [R1+0x1fc] ;  /* 0x0001fc00010b7983 */ /* 0x000ea80000300800 */
[----:B------:R-:W4:Y:S04]  /*115f0*/  LDL.LU.64 R26, [R1+0xd58] ;  /* 0x000d5800011a7983 */ /* 0x000f280000300a00 */
[----:B------:R-:W4:Y:S04]  /*11600*/  LDL.LU.64 R24, [R1+0xd50] ;  /* 0x000d500001187983 */ /* 0x000f280000300a00 */
[----:B------:R-:W-:Y:S04]  /*11610*/  STL.64 [R1+0x230], R20 ;  /* 0x0002301401007387 */ /* 0x000fe80000100a00 */
[----:B------:R0:W-:Y:S04]  /*11620*/  STL.64 [R1+0x238], R22 ;  /* 0x0002381601007387 */ /* 0x0001e80000100a00 */
[----:B0-----:R-:W4:Y:S02]  /*11630*/  LDL.LU.64 R22, [R1+0xd48] ;  /* 0x000d480001167983 */ /* 0x001f240000300a00 */
[----:B----4-:R-:W-:-:S15]  /*11640*/  HMMA.16816.F32 R24, R12, R22, R24 ;  /* 0x000000160c18723c */ /* 0x010fde0000001818 */
[----:B------:R-:W-:-:S04]  /*11650*/  NOP ;  /* 0x0000000000007918 */ /* 0x000fc80000000000 */
[----:B------:R-:W-:Y:S04]  /*11660*/  STL.64 [R1+0x220], R24 ;  /* 0x0002201801007387 */ /* 0x000fe80000100a00 */
[----:B------:R0:W-:Y:S04]  /*11670*/  STL.64 [R1+0x228], R26 ;  /* 0x0002281a01007387 */ /* 0x0001e80000100a00 */
[----:B0-----:R-:W4:Y:S04]  /*11680*/  LDL.LU.64 R26, [R1+0xd40] ;  /* 0x000d4000011a7983 */ /* 0x001f280000300a00 */
[----:B------:R0:W-:Y:S04]  /*11690*/  STL.64 [R1+0xcb8], R22 ;  /* 0x000cb81601007387 */ /* 0x0001e80000100a00 */
[----:B------:R-:W2:Y:S04]  /*116a0*/  LDL.LU R20, [R1+0x200] ;  /* 0x0002000001147983 */ /* 0x000ea80000300800 */
[----:B------:R-:W2:Y:S04]  /*116b0*/  LDL.LU R21, [R1+0x204] ;  /* 0x0002040001157983 */ /* 0x000ea80000300800 */
[----:B0-----:R-:W2:Y:S04]  /*116c0*/  LDL.LU R22, [R1+0x208] ;  /* 0x0002080001167983 */ /* 0x001ea80000300800 */
[----:B------:R-:W2:Y:S01]  /*116d0*/  LDL.LU R23, [R1+0x20c] ;  /* 0x00020c0001177983 */ /* 0x000ea20000300800 */
[----:B----4-:R-:W-:Y:S03]  /*116e0*/  HMMA.16816.F32 R24, R12, R26, R4 ;  /* 0x0000001a0c18723c */ /* 0x010fe60000001804 */
[----:B------:R-:W4:-:S15]  /*116f0*/  LDL.LU.64 R6, [R1+0xd38] ;  /* 0x000d380001067983 */ /* 0x000f1e0000300a00 */
[----:B------:R-:W-:Y:S01]  /*11700*/  NOP ;  /* 0x0000000000007918 */ /* 0x000fe20000000000 */
[----:B------:R-:W-:Y:S04]  /*11710*/  STL.64 [R1+0x210], R24 ;  /* 0x0002101801007387 */ /* 0x000fe80000100a00 */
[----:B------:R0:W-:Y:S04]  /*11720*/  STL.64 [R1+0x218], R26 ;  /* 0x0002181a01007387 */ /* 0x0001e80000100a00 */
[----:B0-----:R-:W2:Y:S01]  /*11730*/  LDL.LU.64 R26, [R1+0xd30] ;  /* 0x000d3000011a7983 */ /* 0x001ea20000300a00 */
[----:B------:R-:W-:Y:S01]  /*11740*/  IMAD.MOV.U32 R19, RZ, RZ, R3 ;  /* 0x000000ffff137224 */ /* 0x000fe200078e0003 */
[----:B--2---:R-:W-:Y:S01]  /*11750*/  HMMA.16816.F32 R20, R12, R26, R20 ;  /* 0x0000001a0c14723c */ /* 0x004fe20000001814 */
[----:B------:R-:W-:-:S02]  /*11760*/  IMAD.MOV.U32 R16, RZ, RZ, R26 ;  /* 0x000000ffff107224 */ /* 0x000fc400078e001a */
[----:B------:R-:W-:-:S15]  /*11770*/  IMAD.MOV.U32 R3, RZ, RZ, R27 ;  /* 0x000000ffff037224 */ /* 0x000fde00078e001b */
[----:B------:R-:W-:Y:S01]  /*11780*/  NOP ;  /* 0x0000000000007918 */ /* 0x000fe20000000000 */
[----:B------:R-:W-:Y:S04]  /*11790*/  STL.64 [R1+0x200], R20 ;  /* 0x0002001401007387 */ /* 0x000fe80000100a00 */
[----:B------:R0:W-:Y:S04]  /*117a0*/  STL.64 [R1+0x208], R22 ;  /* 0x0002081601007387 */ /* 0x0001e80000100a00 */
[----:B------:R-:W2:Y:S04]  /*117b0*/  LDL.LU R24, [R1+0x130] ;  /* 0x0001300001187983 */ /* 0x000ea80000300800 */
[----:B------:R-:W2:Y:S04]  /*117c0*/  LDL.LU R25, [R1+0x134] ;  /* 0x0001340001197983 */ /* 0x000ea80000300800 */
[----:B------:R-:W2:Y:S04]  /*117d0*/  LDL.LU R26, [R1+0x138] ;  /* 0x00013800011a7983 */ /* 0x000ea80000300800 */
[----:B------:R-:W2:Y:S04]  /*117e0*/  LDL.LU R27, [R1+0x13c] ;  /* 0x00013c00011b7983 */ /* 0x000ea80000300800 */
[----:B0-----:R-:W3:Y:S01]  /*117f0*/  LDL.LU.64 R22, [R1+0x68] ;  /* 0x0000680001167983 */ /* 0x001ee20000300a00 */
[C---:B----4-:R-:W-:Y:S03]  /*11800*/  HMMA.16816.F32 R4, R12.reuse, R6, R8 ;  /* 0x000000060c04723c */ /* 0x050fe60000001808 */
[----:B--2---:R-:W-:Y:S04]  /*11810*/  STL.64 [R1+0xcb0], R26 ;  /* 0x000cb01a01007387 */ /* 0x004fe80000100a00 */
[----:B------:R0:W-:Y:S04]  /*11820*/  STL.64 [R1+0xca8], R24 ;  /* 0x000ca81801007387 */ /* 0x0001e80000100a00 */
[----:B0-----:R-:W2:Y:S04]  /*11830*/  LDL.LU R24, [R1+0x150] ;  /* 0x0001500001187983 */ /* 0x001ea80000300800 */
[----:B------:R-:W2:Y:S04]  /*11840*/  LDL.LU R25, [R1+0x154] ;  /* 0x0001540001197983 */ /* 0x000ea80000300800 */
[----:B------:R-:W4:Y:S04]  /*11850*/  LDL.LU R26, [R1+0x158] ;  /* 0x00015800011a7983 */ /* 0x000f280000300800 */
[----:B------:R-:W4:Y:S04]  /*11860*/  LDL.LU R27, [R1+0x15c] ;  /* 0x00015c00011b7983 */ /* 0x000f280000300800 */
[----:B----4-:R-:W-:Y:S04]  /*11870*/  STL.64 [R1+0xcc8], R26 ;  /* 0x000cc81a01007387 */ /* 0x010fe80000100a00 */
[----:B--2---:R0:W-:Y:S04]  /*11880*/  STL.64 [R1+0xcc0], R24 ;  /* 0x000cc01801007387 */ /* 0x0041e80000100a00 */
        /* <DEDUP_REMOVED lines=16> */
[----:B0-----:R-:W4:Y:S01]  /*11990*/  LDL.LU.64 R18, [R1+0x48] ;  /* 0x0000480001127983 */ /* 0x001f220000300a00 */
[----:B--2---:R-:W-:Y:S03]  /*119a0*/  HMMA.16816.F32 R4, R12, R6, R8 ;  /* 0x000000060c04723c */ /* 0x004fe60000001808 */
[----:B------:R-:W2:Y:S04]  /*119b0*/  LDL.LU.64 R10, [R1+0xd00] ;  /* 0x000d0000010a7983 */ /* 0x000ea80000300a00 */
[----:B------:R-:W2:-:S12]  /*119c0*/  LDL.LU.64 R8, [R1+0xcf8] ;  /* 0x000cf80001087983 */ /* 0x000e980000300a00 */
[----:B------:R-:W-:Y:S04]  /*119d0*/  STL.64 [R1+0x1d0], R4 ;  /* 0x0001d00401007387 */ /* 0x000fe80000100a00 */
[----:B------:R0:W-:Y:S04]  /*119e0*/  STL.64 [R1+0x1d8], R6 ;  /* 0x0001d80601007387 */ /* 0x0001e80000100a00 */
[----:B0-----:R-:W2:Y:S04]  /*119f0*/  LDL.LU.64 R6, [R1+0xcf0] ;  /* 0x000cf00001067983 */ /* 0x001ea80000300a00 */
[----:B------:R-:W3:Y:S01]  /*11a00*/  LDL.LU.64 R4, [R1+0xce8] ;  /* 0x000ce80001047983 */ /* 0x000ee20000300a00 */
[----:B--2---:R-:W-:Y:S03]  /*11a10*/  HMMA.16816.F32 R12, R12, R6, R8 ;  /* 0x000000060c0c723c */ /* 0x004fe60000001808 */
[----:B------:R-:W2:Y:S04]  /*11a20*/  LDL.LU.64 R10, [R1+0xce0] ;  /* 0x000ce000010a7983 */ /* 0x000ea80000300a00 */
[----:B------:R-:W2:Y:S04]  /*11a30*/  LDL.LU.64 R8, [R1+0xcd8] ;  /* 0x000cd80001087983 */ /* 0x000ea80000300a00 */
[----:B------:R-:W-:Y:S04]  /*11a40*/  STL.64 [R1+0xc78], R6 ;  /* 0x000c780601007387 */ /* 0x000fe80000100a00 */
[----:B---3--:R0:W-:Y:S04]  /*11a50*/  STL.64 [R1+0xc70], R4 ;  /* 0x000c700401007387 */ /* 0x0081e80000100a00 */
[----:B------:R1:W-:Y:S04]  /*11a60*/  STL.64 [R1+0x170], R12 ;  /* 0x0001700c01007387 */ /* 0x0003e80000100a00 */
[----:B------:R3:W-:Y:S04]  /*11a70*/  STL.64 [R1+0x178], R14 ;  /* 0x0001780e01007387 */ /* 0x0007e80000100a00 */
[----:B0-----:R-:W4:Y:S04]  /*11a80*/  LDL.LU R4, [R1+0x140] ;  /* 0x0001400001047983 */ /* 0x001f280000300800 */
[----:B------:R-:W4:Y:S04]  /*11a90*/  LDL.LU R5, [R1+0x144] ;  /* 0x0001440001057983 */ /* 0x000f280000300800 */
[----:B------:R-:W4:Y:S04]  /*11aa0*/  LDL.LU R6, [R1+0x148] ;  /* 0x0001480001067983 */ /* 0x000f280000300800 */
[----:B------:R-:W4:Y:S04]  /*11ab0*/  LDL.LU R7, [R1+0x14c] ;  /* 0x00014c0001077983 */ /* 0x000f280000300800 */
[----:B-1----:R-:W2:Y:S04]  /*11ac0*/  LDL.LU R12, [R1+0x90] ;  /* 0x00009000010c7983 */ /* 0x002ea80000300800 */
[----:B------:R-:W2:Y:S04]  /*11ad0*/  LDL.LU R13, [R1+0x94] ;  /* 0x00009400010d7983 */ /* 0x000ea80000300800 */
[----:B---3--:R-:W3:Y:S04]  /*11ae0*/  LDL.LU R14, [R1+0x98] ;  /* 0x00009800010e7983 */ /* 0x008ee80000300800 */
[----:B------:R-:W3:Y:S04]  /*11af0*/  LDL.LU R15, [R1+0x9c] ;  /* 0x00009c00010f7983 */ /* 0x000ee80000300800 */
[----:B---3--:R-:W-:Y:S04]  /*11b00*/  STL.64 [R1+0xc00], R14 ;  /* 0x000c000e01007387 */ /* 0x008fe80000100a00 */
[----:B--2---:R0:W-:Y:S04]  /*11b10*/  STL.64 [R1+0xbf8], R12 ;  /* 0x000bf80c01007387 */ /* 0x0041e80000100a00 */
[----:B0-----:R-:W2:Y:S04]  /*11b20*/  LDL.LU R12, [R1+0xa0] ;  /* 0x0000a000010c7983 */ /* 0x001ea80000300800 */
[----:B------:R-:W2:Y:S04]  /*11b30*/  LDL.LU R13, [R1+0xa4] ;  /* 0x0000a400010d7983 */ /* 0x000ea80000300800 */
[----:B------:R-:W3:Y:S01]  /*11b40*/  LDL.LU R14, [R1+0xa8] ;  /* 0x0000a800010e7983 */ /* 0x000ee20000300800 */
[----:B------:R-:W-:Y:S01]  /*11b50*/  HMMA.16816.F32 R24, R8, R22, R24 ;  /* 0x000000160818723c */ /* 0x000fe20000001818 */
[----:B------:R-:W-:-:S02]  /*11b60*/  IMAD.MOV.U32 R15, RZ, RZ, R2 ;  /* 0x000000ffff0f7224 */ /* 0x000fc400078e0002 */
[----:B------:R-:W2:Y:S04]  /*11b70*/  LDL.LU R2, [R1+0xcd0] ;  /* 0x000cd00001027983 */ /* 0x000ea80000300800 */
[----:B---3--:R0:W-:Y:S04]  /*11b80*/  STL.64 [R1+0xc10], R14 ;  /* 0x000c100e01007387 */ /* 0x0081e80000100a00 */
[----:B--2---:R1:W-:Y:S08]  /*11b90*/  STL.64 [R1+0xc08], R12 ;  /* 0x000c080c01007387 */ /* 0x0043f00000100a00 */
[----:B------:R-:W-:Y:S04]  /*11ba0*/  STL.64 [R1+0x160], R24 ;  /* 0x0001601801007387 */ /* 0x000fe80000100a00 */
[----:B------:R2:W-:Y:S01]  /*11bb0*/  STL.64 [R1+0x168], R26 ;  /* 0x0001681a01007387 */ /* 0x0005e20000100a00 */
[----:B0-----:R-:W-:-:S02]  /*11bc0*/  IMAD.MOV.U32 R15, RZ, RZ, R3 ;  /* 0x000000ffff0f7224 */ /* 0x001fc400078e0003 */
[----:B------:R-:W-:Y:S02]  /*11bd0*/  IMAD.MOV.U32 R3, RZ, RZ, R23 ;  /* 0x000000ffff037224 */ /* 0x000fe400078e0017 */
[----:B-1----:R-:W-:Y:S01]  /*11be0*/  IMAD.MOV.U32 R12, RZ, RZ, R22 ;  /* 0x000000ffff0c7224 */ /* 0x002fe200078e0016 */
[----:B--2---:R-:W2:Y:S04]  /*11bf0*/  LDL.LU.64 R26, [R1+0xcc8] ;  /* 0x000cc800011a7983 */ /* 0x004ea80000300a00 */
[----:B------:R-:W2:Y:S04]  /*11c00*/  LDL.LU.64 R24, [R1+0xcc0] ;  /* 0x000cc00001187983 */ /* 0x000ea80000300a00 */
[----:B------:R-:W2:Y:S02]  /*11c10*/  LDL.LU.64 R22, [R1+0xcb8] ;  /* 0x000cb80001167983 */ /* 0x000ea40000300a00 */
[----:B--2---:R-:W-:-:S15]  /*11c20*/  HMMA.16816.F32 R24, R8, R22, R24 ;  /* 0x000000160818723c */ /* 0x004fde0000001818 */
[----:B------:R-:W-:-:S04]  /*11c30*/  NOP ;  /* 0x0000000000007918 */ /* 0x000fc80000000000 */
[----:B------:R-:W-:Y:S04]  /*11c40*/  STL.64 [R1+0x150], R24 ;  /* 0x0001501801007387 */ /* 0x000fe80000100a00 */
[----:B------:R0:W-:Y:S04]  /*11c50*/  STL.64 [R1+0x158], R26 ;  /* 0x0001581a01007387 */ /* 0x0001e80000100a00 */
[----:B0-----:R-:W2:Y:S04]  /*11c60*/  LDL.LU.64 R26, [R1+0xcb0] ;  /* 0x000cb000011a7983 */ /* 0x001ea80000300a00 */
[----:B------:R-:W2:Y:S01]  /*11c70*/  LDL.LU.64 R24, [R1+0xca8] ;  /* 0x000ca80001187983 */ /* 0x000ea20000300a00 */
[----:B----4-:R-:W-:Y:S01]  /*11c80*/  HMMA.16816.F32 R4, R8, R18, R4 ;  /* 0x000000120804723c */ /* 0x010fe20000001804 */
[----:B------:R-:W-:-:S02]  /*11c90*/  IMAD.MOV.U32 R14, RZ, RZ, R16 ;  /* 0x000000ffff0e7224 */ /* 0x000fc400078e0010 */
[----:B------:R0:W-:Y:S02]  /*11ca0*/  STL.64 [R1+0xc48], R22 ;  /* 0x000c481601007387 */ /* 0x0001e40000100a00 */
[----:B0-----:R-:W-:Y:S02]  /*11cb0*/  IMAD.MOV.U32 R22, RZ, RZ, R12 ;  /* 0x000000ffff167224 */ /* 0x001fe400078e000c */
[----:B------:R-:W-:-:S05]  /*11cc0*/  IMAD.MOV.U32 R23, RZ, RZ, R3 ;  /* 0x000000ffff177224 */ /* 0x000fca00078e0003 */
[----:B------:R-:W-:Y:S07]  /*11cd0*/  STL.64 [R1+0xca0], R22 ;  /* 0x000ca01601007387 */ /* 0x000fee0000100a00 */
[----:B------:R-:W-:Y:S04]  /*11ce0*/  STL.64 [R1+0x140], R4 ;  /* 0x0001400401007387 */ /* 0x000fe80000100a00 */
[----:B------:R2:W-:Y:S04]  /*11cf0*/  STL.64 [R1+0x148], R6 ;  /* 0x0001480601007387 */ /* 0x0005e80000100a00 */
[----:B------:R-:W3:Y:S01]  /*11d00*/  LDL.LU R20, [R1+0x120] ;  /* 0x0001200001147983 */ /* 0x000ee20000300800 */
[----:B------:R-:W-:-:S02]  /*11d10*/  IMAD.MOV.U32 R12, RZ, RZ, R18 ;  /* 0x000000ffff0c7224 */ /* 0x000fc400078e0012 */
[----:B------:R-:W-:Y:S01]  /*11d20*/  IMAD.MOV.U32 R3, RZ, RZ, R19 ;  /* 0x000000ffff037224 */ /* 0x000fe200078e0013 */
[----:B--2---:R-:W-:-:S15]  /*11d30*/  HMMA.16816.F32 R4, R8, R14, R24 ;  /* 0x0000000e0804723c */ /* 0x004fde0000001818 */
[----:B------:R-:W-:-:S04]  /*11d40*/  NOP ;  /* 0x0000000000007918 */ /* 0x000fc80000000000 */
[----:B------:R-:W-:Y:S04]  /*11d50*/  STL.64 [R1+0x130], R4 ;  /* 0x0001300401007387 */ /* 0x000fe80000100a00 */
[----:B------:R0:W-:Y:S04]  /*11d60*/  STL.64 [R1+0x138], R6 ;  /* 0x0001380601007387 */ /* 0x0001e80000100a00 */
[----:B------:R-:W3:Y:S04]  /*11d70*/  LDL.LU R21, [R1+0x124] ;  /* 0x0001240001157983 */ /* 0x000ee80000300800 */
[----:B------:R-:W3:Y:S04]  /*11d80*/  LDL.LU R22, [R1+0x128] ;  /* 0x0001280001167983 */ /* 0x000ee80000300800 */
[----:B------:R-:W3:Y:S04]  /*11d90*/  LDL.LU R23, [R1+0x12c] ;  /* 0x00012c0001177983 */ /* 0x000ee80000300800 */
[----:B------:R-:W3:Y:S04]  /*11da0*/  LDL.LU.64 R18, [R1+0x28] ;  /* 0x0000280001127983 */ /* 0x000ee80000300a00 */
[----:B0-----:R-:W2:Y:S04]  /*11db0*/  LDL.LU.64 R6, [R1+0x8] ;  /* 0x0000080001067983 */ /* 0x001ea80000300a00 */
[----:B--2---:R0:W-:Y:S04]  /*11dc0*/  STL.64 [R1+0xc90], R6 ;  /* 0x000c900601007387 */ /* 0x0041e80000100a00 */
[----:B------:R-:W2:Y:S04]  /*11dd0*/  LDL.LU R4, [R1+0x110] ;  /* 0x0001100001047983 */ /* 0x000ea80000300800 */
[----:B------:R-:W2:Y:S04]  /*11de0*/  LDL.LU R5, [R1+0x114] ;  /* 0x0001140001057983 */ /* 0x000ea80000300800 */
[----:B0-----:R-:W2:Y:S04]  /*11df0*/  LDL.LU R6, [R1+0x118] ;  /* 0x0001180001067983 */ /* 0x001ea80000300800 */
[----:B------:R-:W2:Y:S04]  /*11e00*/  LDL.LU R7, [R1+0x11c] ;  /* 0x00011c0001077983 */ /* 0x000ea80000300800 */
[----:B------:R-:W4:Y:S04]  /*11e10*/  LDL.LU R24, [R1+0xf0] ;  /* 0x0000f00001187983 */ /* 0x000f280000300800 */
[----:B------:R-:W4:Y:S04]  /*11e20*/  LDL.LU R25, [R1+0xf4] ;  /* 0x0000f40001197983 */ /* 0x000f280000300800 */
[----:B------:R-:W2:Y:S04]  /*11e30*/  LDL.LU R26, [R1+0xf8] ;  /* 0x0000f800011a7983 */ /* 0x000ea80000300800 */
[----:B------:R-:W2:Y:S04]  /*11e40*/  LDL.LU R27, [R1+0xfc] ;  /* 0x0000fc00011b7983 */ /* 0x000ea80000300800 */
[----:B--2---:R-:W-:Y:S04]  /*11e50*/  STL.64 [R1+0xc88], R26 ;  /* 0x000c881a01007387 */ /* 0x004fe80000100a00 */
[----:B----4-:R0:W-:Y:S04]  /*11e60*/  STL.64 [R1+0xc80], R24 ;  /* 0x000c801801007387 */ /* 0x0101e80000100a00 */
[----:B0-----:R-:W2:Y:S04]  /*11e70*/  LDL.LU R24, [R1+0x100] ;  /* 0x0001000001187983 */ /* 0x001ea80000300800 */
[----:B------:R-:W2:Y:S04]  /*11e80*/  LDL.LU R25, [R1+0x104] ;  /* 0x0001040001197983 */ /* 0x000ea80000300800 */
[----:B------:R-:W2:Y:S04]  /*11e90*/  LDL.LU R26, [R1+0x108] ;  /* 0x00010800011a7983 */ /* 0x000ea80000300800 */
[----:B------:R-:W2:Y:S04]  /*11ea0*/  LDL.LU R27, [R1+0x10c] ;  /* 0x00010c00011b7983 */ /* 0x000ea80000300800 */
[----:B------:R0:W-:Y:S02]  /*11eb0*/  STL.64 [R1+0xc20], R14 ;  /* 0x000c200e01007387 */ /* 0x0001e40000100a00 */
[----:B0-----:R-:W-:-:S02]  /*11ec0*/  IMAD.MOV.U32 R14, RZ, RZ, R12 ;  /* 0x000000ffff0e7224 */ /* 0x001fc400078e000c */
[----:B------:R-:W-:-:S05]  /*11ed0*/  IMAD.MOV.U32 R15, RZ, RZ, R3 ;  /* 0x000000ffff0f7224 */ /* 0x000fca00078e0003 */
[----:B------:R0:W-:Y:S04]  /*11ee0*/  STL.64 [R1+0xc40], R14 ;  /* 0x000c400e01007387 */ /* 0x0001e80000100a00 */
[----:B------:R-:W4:Y:S04]  /*11ef0*/  LDL.LU R12, [R1+0xd0] ;  /* 0x0000d000010c7983 */ /* 0x000f280000300800 */
[----:B------:R-:W4:Y:S04]  /*11f00*/  LDL.LU R13, [R1+0xd4] ;  /* 0x0000d400010d7983 */ /* 0x000f280000300800 */
[----:B0-----:R-:W2:Y:S04]  /*11f10*/  LDL.LU R14, [R1+0xd8] ;  /* 0x0000d800010e7983 */ /* 0x001ea80000300800 */
[----:B------:R-:W2:Y:S01]  /*11f20*/  LDL.LU R15, [R1+0xdc] ;  /* 0x0000dc00010f7983 */ /* 0x000ea20000300800 */
[----:B---3--:R-:W-:Y:S03]  /*11f30*/  HMMA.16816.F32 R20, R8, R18, R20 ;  /* 0x000000120814723c */ /* 0x008fe60000001814 */
[----:B--2---:R0:W-:Y:S04]  /*11f40*/  STL.64 [R1+0xc58], R14 ;  /* 0x000c580e01007387 */ /* 0x0041e80000100a00 */
[----:B----4-:R1:W-:Y:S01]  /*11f50*/  STL.64 [R1+0xc50], R12 ;  /* 0x000c500c01007387 */ /* 0x0103e20000100a00 */
[----:B0-----:R-:W-:-:S03]  /*11f60*/  IMAD.MOV.U32 R15, RZ, RZ, R2 ;  /* 0x000000ffff0f7224 */ /* 0x001fc600078e0002 */
[----:B-1----:R-:W2:Y:S04]  /*11f70*/  LDL.LU R12, [R1+0xe0] ;  /* 0x0000e000010c7983 */ /* 0x002ea80000300800 */
[----:B------:R-:W2:Y:S01]  /*11f80*/  LDL.LU R13, [R1+0xe4] ;  /* 0x0000e400010d7983 */ /* 0x000ea20000300800 */
[----:B------:R-:W-:-:S03]  /*11f90*/  IMAD.MOV.U32 R2, RZ, RZ, R18 ;  /* 0x000000ffff027224 */ /* 0x000fc600078e0012 */
[----:B------:R-:W2:Y:S04]  /*11fa0*/  LDL.LU R14, [R1+0xe8] ;  /* 0x0000e800010e7983 */ /* 0x000ea80000300800 */
[----:B------:R0:W-:Y:S04]  /*11fb0*/  STL.64 [R1+0x120], R20 ;  /* 0x0001201401007387 */ /* 0x0001e80000100a00 */
[----:B------:R1:W-:Y:S01]  /*11fc0*/  STL.64 [R1+0x128], R22 ;  /* 0x0001281601007387 */ /* 0x0003e20000100a00 */
[----:B0-----:R-:W-:-:S03]  /*11fd0*/  IMAD.MOV.U32 R21, RZ, RZ, R19 ;  /* 0x000000ffff157224 */ /* 0x001fc600078e0013 */
[----:B-1----:R-:W2:Y:S04]  /*11fe0*/  LDL.LU.64 R22, [R1+0xca0] ;  /* 0x000ca00001167983 */ /* 0x002ea80000300a00 */
[----:B------:R-:W3:Y:S02]  /*11ff0*/  LDL.LU.64 R18, [R1+0xc98] ;  /* 0x000c980001127983 */ /* 0x000ee40000300a00 */
[----:B---3--:R-:W-:-:S15]  /*12000*/  HMMA.16816.F32 R4, R8, R18, R4 ;  /* 0x000000120804723c */ /* 0x008fde0000001804 */
[----:B------:R-:W-:-:S04]  /*12010*/  NOP ;  /* 0x0000000000007918 */ /* 0x000fc80000000000 */
[----:B------:R-:W-:Y:S04]  /*12020*/  STL.64 [R1+0x110], R4 ;  /* 0x0001100401007387 */ /* 0x000fe80000100a00 */
[----:B------:R0:W-:Y:S04]  /*12030*/  STL.64 [R1+0x118], R6 ;  /* 0x0001180601007387 */ /* 0x0001e80000100a00 */
[----:B0-----:R-:W3:Y:S04]  /*12040*/  LDL.LU.64 R6, [R1+0xc90] ;  /* 0x000c900001067983 */ /* 0x001ee80000300a00 */
[----:B------:R0:W-:Y:S04]  /*12050*/  STL.64 [R1+0xc18], R18 ;  /* 0x000c181201007387 */ /* 0x0001e80000100a00 */
[----:B------:R-:W4:Y:S04]  /*12060*/  LDL.LU R16, [R1+0xb0] ;  /* 0x0000b00001107983 */ /* 0x000f280000300800 */
[----:B------:R-:W4:Y:S04]  /*12070*/  LDL.LU R17, [R1+0xb4] ;  /* 0x0000b40001117983 */ /* 0x000f280000300800 */
[----:B0-----:R-:W2:Y:S04]  /*12080*/  LDL.LU R18, [R1+0xb8] ;  /* 0x0000b80001127983 */ /* 0x001ea80000300800 */
[----:B------:R-:W2:Y:S01]  /*12090*/  LDL.LU R19, [R1+0xbc] ;  /* 0x0000bc0001137983 */ /* 0x000ea20000300800 */
[----:B---3--:R-:W-:Y:S01]  /*120a0*/  HMMA.16816.F32 R24, R8, R6, R24 ;  /* 0x000000060818723c */ /* 0x008fe20000001818 */
[----:B------:R-:W-:-:S02]  /*120b0*/  IMAD.MOV.U32 R20, RZ, RZ, R6 ;  /* 0x000000ffff147224 */ /* 0x000fc400078e0006 */
[----:B------:R-:W-:Y:S01]  /*120c0*/  IMAD.MOV.U32 R3, RZ, RZ, R7 ;  /* 0x000000ffff037224 */ /* 0x000fe200078e0007 */
[----:B--2---:R-:W-:Y:S04]  /*120d0*/  STL.64 [R1+0xc30], R18 ;  /* 0x000c301201007387 */ /* 0x004fe80000100a00 */
[----:B----4-:R0:W-:Y:S04]  /*120e0*/  STL.64 [R1+0xc28], R16 ;  /* 0x000c281001007387 */ /* 0x0101e80000100a00 */
[----:B0-----:R-:W2:Y:S04]  /*120f0*/  LDL.LU R16, [R1+0xc0] ;  /* 0x0000c00001107983 */ /* 0x001ea80000300800 */
[----:B------:R-:W2:Y:S04]  /*12100*/  LDL.LU R17, [R1+0xc4] ;  /* 0x0000c40001117983 */ /* 0x000ea80000300800 */
[----:B------:R-:W2:Y:S04]  /*12110*/  LDL.LU R18, [R1+0xc8] ;  /* 0x0000c80001127983 */ /* 0x000ea80000300800 */
[----:B------:R-:W2:Y:S04]  /*12120*/  LDL.LU R19, [R1+0xcc] ;  /* 0x0000cc0001137983 */ /* 0x000ea80000300800 */
[----:B------:R-:W-:Y:S04]  /*12130*/  STL.64 [R1+0x100], R24 ;  /* 0x0001001801007387 */ /* 0x000fe80000100a00 */
[----:B------:R0:W-:Y:S04]  /*12140*/  STL.64 [R1+0x108], R26 ;  /* 0x0001081a01007387 */ /* 0x0001e80000100a00 */
[----:B0-----:R-:W3:Y:S04]  /*12150*/  LDL.LU.64 R26, [R1+0xc88] ;  /* 0x000c8800011a7983 */ /* 0x001ee80000300a00 */
[----:B------:R-:W3:Y:S04]  /*12160*/  LDL.LU.64 R24, [R1+0xc80] ;  /* 0x000c800001187983 */ /* 0x000ee80000300a00 */
[----:B------:R-:W3:Y:S04]  /*12170*/  LDL.LU.64 R6, [R1+0xc78] ;  /* 0x000c780001067983 */ /* 0x000ee80000300a00 */
[----:B------:R-:W4:Y:S01]  /*12180*/  LDL.LU.64 R4, [R1+0xc70] ;  /* 0x000c700001047983 */ /* 0x000f220000300a00 */
[----:B---3--:R-:W-:Y:S03]  /*12190*/  HMMA.16816.F32 R8, R8, R6, R24 ;  /* 0x000000060808723c */ /* 0x008fe60000001818 */
[----:B------:R-:W3:Y:S04]  /*121a0*/  LDL.LU.64 R26, [R1+0xc68] ;  /* 0x000c6800011a7983 */ /* 0x000ee80000300a00 */
[----:B------:R-:W3:-:S12]  /*121b0*/  LDL.LU.64 R24, [R1+0xc60] ;  /* 0x000c600001187983 */ /* 0x000ed80000300a00 */
[----:B------:R-:W-:Y:S04]  /*121c0*/  STL.64 [R1+0xf0], R8 ;  /* 0x0000f00801007387 */ /* 0x000fe80000100a00 */
[----:B------:R0:W-:Y:S04]  /*121d0*/  STL.64 [R1+0xf8], R10 ;  /* 0x0000f80a01007387 */ /* 0x0001e80000100a00 */
[----:B------:R1:W-:Y:S01]  /*121e0*/  STL.64 [R1+0xbe0], R6 ;  /* 0x000be00601007387 */ /* 0x0003e20000100a00 */
[----:B0-----:R-:W-:Y:S02]  /*121f0*/  IMAD.MOV.U32 R11, RZ, RZ, R21 ;  /* 0x000000ffff0b7224 */ /* 0x001fe400078e0015 */
[----:B-1----:R-:W-:-:S02]  /*12200*/  IMAD.MOV.U32 R6, RZ, RZ, R20 ;  /* 0x000000ffff067224 */ /* 0x002fc400078e0014 */
[----:B---3--:R-:W-:Y:S01]  /*12210*/  HMMA.16816.F32 R20, R24, R22, R12 ;  /* 0x000000161814723c */ /* 0x008fe2000000180c */
[----:B------:R-:W3:Y:S04]  /*12220*/  LDL.LU.64 R14, [R1+0xc58] ;  /* 0x000c5800010e7983 */ /* 0x000ee80000300a00 */
[----:B------:R-:W3:-:S14]  /*12230*/  LDL.LU.64 R12, [R1+0xc50] ;  /* 0x000c5000010c7983 */ /* 0x000edc0000300a00 */
[----:B------:R-:W-:Y:S04]  /*12240*/  STL.64 [R1+0xe0], R20 ;  /* 0x0000e01401007387 */ /* 0x000fe80000100a00 */
[----:B------:R0:W-:Y:S04]  /*12250*/  STL.64 [R1+0xe8], R22 ;  /* 0x0000e81601007387 */ /* 0x0001e80000100a00 */
[----:B0-----:R-:W3:Y:S02]  /*12260*/  LDL.LU.64 R22, [R1+0xc48] ;  /* 0x000c480001167983 */ /* 0x001ee40000300a00 */
[----:B---3--:R-:W-:Y:S02]  /*12270*/  HMMA.16816.F32 R20, R24, R22, R12 ;  /* 0x000000161814723c */ /* 0x008fe4000000180c */
[----:B------:R-:W2:-:S15]  /*12280*/  LDL.LU.64 R14, [R1+0xc40] ;  /* 0x000c4000010e7983 */ /* 0x000e9e0000300a00 */
[----:B------:R-:W-:Y:S02]  /*12290*/  NOP ;  /* 0x0000000000007918 */ /* 0x000fe40000000000 */
[----:B------:R0:W-:Y:S04]  /*122a0*/  STL.64 [R1+0xd0], R20 ;  /* 0x0000d01401007387 */ /* 0x0001e80000100a00 */
[----:B------:R4:W-:Y:S04]  /*122b0*/  STL.64 [R1+0xd8], R22 ;  /* 0x0000d81601007387 */ /* 0x0009e80000100a00 */
[----:B0-----:R-:W3:Y:S04]  /*122c0*/  LDL.LU R20, [R1+0x70] ;  /* 0x0000700001147983 */ /* 0x001ee80000300800 */
[----:B------:R-:W3:Y:S01]  /*122d0*/  LDL.LU R21, [R1+0x74] ;  /* 0x0000740001157983 */ /* 0x000ee20000300800 */
[----:B----4-:R-:W-:-:S02]  /*122e0*/  IMAD.MOV.U32 R22, RZ, RZ, R5 ;  /* 0x000000ffff167224 */ /* 0x010fc400078e0005 */
[----:B------:R-:W-:-:S05]  /*122f0*/  IMAD.MOV.U32 R23, RZ, RZ, R4 ;  /* 0x000000ffff177224 */ /* 0x000fca00078e0004 */
[----:B------:R0:W-:Y:S02]  /*12300*/  STL.64 [R1+0xbf0], R22 ;  /* 0x000bf01601007387 */ /* 0x0001e40000100a00 */
[----:B0-----:R-:W-:Y:S01]  /*12310*/  IMAD.MOV.U32 R22, RZ, RZ, R29 ;  /* 0x000000ffff167224 */ /* 0x001fe200078e001d */
[----:B--2---:R-:W-:Y:S01]  /*12320*/  HMMA.16816.F32 R12, R24, R14, R16 ;  /* 0x0000000e180c723c */ /* 0x004fe20000001810 */
[----:B---3--:R0:W-:Y:S04]  /*12330*/  STL.64 [R1+0xbe8], R20 ;  /* 0x000be81401007387 */ /* 0x0081e80000100a00 */
[----:B0-----:R-:W2:Y:S01]  /*12340*/  LDL.LU R20, [R1+0x80] ;  /* 0x0000800001147983 */ /* 0x001ea20000300800 */
[----:B-----5:R-:W-:-:S03]  /*12350*/  IMAD.MOV.U32 R21, RZ, RZ, R28 ;  /* 0x000000ffff157224 */ /* 0x020fc600078e001c */
[----:B------:R-:W3:Y:S04]  /*12360*/  LDL.LU R28, [R1+0xc3c] ;  /* 0x000c3c00011c7983 */ /* 0x000ee80000300800 */
[----:B------:R-:W3:Y:S04]  /*12370*/  LDL.LU R29, [R1+0xc38] ;  /* 0x000c3800011d7983 */ /* 0x000ee80000300800 */
[----:B------:R-:W4:Y:S04]  /*12380*/  LDL.LU.64 R18, [R1+0xc30] ;  /* 0x000c300001127983 */ /* 0x000f280000300a00 */
[----:B------:R-:W4:Y:S04]  /*12390*/  LDL.LU.64 R16, [R1+0xc28] ;  /* 0x000c280001107983 */ /* 0x000f280000300a00 */
[----:B------:R-:W-:Y:S04]  /*123a0*/  STL.64 [R1+0xc0], R12 ;  /* 0x0000c00c01007387 */ /* 0x000fe80000100a00 */
[----:B------:R0:W-:Y:S04]  /*123b0*/  STL.64 [R1+0xc8], R14 ;  /* 0x0000c80e01007387 */ /* 0x0001e80000100a00 */
[----:B0-----:R-:W4:Y:S02]  /*123c0*/  LDL.LU.64 R14, [R1+0xc20] ;  /* 0x000c2000010e7983 */ /* 0x001f240000300a00 */
[----:B----4-:R-:W-:Y:S02]  /*123d0*/  HMMA.16816.F32 R12, R24, R14, R16 ;  /* 0x0000000e180c723c */ /* 0x010fe40000001810 */
[----:B------:R-:W4:-:S15]  /*123e0*/  LDL.LU.64 R18, [R1+0xc18] ;  /* 0x000c180001127983 */ /* 0x000f1e0000300a00 */
[----:B------:R-:W-:Y:S02]  /*123f0*/  NOP ;  /* 0x0000000000007918 */ /* 0x000fe40000000000 */
[----:B------:R-:W-:Y:S04]  /*12400*/  STL.64 [R1+0xb0], R12 ;  /* 0x0000b00c01007387 */ /* 0x000fe80000100a00 */
[----:B------:R0:W-:Y:S04]  /*12410*/  STL.64 [R1+0xb8], R14 ;  /* 0x0000b80e01007387 */ /* 0x0001e80000100a00 */
[----:B0-----:R-:W5:Y:S04]  /*12420*/  LDL.LU.64 R14, [R1+0xc10] ;  /* 0x000c1000010e7983 */ /* 0x001f680000300a00 */
[----:B------:R-:W5:Y:S01]  /*12430*/  LDL.LU.64 R12, [R1+0xc08] ;  /* 0x000c0800010c7983 */ /* 0x000f620000300a00 */
[----:B------:R-:W-:-:S02]  /*12440*/  IMAD.MOV.U32 R10, RZ, RZ, R2 ;  /* 0x000000ffff0a7224 */ /* 0x000fc400078e0002 */
[----:B------:R-:W-:Y:S01]  /*12450*/  IMAD.MOV.U32 R7, RZ, RZ, R3 ;  /* 0x000000ffff077224 */ /* 0x000fe200078e0003 */
[----:B------:R-:W0:Y:S04]  /*12460*/  LDC R2, c[0x0][0x3ac] ;  /* 0x0000eb00ff027b82 */ /* 0x000e280000000800 */
[----:B-----5:R-:W-:Y:S01]  /*12470*/  HMMA.16816.F32 R8, R24, R10, R12 ;  /* 0x0000000a1808723c */ /* 0x020fe2000000180c */
[----:B------:R-:W4:Y:S04]  /*12480*/  LDL.LU.64 R14, [R1+0xc00] ;  /* 0x000c0000010e7983 */ /* 0x000f280000300a00 */
[----:B------:R-:W4:-:S14]  /*12490*/  LDL.LU.64 R12, [R1+0xbf8] ;  /* 0x000bf800010c7983 */ /* 0x000f1c0000300a00 */
[----:B------:R-:W-:Y:S04]  /*124a0*/  STL.64 [R1+0xa0], R8 ;  /* 0x0000a00801007387 */ /* 0x000fe80000100a00 */
[----:B------:R1:W-:Y:S04]  /*124b0*/  STL.64 [R1+0xa8], R10 ;  /* 0x0000a80a01007387 */ /* 0x0003e80000100a00 */
[----:B-1----:R-:W5:Y:S01]  /*124c0*/  LDL.LU.64 R10, [R1+0x4c0] ;  /* 0x0004c000010a7983 */ /* 0x002f620000300a00 */
[----:B----4-:R-:W-:Y:S03]  /*124d0*/  HMMA.16816.F32 R12, R24, R18, R12 ;  /* 0x00000012180c723c */ /* 0x010fe6000000180c */
[----:B-----5:R1:W-:-:S15]  /*124e0*/  STL.64 [R1+0xbd0], R10 ;  /* 0x000bd00a01007387 */ /* 0x0203de0000100a00 */
[----:B------:R-:W-:Y:S01]  /*124f0*/  NOP ;  /* 0x0000000000007918 */ /* 0x000fe20000000000 */
[----:B------:R-:W-:Y:S04]  /*12500*/  STL.64 [R1+0x90], R12 ;  /* 0x0000900c01007387 */ /* 0x000fe80000100a00 */
[----:B------:R-:W-:Y:S04]  /*12510*/  STL.64 [R1+0x98], R14 ;  /* 0x0000980e01007387 */ /* 0x000fe80000100a00 */
[----:B-1----:R-:W4:Y:S04]  /*12520*/  LDL.LU.64 R10, [R1+0x4b8] ;  /* 0x0004b800010a7983 */ /* 0x002f280000300a00 */
[----:B----4-:R1:W-:Y:S04]  /*12530*/  STL.64 [R1+0xbd8], R10 ;  /* 0x000bd80a01007387 */ /* 0x0103e80000100a00 */
[----:B-1----:R-:W4:Y:S04]  /*12540*/  LDL.LU.64 R10, [R1+0x4b0] ;  /* 0x0004b000010a7983 */ /* 0x002f280000300a00 */
[----:B------:R-:W5:Y:S04]  /*12550*/  LDL.LU.64 R12, [R1+0x4d8] ;  /* 0x0004d800010c7983 */ /* 0x000f680000300a00 */
[----:B-----5:R1:W-:Y:S04]  /*12560*/  STL.64 [R1+0xbc0], R12 ;  /* 0x000bc00c01007387 */ /* 0x0203e80000100a00 */
[----:B-1----:R-:W5:Y:S04]  /*12570*/  LDL.LU.64 R12, [R1+0x4d0] ;  /* 0x0004d000010c7983 */ /* 0x002f680000300a00 */
[----:B-----5:R1:W-:Y:S04]  /*12580*/  STL.64 [R1+0xbc8], R12 ;  /* 0x000bc80c01007387 */ /* 0x0203e80000100a00 */
[----:B-1----:R-:W5:Y:S04]  /*12590*/  LDL.LU.64 R12, [R1+0x4c8] ;  /* 0x0004c800010c7983 */ /* 0x002f680000300a00 */
[----:B------:R-:W3:Y:S01]  /*125a0*/  LDL.LU.64 R14, [R1+0x4e8] ;  /* 0x0004e800010e7983 */ /* 0x000ee20000300a00 */
[----:B------:R-:W-:-:S07]  /*125b0*/  IMAD.MOV.U32 R23, RZ, RZ, R0 ;  /* 0x000000ffff177224 */ /* 0x000fce00078e0000 */
[C---:B--2---:R-:W-:Y:S01]  /*125c0*/  HMMA.16816.F32 R4, R24.reuse, R6, R20 ;  /* 0x000000061804723c */ /* 0x044fe20000001814 */
[----:B---3--:R1:W-:Y:S04]  /*125d0*/  STL.64 [R1+0xbb8], R14 ;  /* 0x000bb80e01007387 */ /* 0x0083e80000100a00 */
[----:B-1----:R-:W2:Y:S04]  /*125e0*/  LDL.LU.64 R14, [R1+0x4e0] ;  /* 0x0004e000010e7983 */ /* 0x002ea80000300a00 */
[----:B------:R-:W3:Y:S04]  /*125f0*/  LDL.LU.64 R16, [R1+0x4f8] ;  /* 0x0004f80001107983 */ /* 0x000ee80000300a00 */
[----:B---3--:R1:W-:Y:S04]  /*12600*/  STL.64 [R1+0xbb0], R16 ;  /* 0x000bb01001007387 */ /* 0x0083e80000100a00 */
[----:B-1----:R-:W3:Y:S04]  /*12610*/  LDL.LU.64 R16, [R1+0x4f0] ;  /* 0x0004f00001107983 */ /* 0x002ee80000300a00 */
[----:B------:R-:W2:Y:S04]  /*12620*/  LDL.LU.64 R22, [R1+0xbf0] ;  /* 0x000bf00001167983 */ /* 0x000ea80000300a00 */
[----:B------:R-:W2:Y:S04]  /*12630*/  LDL.LU.64 R20, [R1+0xbe8] ;  /* 0x000be80001147983 */ /* 0x000ea80000300a00 */
[----:B------:R-:W-:Y:S04]  /*12640*/  STL.64 [R1+0x480], R4 ;  /* 0x0004800401007387 */ /* 0x000fe80000100a00 */
[----:B------:R1:W-:Y:S04]  /*12650*/  STL.64 [R1+0x488], R6 ;  /* 0x0004880601007387 */ /* 0x0003e80000100a00 */
[----:B-1----:R-:W2:Y:S04]  /*12660*/  LDL.LU.64 R6, [R1+0xbe0] ;  /* 0x000be00001067983 */ /* 0x002ea80000300a00 */
[----:B------:R-:W2:Y:S04]  /*12670*/  LDL.LU.64 R18, [R1+0x500] ;  /* 0x0005000001127983 */ /* 0x000ea80000300a00 */
[----:B------:R-:W2:Y:S04]  /*12680*/  LDL.LU.64 R8, [R1+0x580] ;  /* 0x0005800001087983 */ /* 0x000ea80000300a00 */
[----:B--2---:R1:W-:Y:S04]  /*12690*/  STL.64 [R1+0xba0], R8 ;  /* 0x000ba00801007387 */ /* 0x0043e80000100a00 */
[----:B-1----:R-:W2:Y:S01]  /*126a0*/  LDL.LU.64 R8, [R1+0x510] ;  /* 0x0005100001087983 */ /* 0x002ea20000300a00 */
[----:B------:R-:W-:Y:S01]  /*126b0*/  HMMA.16816.F32 R20, R24, R6, R20 ;  /* 0x000000061814723c */ /* 0x000fe20000001814 */
[----:B0-----:R-:W-:-:S04]  /*126c0*/  IMAD.SHL.U32 R0, R2, 0x20, RZ ;  /* 0x0000002002007824 */ /* 0x001fc800078e00ff */
[C---:B----4-:R-:W-:Y:S01]  /*126d0*/  IMAD.WIDE R10, R0.reuse, 0x2, R10 ;  /* 0x00000002000a7825 */ /* 0x050fe200078e020a */
[----:B--2---:R0:W-:Y:S04]  /*126e0*/  STL.64 [R1+0xba8], R8 ;  /* 0x000ba80801007387 */ /* 0x0041e80000100a00 */
[----:B0-----:R-:W2:Y:S04]  /*126f0*/  LDL.LU.64 R8, [R1+0x508] ;  /* 0x0005080001087983 */ /* 0x001ea80000300a00 */
[----:B------:R-:W4:Y:S04]  /*12700*/  LDL.LU.64 R4, [R1+0x578] ;  /* 0x0005780001047983 */ /* 0x000f280000300a00 */
[----:B------:R-:W2:Y:S04]  /*12710*/  LDL.LU.64 R2, [R1+0x588] ;  /* 0x0005880001027983 */ /* 0x000ea80000300a00 */
[----:B------:R-:W2:Y:S04]  /*12720*/  LDL.LU.64 R24, [R1+0x5a0] ;  /* 0x0005a00001187983 */ /* 0x000ea80000300a00 */
[----:B------:R-:W2:Y:S04]  /*12730*/  LDL.LU.64 R26, [R1+0x598] ;  /* 0x00059800011a7983 */ /* 0x000ea80000300a00 */
[----:B------:R0:W-:Y:S04]  /*12740*/  STL.64 [R1+0x470], R20 ;  /* 0x0004701401007387 */ /* 0x0001e80000100a00 */
[----:B------:R1:W-:Y:S04]  /*12750*/  STL.64 [R1+0x478], R22 ;  /* 0x0004781601007387 */ /* 0x0003e80000100a00 */
[----:B------:R-:W2:Y:S04]  /*12760*/  LDL.LU.64 R6, [R1+0x590] ;  /* 0x0005900001067983 */ /* 0x000ea80000300a00 */
[----:B0-----:R-:W2:Y:S01]  /*12770*/  LDL.LU.64 R20, [R1+0x570] ;  /* 0x0005700001147983 */ /* 0x001ea20000300a00 */
[----:B-1----:R-:W-:-:S03]  /*12780*/  IMAD.WIDE R22, R0, 0x2, R28 ;  /* 0x0000000200167825 */ /* 0x002fc600078e021c */
[----:B------:R-:W2:Y:S04]  /*12790*/  LDL.LU.64 R28, [R1+0x518] ;  /* 0x00051800011c7983 */ /* 0x000ea80000300a00 */
[----:B------:R0:W-:Y:S04]  /*127a0*/  STL.64 [R1+0x88], R22 ;  /* 0x0000881601007387 */ /* 0x0001e80000100a00 */
[----:B0-----:R-:W2:Y:S04]  /*127b0*/  LDL.LU.64 R22, [R1+0x568] ;  /* 0x0005680001167983 */ /* 0x001ea80000300a00 */
[----:B------:R0:W-:Y:S04]  /*127c0*/  STL.64 [R1+0x80], R10 ;  /* 0x0000800a01007387 */ /* 0x0001e80000100a00 */
[----:B0-----:R-:W2:Y:S02]  /*127d0*/  LDL.LU.64 R10, [R1+0xbd8] ;  /* 0x000bd800010a7983 */ /* 0x001ea40000300a00 */
[----:B--2---:R-:W-:-:S05]  /*127e0*/  IMAD.WIDE R10, R0, 0x2, R10 ;  /* 0x00000002000a7825 */ /* 0x004fca00078e020a */
[----:B------:R0:W-:Y:S04]  /*127f0*/  STL.64 [R1+0x78], R10 ;  /* 0x0000780a01007387 */ /* 0x0001e80000100a00 */
[----:B0-----:R-:W2:Y:S01]  /*12800*/  LDL.LU.64 R10, [R1+0xbd0] ;  /* 0x000bd000010a7983 */ /* 0x001ea20000300a00 */
[----:B-----5:R-:W-:-:S04]  /*12810*/  IMAD.WIDE R12, R0, 0x2, R12 ;  /* 0x00000002000c7825 */ /* 0x020fc800078e020c */
[----:B--2---:R-:W-:-:S05]  /*12820*/  IMAD.WIDE R10, R0, 0x2, R10 ;  /* 0x00000002000a7825 */ /* 0x004fca00078e020a */
[----:B------:R0:W-:Y:S04]  /*12830*/  STL.64 [R1+0x70], R10 ;  /* 0x0000700a01007387 */ /* 0x0001e80000100a00 */
[----:B0-----:R-:W2:Y:S04]  /*12840*/  LDL.LU.64 R10, [R1+0x560] ;  /* 0x00056000010a7983 */ /* 0x001ea80000300a00 */
[----:B------:R0:W-:Y:S04]  /*12850*/  STL.64 [R1+0x68], R12 ;  /* 0x0000680c01007387 */ /* 0x0001e80000100a00 */
[----:B0-----:R-:W5:Y:S02]  /*12860*/  LDL.LU.64 R12, [R1+0xbc8] ;  /* 0x000bc800010c7983 */ /* 0x001f640000300a00 */
[----:B-----5:R-:W-:-:S05]  /*12870*/  IMAD.WIDE R12, R0, 0x2, R12 ;  /* 0x00000002000c7825 */ /* 0x020fca00078e020c */
[----:B------:R0:W-:Y:S04]  /*12880*/  STL.64 [R1+0x60], R12 ;  /* 0x0000600c01007387 */ /* 0x0001e80000100a00 */
[----:B0-----:R-:W5:Y:S01]  /*12890*/  LDL.LU.64 R12, [R1+0xbc0] ;  /* 0x000bc000010c7983 */ /* 0x001f620000300a00 */
[----:B------:R-:W-:-:S04]  /*128a0*/  IMAD.WIDE R14, R0, 0x2, R14 ;  /* 0x00000002000e7825 */ /* 0x000fc800078e020e */
[----:B-----5:R-:W-:-:S05]  /*128b0*/  IMAD.WIDE R12, R0, 0x2, R12 ;  /* 0x00000002000c7825 */ /* 0x020fca00078e020c */
[----:B------:R0:W-:Y:S04]  /*128c0*/  STL.64 [R1+0x58], R12 ;  /* 0x0000580c01007387 */ /* 0x0001e80000100a00 */
[----:B0-----:R-:W5:Y:S04]  /*128d0*/  LDL.LU.64 R12, [R1+0x558] ;  /* 0x00055800010c7983 */ /* 0x001f680000300a00 */
[----:B------:R0:W-:Y:S04]  /*128e0*/  STL.64 [R1+0x50], R14 ;  /* 0x0000500e01007387 */ /* 0x0001e80000100a00 */
[----:B0-----:R-:W2:Y:S01]  /*128f0*/  LDL.LU.64 R14, [R1+0xbb8] ;  /* 0x000bb800010e7983 */ /* 0x001ea20000300a00 */
[----:B---3--:R-:W-:-:S04]  /*12900*/  IMAD.WIDE R16, R0, 0x2, R16 ;  /* 0x0000000200107825 */ /* 0x008fc800078e0210 */
[----:B--2---:R-:W-:-:S05]  /*12910*/  IMAD.WIDE R14, R0, 0x2, R14 ;  /* 0x00000002000e7825 */ /* 0x004fca00078e020e */
[----:B------:R0:W-:Y:S04]  /*12920*/  STL.64 [R1+0x48], R14 ;  /* 0x0000480e01007387 */ /* 0x0001e80000100a00 */
[----:B0-----:R-:W2:Y:S04]  /*12930*/  LDL.LU.64 R14, [R1+0x550] ;  /* 0x00055000010e7983 */ /* 0x001ea80000300a00 */
[----:B------:R0:W-:Y:S04]  /*12940*/  STL.64 [R1+0x40], R16 ;  /* 0x0000401001007387 */ /* 0x0001e80000100a00 */
[----:B0-----:R-:W3:Y:S01]  /*12950*/  LDL.LU.64 R16, [R1+0xbb0] ;  /* 0x000bb00001107983 */ /* 0x001ee20000300a00 */
[----:B------:R-:W-:-:S04]  /*12960*/  IMAD.WIDE R18, R0, 0x2, R18 ;  /* 0x0000000200127825 */ /* 0x000fc800078e0212 */
[----:B------:R-:W-:-:S04]  /*12970*/  IMAD.WIDE R8, R0, 0x2, R8 ;  /* 0x0000000200087825 */ /* 0x000fc800078e0208 */
[----:B---3--:R-:W-:-:S05]  /*12980*/  IMAD.WIDE R16, R0, 0x2, R16 ;  /* 0x0000000200107825 */ /* 0x008fca00078e0210 */
[----:B------:R0:W-:Y:S04]  /*12990*/  STL.64 [R1+0x38], R16 ;  /* 0x0000381001007387 */ /* 0x0001e80000100a00 */
[----:B0-----:R-:W3:Y:S04]  /*129a0*/  LDL.LU.64 R16, [R1+0x548] ;  /* 0x0005480001107983 */ /* 0x001ee80000300a00 */
[----:B------:R0:W-:Y:S04]  /*129b0*/  STL.64 [R1+0x30], R18 ;  /* 0x0000301201007387 */ /* 0x0001e80000100a00 */
[----:B0-----:R-:W2:Y:S04]  /*129c0*/  LDL.LU.64 R18, [R1+0x540] ;  /* 0x0005400001127983 */ /* 0x001ea80000300a00 */
[----:B------:R0:W-:Y:S04]  /*129d0*/  STL.64 [R1+0x28], R8 ;  /* 0x0000280801007387 */ /* 0x0001e80000100a00 */
[----:B0-----:R-:W2:Y:S01]  /*129e0*/  LDL.LU.64 R8, [R1+0xba8] ;  /* 0x000ba80001087983 */ /* 0x001ea20000300a00 */
[----:B------:R-:W-:-:S04]  /*129f0*/  IMAD.WIDE R28, R0, 0x2, R28 ;  /* 0x00000002001c7825 */ /* 0x000fc800078e021c */
[----:B--2---:R-:W-:-:S05]  /*12a00*/  IMAD.WIDE R8, R0, 0x2, R8 ;  /* 0x0000000200087825 */ /* 0x004fca00078e0208 */
[----:B------:R0:W-:Y:S04]  /*12a10*/  STL.64 [R1+0x20], R8 ;  /* 0x0000200801007387 */ /* 0x0001e80000100a00 */
[----:B0-----:R-:W2:Y:S04]  /*12a20*/  LDL.LU.64 R8, [R1+0xba0] ;  /* 0x000ba00001087983 */ /* 0x001ea80000300a00 */
[----:B------:R0:W-:Y:S01]  /*12a30*/  STL.64 [R1+0x18], R28 ;  /* 0x0000181c01007387 */ /* 0x0001e20000100a00 */
[----:B------:R-:W-:-:S04]  /*12a40*/  IMAD.WIDE R6, R0, 0x2, R6 ;  /* 0x0000000200067825 */ /* 0x000fc800078e0206 */
[----:B0-----:R-:W-:-:S04]  /*12a50*/  IMAD.WIDE R28, R0, 0x2, R24 ;  /* 0x00000002001c7825 */ /* 0x001fc800078e0218 */
[C---:B------:R-:W-:Y:S01]  /*12a60*/  IMAD.WIDE R24, R0.reuse, 0x2, R26 ;  /* 0x0000000200187825 */ /* 0x040fe200078e021a */
[----:B------:R0:W-:Y:S04]  /*12a70*/  STL.64 [R1+0x10], R28 ;  /* 0x0000101c01007387 */ /* 0x0001e80000100a00 */
[----:B------:R-:W-:Y:S01]  /*12a80*/  STL.64 [R1+0x8], R24 ;  /* 0x0000081801007387 */ /* 0x000fe20000100a00 */
[----:B----4-:R-:W-:-:S04]  /*12a90*/  IMAD.WIDE R4, R0, 0x2, R4 ;  /* 0x0000000200047825 */ /* 0x010fc800078e0204 */
[----:B0-----:R-:W-:-:S05]  /*12aa0*/  IMAD.WIDE R28, R0, 0x2, R2 ;  /* 0x00000002001c7825 */ /* 0x001fca00078e0202 */
[----:B------:R-:W-:Y:S04]  /*12ab0*/  STL.64 [R1+0xb20], R28 ;  /* 0x000b201c01007387 */ /* 0x000fe80000100a00 */
[----:B------:R0:W-:Y:S01]  /*12ac0*/  STL.64 [R1], R6 ;  /* 0x0000000601007387 */ /* 0x0001e20000100a00 */
[----:B------:R-:W-:-:S04]  /*12ad0*/  IMAD.WIDE R10, R0, 0x2, R10 ;  /* 0x00000002000a7825 */ /* 0x000fc800078e020a */
[----:B0-----:R-:W-:-:S04]  /*12ae0*/  IMAD.WIDE R6, R0, 0x2, R20 ;  /* 0x0000000200067825 */ /* 0x001fc800078e0214 */
[----:B-----5:R-:W-:-:S04]  /*12af0*/  IMAD.WIDE R12, R0, 0x2, R12 ;  /* 0x00000002000c7825 */ /* 0x020fc800078e020c */
[----:B------:R-:W-:-:S04]  /*12b00*/  IMAD.WIDE R14, R0, 0x2, R14 ;  /* 0x00000002000e7825 */ /* 0x000fc800078e020e */
[----:B---3--:R-:W-:-:S04]  /*12b10*/  IMAD.WIDE R16, R0, 0x2, R16 ;  /* 0x0000000200107825 */ /* 0x008fc800078e0210 */
[----:B------:R-:W-:-:S04]  /*12b20*/  IMAD.WIDE R18, R0, 0x2, R18 ;  /* 0x0000000200127825 */ /* 0x000fc800078e0212 */
[----:B--2---:R-:W-:-:S04]  /*12b30*/  IMAD.WIDE R2, R0, 0x2, R8 ;  /* 0x0000000200027825 */ /* 0x004fc800078e0208 */
[C---:B------:R-:W-:Y:S01]  /*12b40*/  IMAD.WIDE R8, R0.reuse, 0x2, R22 ;  /* 0x0000000200087825 */ /* 0x040fe200078e0216 */
[----:B------:R0:W-:Y:S04]  /*12b50*/  STL.64 [R1+0xb28], R2 ;  /* 0x000b280201007387 */ /* 0x0001e80000100a00 */
[----:B------:R-:W-:Y:S04]  /*12b60*/  STL.64 [R1+0xb30], R4 ;  /* 0x000b300401007387 */ /* 0x000fe80000100a00 */
[----:B------:R-:W-:Y:S04]  /*12b70*/  STL.64 [R1+0xb38], R6 ;  /* 0x000b380601007387 */ /* 0x000fe80000100a00 */
[----:B------:R-:W2:Y:S04]  /*12b80*/  LDL.LU.64 R20, [R1+0x538] ;  /* 0x0005380001147983 */ /* 0x000ea80000300a00 */
[----:B------:R-:W3:Y:S04]  /*12b90*/  LDL.LU.64 R22, [R1+0x530] ;  /* 0x0005300001167983 */ /* 0x000ee80000300a00 */
[----:B------:R-:W-:Y:S04]  /*12ba0*/  STL.64 [R1+0xb40], R8 ;  /* 0x000b400801007387 */ /* 0x000fe80000100a00 */
[----:B------:R-:W4:Y:S04]  /*12bb0*/  LDL.LU.64 R24, [R1+0x528] ;  /* 0x0005280001187983 */ /* 0x000f280000300a00 */
[----:B------:R-:W5:Y:S04]  /*12bc0*/  LDL.LU.64 R26, [R1+0x520] ;  /* 0x00052000011a7983 */ /* 0x000f680000300a00 */
[----:B------:R-:W-:Y:S04]  /*12bd0*/  STL.64 [R1+0xb48], R10 ;  /* 0x000b480a01007387 */ /* 0x000fe80000100a00 */
[----:B0-----:R-:W2:Y:S04]  /*12be0*/  LDL.LU.64 R2, [R1+0x88] ;  /* 0x0000880001027983 */ /* 0x001ea80000300a00 */
[----:B------:R-:W-:Y:S04]  /*12bf0*/  STL.64 [R1+0xb50], R12 ;  /* 0x000b500c01007387 */ /* 0x000fe80000100a00 */
[----:B------:R-:W2:Y:S04]  /*12c00*/  LDL.LU.64 R28, [R1+0x80] ;  /* 0x00008000011c7983 */ /* 0x000ea80000300a00 */
[----:B------:R-:W-:Y:S04]  /*12c10*/  STL.64 [R1+0xb58], R14 ;  /* 0x000b580e01007387 */ /* 0x000fe80000100a00 */
[----:B------:R-:W-:Y:S04]  /*12c20*/  STL.64 [R1+0xb60], R16 ;  /* 0x000b601001007387 */ /* 0x000fe80000100a00 */
[----:B------:R0:W-:Y:S04]  /*12c30*/  STL.64 [R1+0xb68], R18 ;  /* 0x000b681201007387 */ /* 0x0001e80000100a00 */
[----:B0-----:R-:W2:Y:S04]  /*12c40*/  LDL.LU.64 R18, [R1+0x48] ;  /* 0x0000480001127983 */ /* 0x001ea80000300a00 */
[----:B--2---:R0:W-:Y:S04]  /*12c50*/  STL.64 [R1+0xb70], R18 ;  /* 0x000b701201007387 */ /* 0x0041e80000100a00 */
        /* <DEDUP_REMOVED lines=8> */
[----:B0-----:R-:W2:Y:S01]  /*12ce0*/  LDL.LU.64 R18, [R1+0x70] ;  /* 0x0000700001127983 */ /* 0x001ea20000300a00 */
[----:B------:R-:W-:-:S04]  /*12cf0*/  IMAD.WIDE R20, R0, 0x2, R20 ;  /* 0x0000000200147825 */ /* 0x000fc800078e0214 */
[----:B---3--:R-:W-:-:S04]  /*12d00*/  IMAD.WIDE R22, R0, 0x2, R22 ;  /* 0x0000000200167825 */ /* 0x008fc800078e0216 */
[C---:B----4-:R-:W-:Y:S01]  /*12d10*/  IMAD.WIDE R24, R0.reuse, 0x2, R24 ;  /* 0x0000000200187825 */ /* 0x050fe200078e0218 */
[----:B--2---:R0:W-:Y:S04]  /*12d20*/  STL.64 [R1+0xb98], R18 ;  /* 0x000b981201007387 */ /* 0x0041e80000100a00 */
[----:B0-----:R-:W2:Y:S01]  /*12d30*/  LDL.LU.64 R18, [R1+0x78] ;  /* 0x0000780001127983 */ /* 0x001ea20000300a00 */
[----:B-----5:R-:W-:-:S03]  /*12d40*/  IMAD.WIDE R26, R0, 0x2, R26 ;  /* 0x00000002001a7825 */ /* 0x020fc600078e021a */
[----:B------:R-:W3:Y:S01]  /*12d50*/  LDL.LU.64 R16, [R1+0x40] ;  /* 0x0000400001107983 */ /* 0x000ee20000300a00 */
[----:B------:R-:W-:-:S03]  /*12d60*/  IMAD.MOV.U32 R0, RZ, RZ, R3 ;  /* 0x000000ffff007224 */ /* 0x000fc600078e0003 */
[----:B------:R-:W4:Y:S04]  /*12d70*/  LDL.LU.64 R14, [R1+0x38] ;  /* 0x00003800010e7983 */ /* 0x000f280000300a00 */
[----:B------:R-:W5:Y:S04]  /*12d80*/  LDL.LU.64 R12, [R1+0x30] ;  /* 0x00003000010c7983 */ /* 0x000f680000300a00 */
[----:B------:R-:W3:Y:S04]  /*12d90*/  LDL.LU.64 R10, [R1+0x28] ;  /* 0x00002800010a7983 */ /* 0x000ee80000300a00 */
[----:B------:R-:W3:Y:S04]  /*12da0*/  LDL.LU.64 R8, [R1+0x20] ;  /* 0x0000200001087983 */ /* 0x000ee80000300a00 */
[----:B------:R0:W-:Y:S04]  /*12db0*/  STL [R1+0xb14], R2 ;  /* 0x000b140201007387 */ /* 0x0001e80000100800 */
[----:B------:R-:W3:Y:S04]  /*12dc0*/  LDL.LU.64 R6, [R1+0x18] ;  /* 0x0000180001067983 */ /* 0x000ee80000300a00 */
[----:B------:R-:W3:Y:S04]  /*12dd0*/  LDL.LU.64 R4, [R1+0x10] ;  /* 0x0000100001047983 */ /* 0x000ee80000300a00 */
[----:B------:R1:W-:Y:S04]  /*12de0*/  STL [R1+0xb10], R0 ;  /* 0x000b100001007387 */ /* 0x0003e80000100800 */
[----:B------:R1:W-:Y:S04]  /*12df0*/  STL [R1+0xb0c], R28 ;  /* 0x000b0c1c01007387 */ /* 0x0003e80000100800 */
[----:B0-----:R-:W3:Y:S01]  /*12e00*/  LDL.LU.64 R2, [R1+0x8] ;  /* 0x0000080001027983 */ /* 0x001ee20000300a00 */
[----:B-1----:R-:W-:-:S03]  /*12e10*/  IMAD.MOV.U32 R0, RZ, RZ, R29 ;  /* 0x000000ffff007224 */ /* 0x002fc600078e001d */
[----:B------:R-:W3:Y:S04]  /*12e20*/  LDL.LU.64 R28, [R1] ;  /* 0x00000000011c7983 */ /* 0x000ee80000300a00 */
[----:B------:R0:W-:Y:S04]  /*12e30*/  STL [R1+0xb08], R0 ;  /* 0x000b080001007387 */ /* 0x0001e80000100800 */
[----:B--2---:R1:W-:Y:S01]  /*12e40*/  STL [R1+0xb04], R18 ;  /* 0x000b041201007387 */ /* 0x0043e20000100800 */
[----:B0-----:R-:W-:-:S03]  /*12e50*/  IMAD.MOV.U32 R0, RZ, RZ, R19 ;  /* 0x000000ffff007224 */ /* 0x001fc600078e0013 */
[----:B-1----:R-:W2:Y:S04]  /*12e60*/  LDL.LU.64 R18, [R1+0xb98] ;  /* 0x000b980001127983 */ /* 0x002ea80000300a00 */
[----:B--2---:R-:W-:Y:S04]  /*12e70*/  STL [R1+0xafc], R18 ;  /* 0x000afc1201007387 */ /* 0x004fe80000100800 */
[----:B------:R0:W-:Y:S02]  /*12e80*/  STL [R1+0xb00], R0 ;  /* 0x000b000001007387 */ /* 0x0001e40000100800 */
[----:B0-----:R-:W-:-:S02]  /*12e90*/  IMAD.MOV.U32 R0, RZ, RZ, R19 ;  /* 0x000000ffff007224 */ /* 0x001fc400078e0013 */
[----:B------:R-:W2:Y:S04]  /*12ea0*/  LDL.LU.64 R18, [R1+0xb90] ;  /* 0x000b900001127983 */ /* 0x000ea80000300a00 */
        /* <DEDUP_REMOVED lines=20> */
[----:B---3--:R-:W-:Y:S04]  /*12ff0*/  STL [R1+0xad0], R16 ;  /* 0x000ad01001007387 */ /* 0x008fe80000100800 */
[----:B------:R0:W-:Y:S02]  /*13000*/  STL [R1+0xacc], R0 ;  /* 0x000acc0001007387 */ /* 0x0001e40000100800 */
[----:B0-----:R-:W-:-:S02]  /*13010*/  IMAD.MOV.U32 R0, RZ, RZ, R17 ;  /* 0x000000ffff007224 */ /* 0x001fc400078e0011 */
[----:B------:R-:W3:Y:S04]  /*13020*/  LDL.LU.64 R16, [R1+0xb60] ;  /* 0x000b600001107983 */ /* 0x000ee80000300a00 */
[----:B----4-:R-:W-:Y:S04]  /*13030*/  STL [R1+0xac8], R14 ;  /* 0x000ac80e01007387 */ /* 0x010fe80000100800 */
[----:B------:R0:W-:Y:S02]  /*13040*/  STL [R1+0xac4], R0 ;  /* 0x000ac40001007387 */ /* 0x0001e40000100800 */
[----:B0-----:R-:W-:-:S02]  /*13050*/  IMAD.MOV.U32 R0, RZ, RZ, R15 ;  /* 0x000000ffff007224 */ /* 0x001fc400078e000f */
[----:B------:R-:W4:Y:S04]  /*13060*/  LDL.LU.64 R14, [R1+0xb58] ;  /* 0x000b5800010e7983 */ /* 0x000f280000300a00 */
[----:B-----5:R-:W-:Y:S04]  /*13070*/  STL [R1+0xac0], R12 ;  /* 0x000ac00c01007387 */ /* 0x020fe80000100800 */
[----:B------:R0:W-:Y:S02]  /*13080*/  STL [R1+0xabc], R0 ;  /* 0x000abc0001007387 */ /* 0x0001e40000100800 */
[----:B0-----:R-:W-:-:S02]  /*13090*/  IMAD.MOV.U32 R0, RZ, RZ, R13 ;  /* 0x000000ffff007224 */ /* 0x001fc400078e000d */
[----:B------:R-:W5:Y:S04]  /*130a0*/  LDL.LU.64 R12, [R1+0xb50] ;  /* 0x000b5000010c7983 */ /* 0x000f680000300a00 */
[----:B------:R-:W-:Y:S04]  /*130b0*/  STL [R1+0xab8], R10 ;  /* 0x000ab80a01007387 */ /* 0x000fe80000100800 */
[----:B------:R0:W-:Y:S02]  /*130c0*/  STL [R1+0xab4], R0 ;  /* 0x000ab40001007387 */ /* 0x0001e40000100800 */
[----:B0-----:R-:W-:-:S02]  /*130d0*/  IMAD.MOV.U32 R0, RZ, RZ, R11 ;  /* 0x000000ffff007224 */ /* 0x001fc400078e000b */
[----:B------:R-:W2:Y:S04]  /*130e0*/  LDL.LU.64 R10, [R1+0xb48] ;  /* 0x000b4800010a7983 */ /* 0x000ea80000300a00 */
        /* <DEDUP_REMOVED lines=20> */
[----:B------:R0:W-:Y:S04]  /*13230*/  STL [R1], R0 ;  /* 0x0000000001007387 */ /* 0x0001e80000100800 */
[----:B0-----:R-:W3:Y:S01]  /*13240*/  LDL.LU R0, [R1+0xb18] ;  /* 0x000b180001007983 */ /* 0x001ee20000300800 */
[----:B------:R-:W-:-:S04]  /*13250*/  UIADD3 UR7, UPT, UPT, UR7, -0x1, URZ ;  /* 0xffffffff07077890 */ /* 0x000fc8000fffe0ff */
[----:B------:R-:W-:Y:S02]  /*13260*/  UISETP.NE.U32.AND UP0, UPT, UR7, URZ, UPT ;  /* 0x000000ff0700728c */ /* 0x000fe4000bf05070 */
[----:B------:R-:W-:-:S04]  /*13270*/  USHF.L.U32 UR6, UR12, 0x5, URZ ;  /* 0x000000050c067899 */ /* 0x000fc800080006ff */
[----:B------:R-:W-:Y:S01]  /*13280*/  UIMAD.WIDE UR4, UR6, 0x2, UR4 ;  /* 0x00000002060478a5 */ /* 0x000fe2000f8e0204 */
[----:B--2---:R1:W-:Y:S04]  /*13290*/  STL [R1+0x1c], R28 ;  /* 0x00001c1c01007387 */ /* 0x0043e80000100800 */
[----:B------:R1:W-:Y:S04]  /*132a0*/  STL [R1+0x4], R29 ;  /* 0x0000041d01007387 */ /* 0x0003e80000100800 */
        /* <DEDUP_REMOVED lines=10> */
[----:B-----5:R1:W-:Y:S04]  /*13350*/  STL [R1+0x4f0], R12 ;  /* 0x0004f00c01007387 */ /* 0x0203e80000100800 */
[----:B------:R1:W-:Y:S04]  /*13360*/  STL [R1+0x4ec], R13 ;  /* 0x0004ec0d01007387 */ /* 0x0003e80000100800 */
[----:B----4-:R1:W-:Y:S04]  /*13370*/  STL [R1+0x4f8], R14 ;  /* 0x0004f80e01007387 */ /* 0x0103e80000100800 */
[----:B------:R1:W-:Y:S04]  /*13380*/  STL [R1+0x4f4], R15 ;  /* 0x0004f40f01007387 */ /* 0x0003e80000100800 */
[----:B---3--:R1:W-:Y:S04]  /*13390*/  STL [R1+0x500], R16 ;  /* 0x0005001001007387 */ /* 0x0083e80000100800 */
        /* <DEDUP_REMOVED lines=10> */
[----:B------:R1:W-:Y:S01]  /*13440*/  STL [R1+0x520], R27 ;  /* 0x0005201b01007387 */ /* 0x0003e20000100800 */
[----:B------:R-:W-:Y:S01]  /*13450*/  VIADD R0, R0, 0xffffffe0 ;  /* 0xffffffe000007836 */ /* 0x000fe20000000000 */
[----:B------:R-:W-:Y:S06]  /*13460*/  BRA.U UP0, `(.L_x_1) ;  /* 0xffffff2900387547 */ /* 0x000fec000b83ffff */
[----:B-1----:R-:W2:Y:S04]  /*13470*/  LDL.LU R22, [R1+0x47c] ;  /* 0x00047c0001167983 */ /* 0x002ea80000300800 */
[----:B------:R-:W2:Y:S04]  /*13480*/  LDL.LU R23, [R1+0x17c] ;  /* 0x00017c0001177983 */ /* 0x000ea80000300800 */
[----:B------:R-:W3:Y:S04]  /*13490*/  LDL.LU R20, [R1+0x474] ;  /* 0x0004740001147983 */ /* 0x000ee80000300800 */
[----:B------:R-:W3:Y:S04]  /*134a0*/  LDL.LU R21, [R1+0x174] ;  /* 0x0001740001157983 */ /* 0x000ee80000300800 */
[----:B------:R-:W4:Y:S04]  /*134b0*/  LDL.LU R18, [R1+0xfc] ;  /* 0x0000fc0001127983 */ /* 0x000f280000300800 */
        /* <DEDUP_REMOVED lines=18> */
[----:B------:R-:W4:Y:S01]  /*135e0*/  LDL.LU R29, [R1+0x240] ;  /* 0x00024000011d7983 */ /* 0x000f220000300800 */
[----:B--2---:R-:W-:-:S05]  /*135f0*/  F2FP.F16.F32.PACK_AB R0, R22, R23 ;  /* 0x000000171600723e */ /* 0x004fca00000000ff */
[----:B------:R0:W-:Y:S01]  /*13600*/  STL [R1+0x4cc], R0 ;  /* 0x0004cc0001007387 */ /* 0x0001e20000100800 */
[----:B---3--:R-:W-:-:S05]  /*13610*/  F2FP.F16.F32.PACK_AB R20, R20, R21 ;  /* 0x000000151414723e */ /* 0x008fca00000000ff */
[----:B------:R-:W-:Y:S01]  /*13620*/  STL [R1+0x4c8], R20 ;  /* 0x0004c81401007387 */ /* 0x000fe20000100800 */
[----:B----4-:R-:W-:-:S05]  /*13630*/  F2FP.F16.F32.PACK_AB R18, R18, R19 ;  /* 0x000000131212723e */ /* 0x010fca00000000ff */
[----:B------:R-:W-:Y:S01]  /*13640*/  STL [R1+0x4c4], R18 ;  /* 0x0004c41201007387 */ /* 0x000fe20000100800 */
[----:B0-----:R-:W-:-:S05]  /*13650*/  F2FP.F16.F32.PACK_AB R0, R16, R17 ;  /* 0x000000111000723e */ /* 0x001fca00000000ff */
[----:B------:R0:W-:Y:S01]  /*13660*/  STL [R1+0x4c0], R0 ;  /* 0x0004c00001007387 */ /* 0x0001e20000100800 */
[----:B------:R-:W-:-:S05]  /*13670*/  F2FP.F16.F32.PACK_AB R14, R14, R15 ;  /* 0x0000000f0e0e723e */ /* 0x000fca00000000ff */
[----:B------:R-:W-:Y:S01]  /*13680*/  STL [R1+0x4bc], R14 ;  /* 0x0004bc0e01007387 */ /* 0x000fe20000100800 */
[----:B------:R-:W-:-:S05]  /*13690*/  F2FP.F16.F32.PACK_AB R12, R12, R13 ;  /* 0x0000000d0c0c723e */ /* 0x000fca00000000ff */
        /* <DEDUP_REMOVED lines=9> */
[----:B------:R-:W-:-:S03]  /*13730*/  F2FP.F16.F32.PACK_AB R3, R2, R3 ;  /* 0x000000030203723e */ /* 0x000fc600000000ff */
[----:B0-----:R-:W2:Y:S01]  /*13740*/  LDL.LU R0, [R1+0x2c0] ;  /* 0x0002c00001007983 */ /* 0x001ea20000300800 */
[----:B------:R-:W-:-:S03]  /*13750*/  F2FP.F16.F32.PACK_AB R2, R28, R29 ;  /* 0x0000001d1c02723e */ /* 0x000fc600000000ff */
[----:B------:R-:W-:Y:S04]  /*13760*/  STL [R1+0x4a4], R3 ;  /* 0x0004a40301007387 */ /* 0x000fe80000100800 */
[----:B--2---:R0:W-:Y:S04]  /*13770*/  STL [R1+0xc8c], R0 ;  /* 0x000c8c0001007387 */ /* 0x0041e80000100800 */
[----:B------:R-:W-:Y:S04]  /*13780*/  STL [R1+0x4a0], R2 ;  /* 0x0004a00201007387 */ /* 0x000fe80000100800 */
[----:B0-----:R-:W2:Y:S04]  /*13790*/  LDL.LU R0, [R1+0x2c8] ;  /* 0x0002c80001007983 */ /* 0x001ea80000300800 */
[----:B--2---:R0:W-:Y:S04]  /*137a0*/  STL [R1+0xc94], R0 ;  /* 0x000c940001007387 */ /* 0x0041e80000100800 */
        /* <DEDUP_REMOVED lines=31> */
[----:B------:R-:W3:Y:S04]  /*139a0*/  LDL.LU R26, [R1+0x428] ;  /* 0x00042800011a7983 */ /* 0x000ee80000300800 */
[----:B---3--:R0:W-:Y:S04]  /*139b0*/  STL [R1+0xc88], R26 ;  /* 0x000c881a01007387 */ /* 0x0081e80000100800 */
[----:B0-----:R-:W3:Y:S04]  /*139c0*/  LDL.LU R26, [R1+0x460] ;  /* 0x00046000011a7983 */ /* 0x001ee80000300800 */
        /* <DEDUP_REMOVED lines=33> */
[----:B0-----:R-:W2:Y:S04]  /*13be0*/  LDL.LU R26, [R1+0x408] ;  /* 0x00040800011a7983 */ /* 0x001ea80000300800 */
[----:B------:R-:W3:Y:S04]  /*13bf0*/  LDL.LU R27, [R1+0x448] ;  /* 0x00044800011b7983 */ /* 0x000ee80000300800 */
[----:B------:R-:W4:Y:S04]  /*13c00*/  LDL.LU R24, [R1+0x420] ;  /* 0x0004200001187983 */ /* 0x000f280000300800 */
[----:B------:R-:W4:Y:S04]  /*13c10*/  LDL.LU R25, [R1+0x440] ;  /* 0x0004400001197983 */ /* 0x000f280000300800 */
        /* <DEDUP_REMOVED lines=23> */
[----:B------:R-:W3:Y:S01]  /*13d90*/  LDL.LU R29, [R1+0x3a0] ;  /* 0x0003a000011d7983 */ /* 0x000ee20000300800 */
[----:B--2---:R-:W-:-:S03]  /*13da0*/  F2FP.F16.F32.PACK_AB R0, R26, R0 ;  /* 0x000000001a00723e */ /* 0x004fc600000000ff */
[----:B------:R-:W2:Y:S04]  /*13db0*/  LDL.LU R26, [R1+0xd10] ;  /* 0x000d1000011a7983 */ /* 0x000ea80000300800 */
[----:B------:R0:W-:Y:S04]  /*13dc0*/  STL [R1+0x49c], R0 ;  /* 0x00049c0001007387 */ /* 0x0001e80000100800 */
[----:B0-----:R-:W2:Y:S02]  /*13dd0*/  LDL.LU R0, [R1+0xd0c] ;  /* 0x000d0c0001007983 */ /* 0x001ea40000300800 */
[----:B--2---:R-:W-:-:S02]  /*13de0*/  F2FP.F16.F32.PACK_AB R0, R26, R0 ;  /* 0x000000001a00723e */ /* 0x004fc400000000ff */
        /* <DEDUP_REMOVED lines=64> */
[----:B------:R-:W2:Y:S01]  /*141f0*/  LDL.LU R26, [R1+0xc88] ;  /* 0x000c8800011a7983 */ /* 0x000ea20000300800 */
[----:B----4-:R-:W-:-:S03]  /*14200*/  F2FP.F16.F32.PACK_AB R24, R24, R25 ;  /* 0x000000191818723e */ /* 0x010fc600000000ff */
[----:B------:R0:W-:Y:S01]  /*14210*/  STL [R1+0x2a8], R0 ;  /* 0x0002a80001007387 */ /* 0x0001e20000100800 */
[----:B---3--:R-:W-:Y:S02]  /*14220*/  F2FP.F16.F32.PACK_AB R20, R20, R21 ;  /* 0x000000151414723e */ /* 0x008fe400000000ff */
[----:B------:R-:W-:Y:S02]  /*14230*/  F2FP.F16.F32.PACK_AB R18, R18, R19 ;  /* 0x000000131212723e */ /* 0x000fe400000000ff */
[----:B0-----:R-:W-:Y:S02]  /*14240*/  F2FP.F16.F32.PACK_AB R0, R22, R23 ;  /* 0x000000171600723e */ /* 0x001fe400000000ff */
[----:B------:R-:W-:Y:S02]  /*14250*/  F2FP.F16.F32.PACK_AB R14, R14, R15 ;  /* 0x0000000f0e0e723e */ /* 0x000fe400000000ff */
[----:B------:R-:W-:Y:S02]  /*14260*/  F2FP.F16.F32.PACK_AB R12, R12, R13 ;  /* 0x0000000d0c0c723e */ /* 0x000fe400000000ff */
[----:B------:R-:W-:-:S02]  /*14270*/  F2FP.F16.F32.PACK_AB R8, R8, R9 ;  /* 0x000000090808723e */ /* 0x000fc400000000ff */
[----:B------:R-:W-:Y:S02]  /*14280*/  F2FP.F16.F32.PACK_AB R6, R6, R7 ;  /* 0x000000070606723e */ /* 0x000fe400000000ff */
[----:B--2---:R-:W-:-:S05]  /*14290*/  F2FP.F16.F32.PACK_AB R26, R26, R27 ;  /* 0x0000001b1a1a723e */ /* 0x004fca00000000ff */
[----:B------:R-:W-:Y:S04]  /*142a0*/  STL [R1+0x2a4], R26 ;  /* 0x0002a41a01007387 */ /* 0x000fe80000100800 */
[----:B------:R-:W-:Y:S04]  /*142b0*/  STL [R1+0x2a0], R24 ;  /* 0x0002a01801007387 */ /* 0x000fe80000100800 */
[----:B------:R0:W-:Y:S04]  /*142c0*/  STL [R1+0x1dc], R0 ;  /* 0x0001dc0001007387 */ /* 0x0001e80000100800 */
[----:B------:R-:W-:Y:S01]  /*142d0*/  STL [R1+0x1d8], R20 ;  /* 0x0001d81401007387 */ /* 0x000fe20000100800 */
[----:B0-----:R-:W-:-:S03]  /*142e0*/  F2FP.F16.F32.PACK_AB R0, R16, R17 ;  /* 0x000000111000723e */ /* 0x001fc600000000ff */
        /* <DEDUP_REMOVED lines=10> */
[----:B0-----:R-:W2:Y:S01]  /*14390*/  LDL.LU R0, [R1+0x2e0] ;  /* 0x0002e00001007983 */ /* 0x001ea20000300800 */
[----:B------:R-:W-:Y:S02]  /*143a0*/  F2FP.F16.F32.PACK_AB R3, R2, R3 ;  /* 0x000000030203723e */ /* 0x000fe400000000ff */
        /* <DEDUP_REMOVED lines=171> */
[----:B------:R4:W-:Y:S01]  /*14e60*/  STL [R1+0xa8], R0 ;  /* 0x0000a80001007387 */ /* 0x0009e20000100800 */
[----:B---3--:R-:W-:Y:S02]  /*14e70*/  F2FP.F16.F32.PACK_AB R22, R22, R23 ;  /* 0x000000171616723e */ /* 0x008fe400000000ff */
[----:B------:R-:W-:Y:S02]  /*14e80*/  F2FP.F16.F32.PACK_AB R20, R20, R21 ;  /* 0x000000151414723e */ /* 0x000fe400000000ff */
[----:B----4-:R-:W-:Y:S02]  /*14e90*/  F2FP.F16.F32.PACK_AB R0, R24, R25 ;  /* 0x000000191800723e */ /* 0x010fe400000000ff */
[----:B------:R-:W-:-:S02]  /*14ea0*/  F2FP.F16.F32.PACK_AB R16, R16, R17 ;  /* 0x000000111010723e */ /* 0x000fc400000000ff */
[----:B------:R-:W-:Y:S02]  /*14eb0*/  F2FP.F16.F32.PACK_AB R14, R14, R15 ;  /* 0x0000000f0e0e723e */ /* 0x000fe400000000ff */
[----:B------:R-:W-:Y:S02]  /*14ec0*/  F2FP.F16.F32.PACK_AB R10, R10, R11 ;  /* 0x0000000b0a0a723e */ /* 0x000fe400000000ff */
[----:B------:R-:W-:Y:S02]  /*14ed0*/  F2FP.F16.F32.PACK_AB R8, R8, R9 ;  /* 0x000000090808723e */ /* 0x000fe400000000ff */
[----:B------:R-:W-:Y:S02]  /*14ee0*/  F2FP.F16.F32.PACK_AB R4, R4, R5 ;  /* 0x000000050404723e */ /* 0x000fe400000000ff */
[----:B--2---:R-:W-:-:S05]  /*14ef0*/  F2FP.F16.F32.PACK_AB R26, R26, R27 ;  /* 0x0000001b1a1a723e */ /* 0x004fca00000000ff */
        /* <DEDUP_REMOVED lines=14> */
[----:B------:R-:W-:Y:S04]  /*14fe0*/  STL [R1+0x78], R4 ;  /* 0x0000780401007387 */ /* 0x000fe80000100800 */
[----:B------:R-:W2:Y:S01]  /*14ff0*/  LDL.LU R7, [R1+0x21c] ;  /* 0x00021c0001077983 */ /* 0x000ea20000300800 */
[----:B------:R-:W-:-:S02]  /*15000*/  F2FP.F16.F32.PACK_AB R2, R2, R3 ;  /* 0x000000030202723e */ /* 0x000fc400000000ff */
[----:B0-----:R-:W-:-:S03]  /*15010*/  F2FP.F16.F32.PACK_AB R0, R28, R29 ;  /* 0x0000001d1c00723e */ /* 0x001fc600000000ff */
        /* <DEDUP_REMOVED lines=22> */
[----:B---3--:R0:W-:Y:S04]  /*15180*/  STL [R1+0xbd4], R5 ;  /* 0x000bd40501007387 */ /* 0x0081e80000100800 */
[----:B0-----:R-:W3:Y:S04]  /*15190*/  LDL.LU R5, [R1+0xc4] ;  /* 0x0000c40001057983 */ /* 0x001ee80000300800 */
        /* <DEDUP_REMOVED lines=43> */
[----:B------:R-:W3:Y:S04]  /*15450*/  LDL.LU R6, [R1+0xbd8] ;  /* 0x000bd80001067983 */ /* 0x000ee80000300800 */
[----:B------:R0:W-:Y:S04]  /*15460*/  STL [R1+0xb18], R7 ;  /* 0x000b180701007387 */ /* 0x0001e80000100800 */
[----:B0-----:R-:W2:Y:S01]  /*15470*/  LDL.LU R7, [R1+0x14c] ;  /* 0x00014c0001077983 */ /* 0x001ea20000300800 */
[----:B---3--:R-:W-:-:S03]  /*15480*/  F2FP.F16.F32.PACK_AB R6, R5, R6 ;  /* 0x000000060506723e */ /* 0x008fc600000000ff */
[----:B------:R-:W2:Y:S01]  /*15490*/  LDL.LU R5, [R1+0xbd4] ;  /* 0x000bd40001057983 */ /* 0x000ea20000300800 */
[----:B----4-:R-:W-:Y:S02]  /*154a0*/  F2FP.F16.F32.PACK_AB R4, R0, R4 ;  /* 0x000000040004723e */ /* 0x010fe400000000ff */
[----:B------:R-:W-:Y:S01]  /*154b0*/  F2FP.F16.F32.PACK_AB R0, R26, R27 ;  /* 0x0000001b1a00723e */ /* 0x000fe200000000ff */
[----:B------:R-:W-:Y:S01]  /*154c0*/  STL [R1+0xb1c], R6 ;  /* 0x000b1c0601007387 */ /* 0x000fe20000100800 */
[----:B------:R-:W-:Y:S02]  /*154d0*/  F2FP.F16.F32.PACK_AB R11, R18, R11 ;  /* 0x0000000b120b723e */ /* 0x000fe400000000ff */
[----:B------:R-:W-:Y:S02]  /*154e0*/  F2FP.F16.F32.PACK_AB R10, R19, R10 ;  /* 0x0000000a130a723e */ /* 0x000fe400000000ff */
[----:B------:R-:W-:Y:S02]  /*154f0*/  F2FP.F16.F32.PACK_AB R9, R16, R9 ;  /* 0x000000091009723e */ /* 0x000fe400000000ff */
[----:B------:R-:W-:-:S02]  /*15500*/  F2FP.F16.F32.PACK_AB R8, R17, R8 ;  /* 0x000000081108723e */ /* 0x000fc400000000ff */
[----:B------:R-:W-:Y:S02]  /*15510*/  F2FP.F16.F32.PACK_AB R15, R14, R15 ;  /* 0x0000000f0e0f723e */ /* 0x000fe400000000ff */
[----:B------:R-:W-:Y:S02]  /*15520*/  F2FP.F16.F32.PACK_AB R14, R12, R13 ;  /* 0x0000000d0c0e723e */ /* 0x000fe400000000ff */
[----:B------:R-:W-:Y:S02]  /*15530*/  F2FP.F16.F32.PACK_AB R13, R2, R3 ;  /* 0x00000003020d723e */ /* 0x000fe400000000ff */
[----:B--2---:R-:W-:-:S05]  /*15540*/  F2FP.F16.F32.PACK_AB R5, R7, R5 ;  /* 0x000000050705723e */ /* 0x004fca00000000ff */
[----:B------:R0:W-:Y:S04]  /*15550*/  STL [R1+0xb20], R5 ;  /* 0x000b200501007387 */ /* 0x0001e80000100800 */
[----:B------:R1:W-:Y:S04]  /*15560*/  STL [R1+0xb24], R4 ;  /* 0x000b240401007387 */ /* 0x0003e80000100800 */
[----:B------:R2:W-:Y:S01]  /*15570*/  STL [R1+0x5c], R0 ;  /* 0x00005c0001007387 */ /* 0x0005e20000100800 */
[----:B0-----:R-:W-:Y:S02]  /*15580*/  F2FP.F16.F32.PACK_AB R5, R24, R25 ;  /* 0x000000191805723e */ /* 0x001fe400000000ff */
[----:B-1----:R-:W-:-:S03]  /*15590*/  F2FP.F16.F32.PACK_AB R4, R22, R23 ;  /* 0x000000171604723e */ /* 0x002fc600000000ff */
[----:B------:R-:W-:Y:S01]  /*155a0*/  STL [R1+0x58], R5 ;  /* 0x0000580501007387 */ /* 0x000fe20000100800 */
[----:B--2---:R-:W-:-:S03]  /*155b0*/  F2FP.F16.F32.PACK_AB R0, R20, R21 ;  /* 0x000000151400723e */ /* 0x004fc600000000ff */
[----:B------:R-:W-:Y:S04]  /*155c0*/  STL [R1+0x54], R4 ;  /* 0x0000540401007387 */ /* 0x000fe80000100800 */
        /* <DEDUP_REMOVED lines=8> */
[----:B------:R-:W2:Y:S04]  /*15650*/  LDL.LU R19, [R1+0x22c] ;  /* 0x00022c0001137983 */ /* 0x000ea80000300800 */
[----:B------:R-:W3:Y:S04]  /*15660*/  LDL.LU R18, [R1+0x224] ;  /* 0x0002240001127983 */ /* 0x000ee80000300800 */
[----:B---3--:R0:W-:Y:S04]  /*15670*/  STL [R1+0xbd0], R18 ;  /* 0x000bd01201007387 */ /* 0x0081e80000100800 */
[----:B0-----:R-:W2:Y:S04]  /*15680*/  LDL.LU R18, [R1+0xdc] ;  /* 0x0000dc0001127983 */ /* 0x001ea80000300800 */
[----:B------:R-:W3:Y:S04]  /*15690*/  LDL.LU R17, [R1+0x3ec] ;  /* 0x0003ec0001117983 */ /* 0x000ee80000300800 */
[----:B---3--:R0:W-:Y:S04]  /*156a0*/  STL [R1+0xbcc], R17 ;  /* 0x000bcc1101007387 */ /* 0x0081e80000100800 */
[----:B0-----:R-:W3:Y:S04]  /*156b0*/  LDL.LU R17, [R1+0xd4] ;  /* 0x0000d40001117983 */ /* 0x001ee80000300800 */
[----:B------:R-:W4:Y:S04]  /*156c0*/  LDL.LU R16, [R1+0x3e4] ;  /* 0x0003e40001107983 */ /* 0x000f280000300800 */
[----:B----4-:R0:W-:Y:S04]  /*156d0*/  STL [R1+0xbc8], R16 ;  /* 0x000bc81001007387 */ /* 0x0101e80000100800 */
[----:B0-----:R-:W4:Y:S04]  /*156e0*/  LDL.LU R16, [R1+0x15c] ;  /* 0x00015c0001107983 */ /* 0x001f280000300800 */
[----:B------:R-:W2:Y:S04]  /*156f0*/  LDL.LU R23, [R1+0x31c] ;  /* 0x00031c0001177983 */ /* 0x000ea80000300800 */
[----:B--2---:R0:W-:Y:S04]  /*15700*/  STL [R1+0xbc4], R23 ;  /* 0x000bc41701007387 */ /* 0x0041e80000100800 */
[----:B0-----:R-:W2:Y:S04]  /*15710*/  LDL.LU R23, [R1+0x154] ;  /* 0x0001540001177983 */ /* 0x001ea80000300800 */
        /* <DEDUP_REMOVED lines=15> */
[----:B------:R-:W2:Y:S01]  /*15810*/  LDL.LU R25, [R1+0x3e8] ;  /* 0x0003e80001197983 */ /* 0x000ea20000300800 */
[----:B------:R-:W-:-:S03]  /*15820*/  F2FP.F16.F32.PACK_AB R12, R28, R29 ;  /* 0x0000001d1c0c723e */ /* 0x000fc600000000ff */
[----:B--2---:R0:W-:Y:S04]  /*15830*/  STL [R1+0xbac], R25 ;  /* 0x000bac1901007387 */ /* 0x0041e80000100800 */
[----:B0-----:R-:W2:Y:S04]  /*15840*/  LDL.LU R25, [R1+0xd0] ;  /* 0x0000d00001197983 */ /* 0x001ea80000300800 */
[----:B------:R-:W2:Y:S04]  /*15850*/  LDL.LU R24, [R1+0x3e0] ;  /* 0x0003e00001187983 */ /* 0x000ea80000300800 */
[----:B--2---:R0:W-:Y:S04]  /*15860*/  STL [R1+0xba8], R24 ;  /* 0x000ba81801007387 */ /* 0x0041e80000100800 */
[----:B0-----:R-:W2:Y:S04]  /*15870*/  LDL.LU R24, [R1+0x158] ;  /* 0x0001580001187983 */ /* 0x001ea80000300800 */
[----:B------:R0:W-:Y:S04]  /*15880*/  STL [R1+0xb44], R12 ;  /* 0x000b440c01007387 */ /* 0x0001e80000100800 */
        /* <DEDUP_REMOVED lines=25> */
[----:B------:R-:W2:Y:S04]  /*15a20*/  LDL.LU R13, [R1+0xe8] ;  /* 0x0000e800010d7983 */ /* 0x000ea80000300800 */
        /* <DEDUP_REMOVED lines=21> */
[----:B0-----:R-:W2:Y:S01]  /*15b80*/  LDL.LU R13, [R1+0x280] ;  /* 0x00028000010d7983 */ /* 0x001ea20000300800 */
[----:B------:R-:W-:-:S03]  /*15b90*/  F2FP.F16.F32.PACK_AB R19, R18, R19 ;  /* 0x000000131213723e */ /* 0x000fc600000000ff */
[----:B--2---:R0:W-:Y:S04]  /*15ba0*/  STL [R1+0xba0], R13 ;  /* 0x000ba00d01007387 */ /* 0x0041e80000100800 */
[----:B0-----:R-:W2:Y:S04]  /*15bb0*/  LDL.LU R13, [R1+0x288] ;  /* 0x00028800010d7983 */ /* 0x001ea80000300800 */
        /* <DEDUP_REMOVED lines=15> */
[----:B------:R-:W3:Y:S02]  /*15cb0*/  LDL.LU R18, [R1+0xbd0] ;  /* 0x000bd00001127983 */ /* 0x000ee40000300800 */
[----:B---3--:R-:W-:-:S02]  /*15cc0*/  F2FP.F16.F32.PACK_AB R18, R17, R18 ;  /* 0x000000121112723e */ /* 0x008fc400000000ff */
[----:B------:R-:W4:Y:S02]  /*15cd0*/  LDL.LU R17, [R1+0xbcc] ;  /* 0x000bcc0001117983 */ /* 0x000f240000300800 */
[----:B----4-:R-:W-:Y:S02]  /*15ce0*/  F2FP.F16.F32.PACK_AB R17, R16, R17 ;  /* 0x000000111011723e */ /* 0x010fe400000000ff */
[----:B------:R-:W3:Y:S02]  /*15cf0*/  LDL.LU R16, [R1+0xbc8] ;  /* 0x000bc80001107983 */ /* 0x000ee40000300800 */
[----:B---3--:R-:W-:Y:S02]  /*15d00*/  F2FP.F16.F32.PACK_AB R16, R23, R16 ;  /* 0x000000101710723e */ /* 0x008fe400000000ff */
[----:B------:R-:W3:Y:S02]  /*15d10*/  LDL.LU R23, [R1+0xbc4] ;  /* 0x000bc40001177983 */ /* 0x000ee40000300800 */
[----:B---3--:R-:W-:-:S02]  /*15d20*/  F2FP.F16.F32.PACK_AB R23, R22, R23 ;  /* 0x000000171617723e */ /* 0x008fc400000000ff */
[----:B------:R-:W3:Y:S02]  /*15d30*/  LDL.LU R22, [R1+0xbc0] ;  /* 0x000bc00001167983 */ /* 0x000ee40000300800 */
[----:B---3--:R-:W-:Y:S02]  /*15d40*/  F2FP.F16.F32.PACK_AB R22, R21, R22 ;  /* 0x000000161516723e */ /* 0x008fe400000000ff */
        /* <DEDUP_REMOVED lines=12> */
[----:B------:R-:W2:Y:S02]  /*15e10*/  LDL.LU R12, [R1+0xba4] ;  /* 0x000ba400010c7983 */ /* 0x000ea40000300800 */
[----:B--2---:R-:W-:Y:S02]  /*15e20*/  F2FP.F16.F32.PACK_AB R12, R13, R12 ;  /* 0x0000000c0d0c723e */ /* 0x004fe400000000ff */
        /* <DEDUP_REMOVED lines=13> */
[----:B------:R0:W-:Y:S04]  /*15f00*/  STL [R1], R12 ;  /* 0x0000000c01007387 */ /* 0x0001e80000100800 */
        /* <DEDUP_REMOVED lines=31> */
[----:B------:R-:W-:-:S03]  /*16100*/  F2FP.F16.F32.PACK_AB R8, R15, R8 ;  /* 0x000000080f08723e */ /* 0x000fc600000000ff */
[----:B------:R0:W-:Y:S01]  /*16110*/  STL [R1+0x20], R12 ;  /* 0x0000200c01007387 */ /* 0x0001e20000100800 */
[----:B------:R-:W-:Y:S02]  /*16120*/  F2FP.F16.F32.PACK_AB R10, R9, R10 ;  /* 0x0000000a090a723e */ /* 0x000fe400000000ff */
[----:B------:R-:W-:Y:S01]  /*16130*/  F2FP.F16.F32.PACK_AB R4, R11, R4 ;  /* 0x000000040b04723e */ /* 0x000fe200000000ff */
[----:B0-----:R0:W5:Y:S01]  /*16140*/  LDL.LU R12, [R1+0xb44] ;  /* 0x000b4400010c7983 */ /* 0x0011620000300800 */
[----:B------:R-:W-:Y:S02]  /*16150*/  F2FP.F16.F32.PACK_AB R6, R5, R6 ;  /* 0x000000060506723e */ /* 0x000fe400000000ff */
[----:B------:R-:W-:Y:S02]  /*16160*/  F2FP.F16.F32.PACK_AB R0, R7, R0 ;  /* 0x000000000700723e */ /* 0x000fe400000000ff */
[----:B------:R-:W-:Y:S02]  /*16170*/  F2FP.F16.F32.PACK_AB R2, R2, R3 ;  /* 0x000000030202723e */ /* 0x000fe400000000ff */
[----:B--2---:R-:W-:-:S02]  /*16180*/  F2FP.F16.F32.PACK_AB R14, R13, R14 ;  /* 0x0000000e0d0e723e */ /* 0x004fc400000000ff */
[----:B------:R0:W5:Y:S04]  /*16190*/  LDL.LU R13, [R1+0xb40] ;  /* 0x000b4000010d7983 */ /* 0x0001680000300800 */
[----:B------:R1:W-:Y:S04]  /*161a0*/  STL [R1+0x3c], R14 ;  /* 0x00003c0e01007387 */ /* 0x0003e80000100800 */
[----:B-1----:R0:W5:Y:S04]  /*161b0*/  LDL.LU R14, [R1+0xb3c] ;  /* 0x000b3c00010e7983 */ /* 0x0021680000300800 */
        /* <DEDUP_REMOVED lines=13> */
[----:B------:R1:W-:Y:S02]  /*16290*/  STL [R1+0x48], R0 ;  /* 0x0000480001007387 */ /* 0x0003e40000100800 */
[----:B-1----:R-:W-:-:S05]  /*162a0*/  F2FP.F16.F32.PACK_AB R0, R28, R29 ;  /* 0x0000001d1c00723e */ /* 0x002fca00000000ff */
[----:B------:R0:W-:Y:S04]  /*162b0*/  STL [R1+0x40], R0 ;  /* 0x0000400001007387 */ /* 0x0001e80000100800 */
[----:B------:R0:W-:Y:S02]  /*162c0*/  STL [R1+0x44], R2 ;  /* 0x0000440201007387 */ /* 0x0001e40000100800 */
.L_x_0:
[----:B------:R-:W-:Y:S01]  /*162d0*/  STL [R1+0xbc8], R27 ;  /* 0x000bc81b01007387 */ /* 0x000fe20000100800 */
[----:B------:R-:W1:Y:S03]  /*162e0*/  LDCU UR21, c[0x0][0x39c] ;  /* 0x00007380ff1577ac */ /* 0x000e660008000800 */
[----:B------:R-:W-:Y:S01]  /*162f0*/  STL.64 [R1+0xbc0], R22 ;  /* 0x000bc01601007387 */ /* 0x000fe20000100a00 */
[----:B------:R-:W-:Y:S01]  /*16300*/  UMOV UR19, 0x400 ;  /* 0x0000040000137882 */ /* 0x000fe20000000000 */
[----:B------:R-:W2:Y:S02]  /*16310*/  LDCU UR23, c[0x0][0x39c] ;  /* 0x00007380ff1777ac */ /* 0x000ea40008000800 */
[----:B------:R-:W-:Y:S01]  /*16320*/  STL.64 [R1+0xbb8], R20 ;  /* 0x000bb81401007387 */ /* 0x000fe20000100a00 */
[----:B------:R-:W3:Y:S03]  /*16330*/  LDCU UR4, c[0x0][0x3b8] ;  /* 0x00007700ff0477ac */ /* 0x000ee60008000800 */
[----:B------:R-:W-:Y:S01]  /*16340*/  STL.64 [R1+0xbb0], R18 ;  /* 0x000bb01201007387 */ /* 0x000fe20000100a00 */
[----:B------:R-:W4:Y:S03]  /*16350*/  LDCU UR8, c[0x0][0x398] ;  /* 0x00007300ff0877ac */ /* 0x000f260008000800 */
[----:B------:R-:W-:Y:S01]  /*16360*/  STL.64 [R1+0xba8], R16 ;  /* 0x000ba81001007387 */ /* 0x000fe20000100a00 */
[----:B------:R-:W0:Y:S03]  /*16370*/  LDCU UR7, c[0x0][0x398] ;  /* 0x00007300ff0777ac */ /* 0x000e260008000800 */
[----:B-----5:R-:W-:Y:S01]  /*16380*/  STL.64 [R1+0xba0], R14 ;  /* 0x000ba00e01007387 */ /* 0x020fe20000100a00 */
[----:B------:R-:W0:Y:S03]  /*16390*/  LDCU UR6, c[0x0][0x398] ;  /* 0x00007300ff0677ac */ /* 0x000e260008000800 */
[----:B------:R-:W-:Y:S01]  /*163a0*/  STL.64 [R1+0xb98], R12 ;  /* 0x000b980c01007387 */ /* 0x000fe20000100a00 */
[----:B------:R-:W0:Y:S01]  /*163b0*/  S2R R3, SR_TID.X ;  /* 0x0000000000037919 */ /* 0x000e220000002100 */
[----:B------:R-:W0:Y:S01]  /*163c0*/  S2UR UR20, SR_CgaCtaId ;  /* 0x00000000001479c3 */ /* 0x000e220000008800 */
[----:B------:R-:W0:Y:S01]  /*163d0*/  LDCU.64 UR42, c[0x0][0x398] ;  /* 0x00007300ff2a77ac */ /* 0x000e220008000a00 */
[----:B------:R-:W-:Y:S01]  /*163e0*/  STL.64 [R1+0xb90], R10 ;  /* 0x000b900a01007387 */ /* 0x000fe20000100a00 */
[----:B------:R-:W0:Y:S03]  /*163f0*/  LDCU.128 UR24, c[0x0][0x390] ;  /* 0x00007200ff1877ac */ /* 0x000e260008000c00 */
[----:B------:R-:W-:Y:S01]  /*16400*/  STL.64 [R1+0xb88], R8 ;  /* 0x000b880801007387 */ /* 0x000fe20000100a00 */
[----:B------:R-:W0:Y:S03]  /*16410*/  LDCU.64 UR44, c[0x0][0x398] ;  /* 0x00007300ff2c77ac */ /* 0x000e260008000a00 */
[----:B------:R-:W-:Y:S01]  /*16420*/  STL.64 [R1+0xb80], R6 ;  /* 0x000b800601007387 */ /* 0x000fe20000100a00 */
[----:B------:R-:W0:Y:S03]  /*16430*/  LDCU.64 UR36, c[0x0][0x398] ;  /* 0x00007300ff2477ac */ /* 0x000e260008000a00 */
[----:B------:R1:W-:Y:S01]  /*16440*/  STL.64 [R1+0xb78], R4 ;  /* 0x000b780401007387 */ /* 0x0003e20000100a00 */
[----:B------:R-:W0:Y:S01]  /*16450*/  LDCU.64 UR34, c[0x0][0x398] ;  /* 0x00007300ff2277ac */ /* 0x000e220008000a00 */
[----:B------:R-:W0:Y:S01]  /*16460*/  LDCU.64 UR38, c[0x0][0x398] ;  /* 0x00007300ff2677ac */ /* 0x000e220008000a00 */
[----:B------:R-:W0:Y:S01]  /*16470*/  LDCU.64 UR32, c[0x0][0x398] ;  /* 0x00007300ff2077ac */ /* 0x000e220008000a00 */
[----:B-1----:R-:W2:Y:S01]  /*16480*/  LDL.LU R4, [R1] ;  /* 0x0000000001047983 */ /* 0x002ea20000300800 */
[----:B------:R-:W1:Y:S03]  /*16490*/  LDCU.64 UR46, c[0x0][0x398] ;  /* 0x00007300ff2e77ac */ /* 0x000e660008000a00 */
[----:B------:R-:W2:Y:S01]  /*164a0*/  LDL.LU R5, [R1+0x4] ;  /* 0x0000040001057983 */ /* 0x000ea20000300800 */
[----:B------:R-:W0:Y:S03]  /*164b0*/  LDCU.64 UR48, c[0x0][0x398] ;  /* 0x00007300ff3077ac */ /* 0x000e260008000a00 */
[----:B------:R-:W2:Y:S01]  /*164c0*/  LDL.LU R6, [R1+0x8] ;  /* 0x0000080001067983 */ /* 0x000ea20000300800 */
[----:B------:R-:W0:Y:S03]  /*164d0*/  LDCU.64 UR50, c[0x0][0x398] ;  /* 0x00007300ff3277ac */ /* 0x000e260008000a00 */
[----:B------:R-:W2:Y:S01]  /*164e0*/  LDL.LU R7, [R1+0xc] ;  /* 0x00000c0001077983 */ /* 0x000ea20000300800 */
[----:B------:R-:W0:Y:S03]  /*164f0*/  LDCU.64 UR52, c[0x0][0x398] ;  /* 0x00007300ff3477ac */ /* 0x000e260008000a00 */
[----:B------:R-:W2:Y:S01]  /*16500*/  LDL.LU R8, [R1+0x10] ;  /* 0x0000100001087983 */ /* 0x000ea20000300800 */
[----:B------:R-:W0:Y:S03]  /*16510*/  LDCU UR77, c[0x0][0x398] ;  /* 0x00007300ff4d77ac */ /* 0x000e260008000800 */
        /* <DEDUP_REMOVED lines=23> */
[----:B------:R-:W1:Y:S03]  /*16690*/  LDCU UR5, c[0x0][0x398] ;  /* 0x00007300ff0577ac */ /* 0x000e660008000800 */
[----:B------:R-:W2:Y:S01]  /*166a0*/  LDL.LU R21, [R1+0x44] ;  /* 0x0000440001157983 */ /* 0x000ea20000300800 */
[----:B------:R-:W1:Y:S03]  /*166b0*/  LDCU UR13, c[0x0][0x398] ;  /* 0x00007300ff0d77ac */ /* 0x000e660008000800 */
[----:B------:R-:W2:Y:S01]  /*166c0*/  LDL.LU R22, [R1+0x48] ;  /* 0x0000480001167983 */ /* 0x000ea20000300800 */
[----:B------:R-:W1:Y:S03]  /*166d0*/  LDCU UR14, c[0x0][0x398] ;  /* 0x00007300ff0e77ac */ /* 0x000e660008000800 */
[----:B------:R-:W2:Y:S01]  /*166e0*/  LDL.LU R23, [R1+0x4c] ;  /* 0x00004c0001177983 */ /* 0x000ea20000300800 */
[----:B------:R-:W1:Y:S03]  /*166f0*/  LDCU UR31, c[0x0][0x39c] ;  /* 0x00007380ff1f77ac */ /* 0x000e660008000800 */
[----:B------:R-:W2:Y:S01]  /*16700*/  LDL R27, [R1+0xa88] ;  /* 0x000a8800011b7983 */ /* 0x000ea20000100800 */
[C---:B0-----:R-:W-:Y:S01]  /*16710*/  IMAD.SHL.U32 R29, R3.reuse, 0x10, RZ ;  /* 0x00000010031d7824 */ /* 0x041fe200078e00ff */
[----:B------:R-:W-:Y:S01]  /*16720*/  ULEA UR22, UR20, UR19, 0x18 ;  /* 0x0000001314167291 */ /* 0x000fe2000f8ec0ff */
[----:B------:R-:W-:Y:S01]  /*16730*/  IMAD.SHL.U32 R28, R3, 0x20, RZ ;  /* 0x00000020031c7824 */ /* 0x000fe200078e00ff */
[----:B------:R-:W0:Y:S02]  /*16740*/  LDCU UR19, c[0x0][0x398] ;  /* 0x00007300ff1377ac */ /* 0x000e240008000800 */
[----:B------:R-:W-:-:S02]  /*16750*/  LOP3.LUT R29, R29, 0xf0, RZ, 0xc0, !PT ;  /* 0x000000f01d1d7812 */ /* 0x000fc400078ec0ff */
[----:B------:R-:W-:Y:S01]  /*16760*/  LOP3.LUT R28, R28, 0x200, RZ, 0xc0, !PT ;  /* 0x000002001c1c7812 */ /* 0x000fe200078ec0ff */
[----:B------:R-:W0:Y:S01]  /*16770*/  LDCU UR20, c[0x0][0x398] ;  /* 0x00007300ff1477ac */ /* 0x000e220008000800 */
        /* <DEDUP_REMOVED lines=23> */
[----:B--2---:R-:W-:-:S02]  /*168f0*/  VIADD R0, R27, 0x1 ;  /* 0x000000011b007836 */ /* 0x004fc40000000000 */
[----:B------:R-:W-:Y:S01]  /*16900*/  VIADD R2, R27, 0x3f ;  /* 0x0000003f1b027836 */ /* 0x000fe20000000000 */
[----:B------:R-:W-:Y:S02]  /*16910*/  BAR.SYNC.DEFER_BLOCKING 0x0 ;  /* 0x0000000000007b1d */ /* 0x000fe40000010000 */
[----:B------:R-:W-:Y:S02]  /*16920*/  ISETP.GE.AND P2, PT, R0, UR21, PT ;  /* 0x0000001500007c0c */ /* 0x000fe4000bf46270 */
[----:B------:R-:W-:Y:S02]  /*16930*/  IADD3 R0, PT, PT, R28, UR22, R29 ;  /* 0x000000161c007c10 */ /* 0x000fe4000fffe01d */
[----:B------:R-:W-:Y:S01]  /*16940*/  LOP3.LUT R28, R3, 0x20, RZ, 0xc0, !PT ;  /* 0x00000020031c7812 */ /* 0x000fe200078ec0ff */
[----:B------:R-:W2:Y:S01]  /*16950*/  LDCU UR21, c[0x0][0x398] ;  /* 0x00007300ff1577ac */ /* 0x000ea20008000800 */
[----:B------:R-:W-:Y:S01]  /*16960*/  ISETP.GE.AND P0, PT, R2, UR43, PT ;  /* 0x0000002b02007c0c */ /* 0x000fe2000bf06270 */
[----:B------:R-:W-:-:S02]  /*16970*/  VIADD R2, R27, 0x2 ;  /* 0x000000021b027836 */ /* 0x000fc40000000000 */
[----:B------:R-:W-:Y:S01]  /*16980*/  IMAD R0, R28, 0x8, R0 ;  /* 0x000000081c007824 */ /* 0x000fe200078e0200 */
[----:B------:R-:W-:Y:S01]  /*16990*/  LOP3.LUT R3, R3, 0x3f, RZ, 0xc0, !PT ;  /* 0x0000003f03037812 */ /* 0x000fe200078ec0ff */
[----:B------:R-:W2:Y:S01]  /*169a0*/  LDL.LU R27, [R1+0xbc8] ;  /* 0x000bc800011b7983 */ /* 0x000ea20000300800 */
[----:B------:R-:W-:Y:S01]  /*169b0*/  ISETP.GE.AND P3, PT, R2, UR23, PT ;  /* 0x0000001702007c0c */ /* 0x000fe2000bf66270 */
[----:B------:R-:W0:Y:S01]  /*169c0*/  LDCU UR23, c[0x0][0x398] ;  /* 0x00007300ff1777ac */ /* 0x000e220008000800 */
[----:B------:R-:W-:Y:S01]  /*169d0*/  LEA R2, R3, UR22, 0x4 ;  /* 0x0000001603027c11 */ /* 0x000fe2000f8e20ff */
[----:B------:R-:W0:Y:S01]  /*169e0*/  LDCU UR22, c[0x0][0x39c] ;  /* 0x00007380ff1677ac */ /* 0x000e220008000800 */
[----:B------:R-:W0:Y:S01]  /*169f0*/  LDCU UR43, c[0x0][0x398] ;  /* 0x00007300ff2b77ac */ /* 0x000e220008000800 */
[----:B------:R-:W-:Y:S01]  /*16a00*/  STSM.16.M88.4 [R0], R20 ;  /* 0x0000001400007844 */ /* 0x000fe20000000200 */
[----:B------:R-:W-:Y:S06]  /*16a10*/  BAR.SYNC.DEFER_BLOCKING 0x0 ;  /* 0x0000000000007b1d */ /* 0x000fec0000010000 */
[----:B------:R-:W0:Y:S02]  /*16a20*/  LDS.128 R20, [R2] ;  /* 0x0000000002147984 */ /* 0x000e240000000c00 */
[----:B------:R-:W-:Y:S06]  /*16a30*/  BAR.SYNC.DEFER_BLOCKING 0x0 ;  /* 0x0000000000007b1d */ /* 0x000fec0000010000 */
[----:B------:R-:W-:Y:S02]  /*16a40*/  STSM.16.M88.4 [R0], R16 ;  /* 0x0000001000007844 */ /* 0x000fe40000000200 */
[----:B------:R-:W-:Y:S06]  /*16a50*/  BAR.SYNC.DEFER_BLOCKING 0x0 ;  /* 0x0000000000007b1d */ /* 0x000fec0000010000 */
[----:B0-----:R-:W-:Y:S04]  /*16a60*/  STL.64 [R1+0x40], R20 ;  /* 0x0000401401007387 */ /* 0x001fe80000100a00 */
[----:B------:R0:W-:Y:S04]  /*16a70*/  STL.64 [R1+0x48], R22 ;  /* 0x0000481601007387 */ /* 0x0001e80000100a00 */
[----:B0-----:R-:W3:Y:S04]  /*16a80*/  LDL.LU.64 R22, [R1+0xbc0] ;  /* 0x000bc00001167983 */ /* 0x001ee80000300a00 */
[----:B------:R-:W3:Y:S04]  /*16a90*/  LDL.LU.64 R20, [R1+0xbb8] ;  /* 0x000bb80001147983 */ /* 0x000ee80000300a00 */
[----:B------:R-:W0:Y:S01]  /*16aa0*/  LDS.128 R16, [R2] ;  /* 0x0000000002107984 */ /* 0x000e220000000c00 */
[----:B------:R-:W-:Y:S06]  /*16ab0*/  BAR.SYNC.DEFER_BLOCKING 0x0 ;  /* 0x0000000000007b1d */ /* 0x000fec0000010000 */
[----:B------:R-:W-:Y:S02]  /*16ac0*/  STSM.16.M88.4 [R0], R12 ;  /* 0x0000000c00007844 */ /* 0x000fe40000000200 */
[----:B------:R-:W-:Y:S06]  /*16ad0*/  BAR.SYNC.DEFER_BLOCKING 0x0 ;  /* 0x0000000000007b1d */ /* 0x000fec0000010000 */
[----:B0-----:R-:W-:Y:S04]  /*16ae0*/  STL.64 [R1+0x30], R16 ;  /* 0x0000301001007387 */ /* 0x001fe80000100a00 */
[----:B------:R0:W-:Y:S04]  /*16af0*/  STL.64 [R1+0x38], R18 ;  /* 0x0000381201007387 */ /* 0x0001e80000100a00 */
[----:B0-----:R-:W4:Y:S04]  /*16b00*/  LDL.LU.64 R18, [R1+0xbb0] ;  /* 0x000bb00001127983 */ /* 0x001f280000300a00 */
[----:B------:R-:W4:Y:S04]  /*16b10*/  LDL.LU.64 R16, [R1+0xba8] ;  /* 0x000ba80001107983 */ /* 0x000f280000300a00 */
[----:B------:R-:W0:Y:S01]  /*16b20*/  LDS.128 R12, [R2] ;  /* 0x00000000020c7984 */ /* 0x000e220000000c00 */
[----:B------:R-:W-:Y:S06]  /*16b30*/  BAR.SYNC.DEFER_BLOCKING 0x0 ;  /* 0x0000000000007b1d */ /* 0x000fec0000010000 */
[----:B0-----:R-:W-:Y:S04]  /*16b40*/  STL.64 [R1+0x20], R12 ;  /* 0x0000200c01007387 */ /* 0x001fe80000100a00 */
[----:B------:R0:W-:Y:S04]  /*16b50*/  STL.64 [R1+0x28], R14 ;  /* 0x0000280e01007387 */ /* 0x0001e80000100a00 */
[----:B0-----:R-:W4:Y:S04]  /*16b60*/  LDL.LU.64 R14, [R1+0xba0] ;  /* 0x000ba000010e7983 */ /* 0x001f280000300a00 */
[----:B------:R-:W4:Y:S04]  /*16b70*/  LDL.LU.64 R12, [R1+0xb98] ;  /* 0x000b9800010c7983 */ /* 0x000f280000300a00 */
        /* <DEDUP_REMOVED lines=8> */
[----:B------:R-:W1:Y:S01]  /*16c00*/  LDS.128 R4, [R2] ;  /* 0x0000000002047984 */ /* 0x000e620000000c00 */
[----:B------:R-:W-:Y:S06]  /*16c10*/  BAR.SYNC.DEFER_BLOCKING 0x0 ;  /* 0x0000000000007b1d */ /* 0x000fec0000010000 */
[----:B0-----:R-:W4:Y:S04]  /*16c20*/  LDL.LU.64 R10, [R1+0xb90] ;  /* 0x000b9000010a7983 */ /* 0x001f280000300a00 */
[----:B------:R-:W4:Y:S04]  /*16c30*/  LDL.LU.64 R8, [R1+0xb88] ;  /* 0x000b880001087983 */ /* 0x000f280000300a00 */
[----:B--2---:R-:W-:Y:S01]  /*16c40*/  STSM.16.M88.4 [R0], R24 ;  /* 0x0000001800007844 */ /* 0x004fe20000000200 */
[----:B------:R-:W-:Y:S06]  /*16c50*/  BAR.SYNC.DEFER_BLOCKING 0x0 ;  /* 0x0000000000007b1d */ /* 0x000fec0000010000 */
[----:B-1----:R-:W-:Y:S04]  /*16c60*/  STL.64 [R1+0xc0], R4 ;  /* 0x0000c00401007387 */ /* 0x002fe80000100a00 */
[----:B------:R0:W-:Y:S04]  /*16c70*/  STL.64 [R1+0xc8], R6 ;  /* 0x0000c80601007387 */ /* 0x0001e80000100a00 */
[----:B------:R-:W1:Y:S01]  /*16c80*/  LDS.128 R24, [R2] ;  /* 0x0000000002187984 */ /* 0x000e620000000c00 */
[----:B------:R-:W-:Y:S06]  /*16c90*/  BAR.SYNC.DEFER_BLOCKING 0x0 ;  /* 0x0000000000007b1d */ /* 0x000fec0000010000 */
[----:B0-----:R-:W2:Y:S04]  /*16ca0*/  LDL.LU.64 R6, [R1+0xb80] ;  /* 0x000b800001067983 */ /* 0x001ea80000300a00 */
[----:B------:R-:W2:Y:S04]  /*16cb0*/  LDL.LU.64 R4, [R1+0xb78] ;  /* 0x000b780001047983 */ /* 0x000ea80000300a00 */
[----:B---3--:R0:W-:Y:S04]  /*16cc0*/  STSM.16.M88.4 [R0], R20 ;  /* 0x0000001400007844 */ /* 0x0081e80000000200 */
[----:B-1----:R-:W-:Y:S04]  /*16cd0*/  STL.64 [R1+0xb0], R24 ;  /* 0x0000b01801007387 */ /* 0x002fe80000100a00 */
[----:B------:R-:W-:Y:S01]  /*16ce0*/  STL.64 [R1+0xb8], R26 ;  /* 0x0000b81a01007387 */ /* 0x000fe20000100a00 */
[----:B------:R-:W-:Y:S06]  /*16cf0*/  BAR.SYNC.DEFER_BLOCKING 0x0 ;  /* 0x0000000000007b1d */ /* 0x000fec0000010000 */
[----:B0-----:R-:W3:Y:S04]  /*16d00*/  LDL.LU R20, [R1+0x50] ;  /* 0x0000500001147983 */ /* 0x001ee80000300800 */
[----:B------:R-:W0:Y:S01]  /*16d10*/  LDS.128 R24, [R2] ;  /* 0x0000000002187984 */ /* 0x000e220000000c00 */
[----:B------:R-:W-:Y:S06]  /*16d20*/  BAR.SYNC.DEFER_BLOCKING 0x0 ;  /* 0x0000000000007b1d */ /* 0x000fec0000010000 */
[----:B----4-:R-:W-:Y:S02]  /*16d30*/  STSM.16.M88.4 [R0], R16 ;  /* 0x0000001000007844 */ /* 0x010fe40000000200 */
[----:B------:R-:W-:Y:S06]  /*16d40*/  BAR.SYNC.DEFER_BLOCKING 0x0 ;  /* 0x0000000000007b1d */ /* 0x000fec0000010000 */
[----:B0-----:R-:W-:Y:S04]  /*16d50*/  STL.64 [R1], R24 ;  /* 0x0000001801007387 */ /* 0x001fe80000100a00 */
[----:B------:R-:W-:Y:S04]  /*16d60*/  STL.64 [R1+0x8], R26 ;  /* 0x0000081a01007387 */ /* 0x000fe80000100a00 */
[----:B------:R-:W3:Y:S04]  /*16d70*/  LDL.LU R21, [R1+0x54] ;  /* 0x0000540001157983 */ /* 0x000ee80000300800 */
[----:B------:R-:W3:Y:S04]  /*16d80*/  LDL.LU R22, [R1+0x58] ;  /* 0x0000580001167983 */ /* 0x000ee80000300800 */
[----:B------:R-:W3:Y:S04]  /*16d90*/  LDL.LU R23, [R1+0x5c] ;  /* 0x00005c0001177983 */ /* 0x000ee80000300800 */
[----:B------:R-:W0:Y:S01]  /*16da0*/  LDS.128 R16, [R2] ;  /* 0x0000000002107984 */ /* 0x000e220000000c00 */
[----:B------:R-:W-:Y:S06]  /*16db0*/  BAR.SYNC.DEFER_BLOCKING 0x0 ;  /* 0x0000000000007b1d */ /* 0x000fec0000010000 */
[----:B------:R-:W-:Y:S02]  /*16dc0*/  STSM.16.M88.4 [R0], R12 ;  /* 0x0000000c00007844 */ /* 0x000fe40000000200 */
[----:B------:R-:W-:Y:S06]  /*16dd0*/  BAR.SYNC.DEFER_BLOCKING 0x0 ;  /* 0x0000000000007b1d */ /* 0x000fec0000010000 */
[----:B------:R-:W1:Y:S04]  /*16de0*/  LDS.128 R12, [R2] ;  /* 0x00000000020c7984 */ /* 0x000e680000000c00 */
[----:B0-----:R-:W-:Y:S04]  /*16df0*/  STL [R1+0xb38], R16 ;  /* 0x000b381001007387 */ /* 0x001fe80000100800 */
[----:B------:R-:W-:Y:S04]  /*16e00*/  STL [R1+0xb34], R17 ;  /* 0x000b341101007387 */ /* 0x000fe80000100800 */
[----:B------:R-:W-:Y:S04]  /*16e10*/  STL [R1+0xb30], R18 ;  /* 0x000b301201007387 */ /* 0x000fe80000100800 */
[----:B------:R-:W-:Y:S04]  /*16e20*/  STL [R1+0xb3c], R18 ;  /* 0x000b3c1201007387 */ /* 0x000fe80000100800 */
[----:B------:R-:W-:Y:S04]  /*16e30*/  STL [R1+0xb28], R19 ;  /* 0x000b281301007387 */ /* 0x000fe80000100800 */
[----:B------:R-:W4:Y:S01]  /*16e40*/  LDL.LU R24, [R1+0x70] ;  /* 0x0000700001187983 */ /* 0x000f220000300800 */
[----:B------:R-:W-:Y:S06]  /*16e50*/  BAR.SYNC.DEFER_BLOCKING 0x0 ;  /* 0x0000000000007b1d */ /* 0x000fec0000010000 */
[----:B-1----:R0:W-:Y:S04]  /*16e60*/  STL.64 [R1+0xd0], R12 ;  /* 0x0000d00c01007387 */ /* 0x0021e80000100a00 */
[----:B------:R1:W-:Y:S04]  /*16e70*/  STL.64 [R1+0xd8], R14 ;  /* 0x0000d80e01007387 */ /* 0x0003e80000100a00 */
[----:B------:R-:W4:Y:S04]  /*16e80*/  LDL.LU R25, [R1+0x74] ;  /* 0x0000740001197983 */ /* 0x000f280000300800 */
[----:B------:R-:W4:Y:S04]  /*16e90*/  LDL.LU R26, [R1+0x78] ;  /* 0x00007800011a7983 */ /* 0x000f280000300800 */
[----:B------:R-:W4:Y:S04]  /*16ea0*/  LDL.LU R27, [R1+0x7c] ;  /* 0x00007c00011b7983 */ /* 0x000f280000300800 */
[----:B0-----:R-:W4:Y:S04]  /*16eb0*/  LDL.LU R12, [R1+0x60] ;  /* 0x00006000010c7983 */ /* 0x001f280000300800 */
[----:B------:R-:W4:Y:S04]  /*16ec0*/  LDL.LU R13, [R1+0x64] ;  /* 0x00006400010d7983 */ /* 0x000f280000300800 */
[----:B-1----:R-:W4:Y:S04]  /*16ed0*/  LDL.LU R14, [R1+0x68] ;  /* 0x00006800010e7983 */ /* 0x002f280000300800 */
[----:B------:R-:W4:Y:S04]  /*16ee0*/  LDL.LU R15, [R1+0x6c] ;  /* 0x00006c00010f7983 */ /* 0x000f280000300800 */
[----:B------:R-:W-:Y:S01]  /*16ef0*/  STSM.16.M88.4 [R0], R8 ;  /* 0x0000000800007844 */ /* 0x000fe20000000200 */
[----:B------:R-:W-:Y:S06]  /*16f00*/  BAR.SYNC.DEFER_BLOCKING 0x0 ;  /* 0x0000000000007b1d */ /* 0x000fec0000010000 */
[----:B------:R-:W0:Y:S02]  /*16f10*/  LDS.128 R8, [R2] ;  /* 0x0000000002087984 */ /* 0x000e240000000c00 */
[----:B------:R-:W-:Y:S06]  /*16f20*/  BAR.SYNC.DEFER_BLOCKING 0x0 ;  /* 0x0000000000007b1d */ /* 0x000fec0000010000 */
[----:B0-----:R-:W-:Y:S04]  /*16f30*/  STL [R1+0xb2c], R8 ;  /* 0x000b2c0801007387 */ /* 0x001fe80000100800 */
[----:B------:R-:W-:Y:S04]  /*16f40*/  STL [R1+0xb24], R9 ;  /* 0x000b240901007387 */ /* 0x000fe80000100800 */
[----:B------:R-:W-:Y:S04]  /*16f50*/  STL [R1+0xb1c], R10 ;  /* 0x000b1c0a01007387 */ /* 0x000fe80000100800 */
[----:B------:R-:W-:Y:S04]  /*16f60*/  STL [R1+0xb18], R11 ;  /* 0x000b180b01007387 */ /* 0x000fe80000100800 */
[----:B---3--:R-:W-:Y:S01]  /*16f70*/  STSM.16.M88.4 [R0], R20 ;  /* 0x0000001400007844 */ /* 0x008fe20000000200 */
[----:B------:R-:W-:Y:S06]  /*16f80*/  BAR.SYNC.DEFER_BLOCKING 0x0 ;  /* 0x0000000000007b1d */ /* 0x000fec0000010000 */
[----:B------:R-:W0:Y:S02]  /*16f90*/  LDS.128 R8, [R2] ;  /* 0x0000000002087984 */ /* 0x000e240000000c00 */
[----:B------:R-:W-:Y:S06]  /*16fa0*/  BAR.SYNC.DEFER_BLOCKING 0x0 ;  /* 0x0000000000007b1d */ /* 0x000fec0000010000 */
[----:B--2---:R-:W-:Y:S02]  /*16fb0*/  STSM.16.M88.4 [R0], R4 ;  /* 0x0000000400007844 */ /* 0x004fe40000000200 */
[----:B------:R-:W-:Y:S06]  /*16fc0*/  BAR.SYNC.DEFER_BLOCKING 0x0 ;  /* 0x0000000000007b1d */ /* 0x000fec0000010000 */
[----:B0-----:R-:W-:Y:S04]  /*16fd0*/  STL.64 [R1+0x50], R8 ;  /* 0x0000500801007387 */ /* 0x001fe80000100a00 */
[----:B------:R0:W-:Y:S04]  /*16fe0*/  STL [R1+0x5c], R11 ;  /* 0x00005c0b01007387 */ /* 0x0001e80000100800 */
[----:B------:R-:W2:Y:S04]  /*16ff0*/  LDL.LU R20, [R1+0x80] ;  /* 0x0000800001147983 */ /* 0x000ea80000300800 */
[----:B------:R-:W2:Y:S04]  /*17000*/  LDL.LU R21, [R1+0x84] ;  /* 0x0000840001157983 */ /* 0x000ea80000300800 */
[----:B------:R-:W2:Y:S04]  /*17010*/  LDL.LU R22, [R1+0x88] ;  /* 0x0000880001167983 */ /* 0x000ea80000300800 */
[----:B------:R-:W2:Y:S04]  /*17020*/  LDL.LU R23, [R1+0x8c] ;  /* 0x00008c0001177983 */ /* 0x000ea80000300800 */
[----:B------:R-:W3:Y:S04]  /*17030*/  LDL.LU R16, [R1+0x90] ;  /* 0x0000900001107983 */ /* 0x000ee80000300800 */
[----:B------:R-:W3:Y:S04]  /*17040*/  LDL.LU R17, [R1+0x94] ;  /* 0x0000940001117983 */ /* 0x000ee80000300800 */
[----:B------:R-:W3:Y:S04]  /*17050*/  LDL.LU R18, [R1+0x98] ;  /* 0x0000980001127983 */ /* 0x000ee80000300800 */
[----:B------:R-:W3:Y:S04]  /*17060*/  LDL.LU R19, [R1+0x9c] ;  /* 0x00009c0001137983 */ /* 0x000ee80000300800 */
[----:B------:R-:W1:Y:S01]  /*17070*/  LDS.128 R4, [R2] ;  /* 0x0000000002047984 */ /* 0x000e620000000c00 */
[----:B------:R-:W-:Y:S01]  /*17080*/  BAR.SYNC.DEFER_BLOCKING 0x0 ;  /* 0x0000000000007b1d */ /* 0x000fe20000010000 */
[----:B0-----:R-:W-:-:S05]  /*17090*/  IMAD.MOV.U32 R11, RZ, RZ, R10 ;  /* 0x000000ffff0b7224 */ /* 0x001fca00078e000a */
[----:B----4-:R-:W-:Y:S04]  /*170a0*/  STSM.16.M88.4 [R0], R12 ;  /* 0x0000000c00007844 */ /* 0x010fe80000000200 */
[----:B------:R-:W-:Y:S04]  /*170b0*/  STL [R1+0xb20], R11 ;  /* 0x000b200b01007387 */ /* 0x000fe80000100800 */
[----:B-1----:R-:W-:Y:S04]  /*170c0*/  STL [R1+0xb40], R7 ;  /* 0x000b400701007387 */ /* 0x002fe80000100800 */
[----:B------:R-:W-:Y:S04]  /*170d0*/  STL [R1+0xb50], R6 ;  /* 0x000b500601007387 */ /* 0x000fe80000100800 */
[----:B------:R-:W-:Y:S01]  /*170e0*/  STL.64 [R1+0xb48], R4 ;  /* 0x000b480401007387 */ /* 0x000fe20000100a00 */
[----:B------:R-:W-:Y:S06]  /*170f0*/  BAR.SYNC.DEFER_BLOCKING 0x0 ;  /* 0x0000000000007b1d */ /* 0x000fec0000010000 */
[----:B------:R-:W0:Y:S02]  /*17100*/  LDS.128 R4, [R2] ;  /* 0x0000000002047984 */ /* 0x000e240000000c00 */
[----:B------:R-:W-:Y:S06]  /*17110*/  BAR.SYNC.DEFER_BLOCKING 0x0 ;  /* 0x0000000000007b1d */ /* 0x000fec0000010000 */
[----:B0-----:R-:W-:Y:S04]  /*17120*/  STL.64 [R1+0x120], R4 ;  /* 0x0001200401007387 */ /* 0x001fe80000100a00 */
[----:B------:R-:W-:Y:S04]  /*17130*/  STL.64 [R1+0x128], R6 ;  /* 0x0001280601007387 */ /* 0x000fe80000100a00 */
        /* <DEDUP_REMOVED lines=8> */
[----:B------:R0:W-:Y:S01]  /*171c0*/  STSM.16.M88.4 [R0], R24 ;  /* 0x0000001800007844 */ /* 0x0001e20000000200 */
[----:B------:R-:W-:Y:S06]  /*171d0*/  BAR.SYNC.DEFER_BLOCKING 0x0 ;  /* 0x0000000000007b1d */ /* 0x000fec0000010000 */
[----:B0-----:R-:W4:Y:S04]  /*171e0*/  LDL.LU R24, [R1+0x110] ;  /* 0x0001100001187983 */ /* 0x001f280000300800 */
[----:B------:R-:W4:Y:S04]  /*171f0*/  LDL.LU R25, [R1+0x114] ;  /* 0x0001140001197983 */ /* 0x000f280000300800 */
[----:B------:R-:W4:Y:S04]  /*17200*/  LDL.LU R26, [R1+0x118] ;  /* 0x00011800011a7983 */ /* 0x000f280000300800 */
[----:B------:R-:W0:Y:S01]  /*17210*/  LDS.128 R4, [R2] ;  /* 0x0000000002047984 */ /* 0x000e220000000c00 */
[----:B------:R-:W-:Y:S06]  /*17220*/  BAR.SYNC.DEFER_BLOCKING 0x0 ;  /* 0x0000000000007b1d */ /* 0x000fec0000010000 */
[----:B------:R-:W4:Y:S04]  /*17230*/  LDL.LU R27, [R1+0x11c] ;  /* 0x00011c00011b7983 */ /* 0x000f280000300800 */
[----:B0-----:R-:W-:Y:S04]  /*17240*/  STL.64 [R1+0xe0], R4 ;  /* 0x0000e00401007387 */ /* 0x001fe80000100a00 */
[----:B------:R-:W-:Y:S04]  /*17250*/  STL.64 [R1+0xe8], R6 ;  /* 0x0000e80601007387 */ /* 0x000fe80000100a00 */
[----:B---3--:R-:W-:Y:S01]  /*17260*/  STSM.16.M88.4 [R0], R16 ;  /* 0x0000001000007844 */ /* 0x008fe20000000200 */
[----:B------:R-:W-:Y:S06]  /*17270*/  BAR.SYNC.DEFER_BLOCKING 0x0 ;  /* 0x0000000000007b1d */ /* 0x000fec0000010000 */
[----:B------:R-:W0:Y:S02]  /*17280*/  LDS.128 R4, [R2] ;  /* 0x0000000002047984 */ /* 0x000e240000000c00 */
[----:B------:R-:W-:Y:S06]  /*17290*/  BAR.SYNC.DEFER_BLOCKING 0x0 ;  /* 0x0000000000007b1d */ /* 0x000fec0000010000 */
[----:B--2---:R1:W-:Y:S04]  /*172a0*/  STSM.16.M88.4 [R0], R20 ;  /* 0x0000001400007844 */ /* 0x0043e80000000200 */
[----:B0-----:R-:W-:Y:S04]  /*172b0*/  STL.64 [R1+0x70], R4 ;  /* 0x0000700401007387 */ /* 0x001fe80000100a00 */
[----:B------:R-:W-:Y:S01]  /*172c0*/  STL.64 [R1+0x78], R6 ;  /* 0x0000780601007387 */ /* 0x000fe20000100a00 */
[----:B------:R-:W-:Y:S06]  /*172d0*/  BAR.SYNC.DEFER_BLOCKING 0x0 ;  /* 0x0000000000007b1d */ /* 0x000fec0000010000 */
[----:B------:R-:W2:Y:S04]  /*172e0*/  LDL.LU R16, [R1+0x100] ;  /* 0x0001000001107983 */ /* 0x000ea80000300800 */
[----:B------:R-:W2:Y:S04]  /*172f0*/  LDL.LU R17, [R1+0x104] ;  /* 0x0001040001117983 */ /* 0x000ea80000300800 */
[----:B------:R-:W2:Y:S04]  /*17300*/  LDL.LU R18, [R1+0x108] ;  /* 0x0001080001127983 */ /* 0x000ea80000300800 */
[----:B------:R-:W2:Y:S04]  /*17310*/  LDL.LU R19, [R1+0x10c] ;  /* 0x00010c0001137983 */ /* 0x000ea80000300800 */
[----:B------:R-:W0:Y:S01]  /*17320*/  LDS.128 R4, [R2] ;  /* 0x0000000002047984 */ /* 0x000e220000000c00 */
[----:B------:R-:W-:Y:S06]  /*17330*/  BAR.SYNC.DEFER_BLOCKING 0x0 ;  /* 0x0000000000007b1d */ /* 0x000fec0000010000 */
[----:B-1----:R-:W3:Y:S04]  /*17340*/  LDL.LU R20, [R1+0x170] ;  /* 0x0001700001147983 */ /* 0x002ee80000300800 */
[----:B------:R-:W3:Y:S04]  /*17350*/  LDL.LU R21, [R1+0x174] ;  /* 0x0001740001157983 */ /* 0x000ee80000300800 */
[----:B------:R-:W3:Y:S04]  /*17360*/  LDL.LU R22, [R1+0x178] ;  /* 0x0001780001167983 */ /* 0x000ee80000300800 */
[----:B------:R-:W3:Y:S04]  /*17370*/  LDL.LU R23, [R1+0x17c] ;  /* 0x00017c0001177983 */ /* 0x000ee80000300800 */
[----:B----4-:R-:W-:Y:S04]  /*17380*/  STSM.16.M88.4 [R0], R8 ;  /* 0x0000000800007844 */ /* 0x010fe80000000200 */
[----:B0-----:R-:W-:Y:S04]  /*17390*/  STL.64 [R1+0x60], R4 ;  /* 0x0000600401007387 */ /* 0x001fe80000100a00 */
[----:B------:R-:W-:Y:S01]  /*173a0*/  STL.64 [R1+0x68], R6 ;  /* 0x0000680601007387 */ /* 0x000fe20000100a00 */
[----:B------:R-:W-:Y:S06]  /*173b0*/  BAR.SYNC.DEFER_BLOCKING 0x0 ;  /* 0x0000000000007b1d */ /* 0x000fec0000010000 */
[----:B------:R-:W0:Y:S02]  /*173c0*/  LDS.128 R4, [R2] ;  /* 0x0000000002047984 */ /* 0x000e240000000c00 */
[----:B------:R-:W-:Y:S06]  /*173d0*/  BAR.SYNC.DEFER_BLOCKING 0x0 ;  /* 0x0000000000007b1d */ /* 0x000fec0000010000 */
[----:B------:R-:W-:Y:S04]  /*173e0*/  STSM.16.M88.4 [R0], R12 ;  /* 0x0000000c00007844 */ /* 0x000fe80000000200 */
[----:B0-----:R-:W-:Y:S04]  /*173f0*/  STL.64 [R1+0xa0], R4 ;  /* 0x0000a00401007387 */ /* 0x001fe80000100a00 */
        /* <DEDUP_REMOVED lines=18> */
[----:B--2---:R-:W-:Y:S04]  /*17520*/  STSM.16.M88.4 [R0], R16 ;  /* 0x0000001000007844 */ /* 0x004fe80000000200 */
[----:B0-----:R-:W-:Y:S04]  /*17530*/  STL.64 [R1+0xf0], R4 ;  /* 0x0000f00401007387 */ /* 0x001fe80000100a00 */
[----:B------:R-:W-:Y:S01]  /*17540*/  STL.64 [R1+0xf8], R6 ;  /* 0x0000f80601007387 */ /* 0x000fe20000100a00 */
[----:B------:R-:W-:Y:S06]  /*17550*/  BAR.SYNC.DEFER_BLOCKING 0x0 ;  /* 0x0000000000007b1d */ /* 0x000fec0000010000 */
[----:B------:R-:W0:Y:S02]  /*17560*/  LDS.128 R4, [R2] ;  /* 0x0000000002047984 */ /* 0x000e240000000c00 */
[----:B------:R-:W-:Y:S06]  /*17570*/  BAR.SYNC.DEFER_BLOCKING 0x0 ;  /* 0x0000000000007b1d */ /* 0x000fec0000010000 */
[----:B---3--:R1:W-:Y:S04]  /*17580*/  STSM.16.M88.4 [R0], R20 ;  /* 0x0000001400007844 */ /* 0x0083e80000000200 */
[----:B0-----:R-:W-:Y:S04]  /*17590*/  STL.64 [R1+0x80], R4 ;  /* 0x0000800401007387 */ /* 0x001fe80000100a00 */
[----:B------:R-:W-:Y:S04]  /*175a0*/  STL.64 [R1+0x88], R6 ;  /* 0x0000880601007387 */ /* 0x000fe80000100a00 */
[----:B-1----:R-:W2:Y:S04]  /*175b0*/  LDL.LU R20, [R1+0x1d0] ;  /* 0x0001d00001147983 */ /* 0x002ea80000300800 */
[----:B------:R-:W2:Y:S04]  /*175c0*/  LDL.LU R21, [R1+0x1d4] ;  /* 0x0001d40001157983 */ /* 0x000ea80000300800 */
[----:B------:R-:W2:Y:S04]  /*175d0*/  LDL.LU R22, [R1+0x1d8] ;  /* 0x0001d80001167983 */ /* 0x000ea80000300800 */
[----:B------:R-:W2:Y:S01]  /*175e0*/  LDL.LU R23, [R1+0x1dc] ;  /* 0x0001dc0001177983 */ /* 0x000ea20000300800 */
[----:B------:R-:W-:Y:S06]  /*175f0*/  BAR.SYNC.DEFER_BLOCKING 0x0 ;  /* 0x0000000000007b1d */ /* 0x000fec0000010000 */
[----:B------:R-:W3:Y:S04]  /*17600*/  LDL.LU R16, [R1+0x2a0] ;  /* 0x0002a00001107983 */ /* 0x000ee80000300800 */
[----:B------:R-:W3:Y:S04]  /*17610*/  LDL.LU R17, [R1+0x2a4] ;  /* 0x0002a40001117983 */ /* 0x000ee80000300800 */
[----:B------:R-:W3:Y:S04]  /*17620*/  LDL.LU R18, [R1+0x2a8] ;  /* 0x0002a80001127983 */ /* 0x000ee80000300800 */
[----:B------:R-:W3:Y:S04]  /*17630*/  LDL.LU R19, [R1+0x2ac] ;  /* 0x0002ac0001137983 */ /* 0x000ee80000300800 */
[----:B------:R-:W0:Y:S01]  /*17640*/  LDS.128 R4, [R2] ;  /* 0x0000000002047984 */ /* 0x000e220000000c00 */
[----:B------:R-:W-:Y:S06]  /*17650*/  BAR.SYNC.DEFER_BLOCKING 0x0 ;  /* 0x0000000000007b1d */ /* 0x000fec0000010000 */
[----:B------:R-:W3:Y:S04]  /*17660*/  LDL.LU R12, [R1+0x330] ;  /* 0x00033000010c7983 */ /* 0x000ee80000300800 */
[----:B0-----:R-:W-:Y:S04]  /*17670*/  STL.64 [R1+0x140], R4 ;  /* 0x0001400401007387 */ /* 0x001fe80000100a00 */
[----:B------:R-:W-:Y:S04]  /*17680*/  STL.64 [R1+0x148], R6 ;  /* 0x0001480601007387 */ /* 0x000fe80000100a00 */
[----:B------:R-:W3:Y:S04]  /*17690*/  LDL.LU R13, [R1+0x334] ;  /* 0x00033400010d7983 */ /* 0x000ee80000300800 */
[----:B------:R-:W3:Y:S04]  /*176a0*/  LDL.LU R14, [R1+0x338] ;  /* 0x00033800010e7983 */ /* 0x000ee80000300800 */
[----:B------:R-:W3:Y:S04]  /*176b0*/  LDL.LU R15, [R1+0x33c] ;  /* 0x00033c00010f7983 */ /* 0x000ee80000300800 */
[----:B----4-:R-:W-:Y:S01]  /*176c0*/  STSM.16.M88.4 [R0], R8 ;  /* 0x0000000800007844 */ /* 0x010fe20000000200 */
[----:B------:R-:W-:Y:S06]  /*176d0*/  BAR.SYNC.DEFER_BLOCKING 0x0 ;  /* 0x0000000000007b1d */ /* 0x000fec0000010000 */
[----:B------:R-:W0:Y:S02]  /*176e0*/  LDS.128 R4, [R2] ;  /* 0x0000000002047984 */ /* 0x000e240000000c00 */
[----:B------:R-:W-:Y:S06]  /*176f0*/  BAR.SYNC.DEFER_BLOCKING 0x0 ;  /* 0x0000000000007b1d */ /* 0x000fec0000010000 */
[----:B0-----:R0:W-:Y:S04]  /*17700*/  STL.64 [R1+0x130], R4 ;  /* 0x0001300401007387 */ /* 0x0011e80000100a00 */
[----:B------:R1:W-:Y:S04]  /*17710*/  STL.64 [R1+0x138], R6 ;  /* 0x0001380601007387 */ /* 0x0003e80000100a00 */
[----:B0-----:R-:W4:Y:S04]  /*17720*/  LDL.LU R4, [R1+0x470] ;  /* 0x0004700001047983 */ /* 0x001f280000300800 */
[----:B------:R-:W4:Y:S04]  /*17730*/  LDL.LU R5, [R1+0x474] ;  /* 0x0004740001057983 */ /* 0x000f280000300800 */
[----:B-1----:R-:W4:Y:S04]  /*17740*/  LDL.LU R6, [R1+0x478] ;  /* 0x0004780001067983 */ /* 0x002f280000300800 */
        /* <DEDUP_REMOVED lines=9> */
[----:B--2---:R1:W-:Y:S04]  /*177e0*/  STSM.16.M88.4 [R0], R20 ;  /* 0x0000001400007844 */ /* 0x0043e80000000200 */
[----:B0-----:R-:W-:Y:S04]  /*177f0*/  STL.64 [R1+0x110], R8 ;  /* 0x0001100801007387 */ /* 0x001fe80000100a00 */
[----:B------:R-:W-:Y:S01]  /*17800*/  STL.64 [R1+0x118], R10 ;  /* 0x0001180a01007387 */ /* 0x000fe20000100a00 */
[----:B------:R-:W-:Y:S08]  /*17810*/  BAR.SYNC.DEFER_BLOCKING 0x0 ;  /* 0x0000000000007b1d */ /* 0x000ff00000010000 */
[----:B-1----:R-:W0:Y:S01]  /*17820*/  LDC R23, c[0x0][0x3b4] ;  /* 0x0000ed00ff177b82 */ /* 0x002e220000000800 */
[----:B------:R-:W1:Y:S07]  /*17830*/  LDS.128 R8, [R2] ;  /* 0x0000000002087984 */ /* 0x000e6e0000000c00 */
[----:B------:R-:W-:Y:S06]  /*17840*/  BAR.SYNC.DEFER_BLOCKING 0x0 ;  /* 0x0000000000007b1d */ /* 0x000fec0000010000 */
[----:B---3--:R2:W-:Y:S04]  /*17850*/  STSM.16.M88.4 [R0], R16 ;  /* 0x0000001000007844 */ /* 0x0085e80000000200 */
[----:B-1----:R-:W-:Y:S04]  /*17860*/  STL.64 [R1+0x100], R8 ;  /* 0x0001000801007387 */ /* 0x002fe80000100a00 */
[----:B------:R-:W-:Y:S01]  /*17870*/  STL.64 [R1+0x108], R10 ;  /* 0x0001080a01007387 */ /* 0x000fe20000100a00 */
[----:B------:R-:W-:Y:S06]  /*17880*/  BAR.SYNC.DEFER_BLOCKING 0x0 ;  /* 0x0000000000007b1d */ /* 0x000fec0000010000 */
[----:B--2---:R-:W2:Y:S04]  /*17890*/  LDL R19, [R1+0xa88] ;  /* 0x000a880001137983 */ /* 0x004ea80000100800 */
[----:B------:R-:W1:Y:S01]  /*178a0*/  LDS.128 R8, [R2] ;  /* 0x0000000002087984 */ /* 0x000e620000000c00 */
[----:B------:R-:W-:Y:S06]  /*178b0*/  BAR.SYNC.DEFER_BLOCKING 0x0 ;  /* 0x0000000000007b1d */ /* 0x000fec0000010000 */
[----:B------:R-:W-:Y:S02]  /*178c0*/  STSM.16.M88.4 [R0], R12 ;  /* 0x0000000c00007844 */ /* 0x000fe40000000200 */
[----:B------:R-:W-:Y:S06]  /*178d0*/  BAR.SYNC.DEFER_BLOCKING 0x0 ;  /* 0x0000000000007b1d */ /* 0x000fec0000010000 */
[----:B------:R-:W3:Y:S02]  /*178e0*/  LDS.128 R12, [R2] ;  /* 0x00000000020c7984 */ /* 0x000ee40000000c00 */
[----:B------:R-:W-:Y:S06]  /*178f0*/  BAR.SYNC.DEFER_BLOCKING 0x0 ;  /* 0x0000000000007b1d */ /* 0x000fec0000010000 */
[----:B----4-:R-:W-:Y:S02]  /*17900*/  STSM.16.M88.4 [R0], R4 ;  /* 0x0000000400007844 */ /* 0x010fe40000000200 */
[----:B------:R-:W-:Y:S06]  /*17910*/  BAR.SYNC.DEFER_BLOCKING 0x0 ;  /* 0x0000000000007b1d */ /* 0x000fec0000010000 */
[----:B------:R-:W4:Y:S04]  /*17920*/  LDS.128 R4, [R2] ;  /* 0x0000000002047984 */ /* 0x000f280000000c00 */
[----:B-1----:R-:W-:Y:S04]  /*17930*/  STL.64 [R1+0x160], R8 ;  /* 0x0001600801007387 */ /* 0x002fe80000100a00 */
[----:B------:R1:W-:Y:S01]  /*17940*/  STL.64 [R1+0x168], R10 ;  /* 0x0001680a01007387 */ /* 0x0003e20000100a00 */
[----:B------:R-:W-:Y:S06]  /*17950*/  BAR.SYNC.DEFER_BLOCKING 0x0 ;  /* 0x0000000000007b1d */ /* 0x000fec0000010000 */
[----:B-1----:R-:W0:Y:S04]  /*17960*/  LDL R11, [R1+0xa8c] ;  /* 0x000a8c00010b7983 */ /* 0x002e280000100800 */
[----:B---3--:R1:W-:Y:S04]  /*17970*/  STL.64 [R1+0x180], R12 ;  /* 0x0001800c01007387 */ /* 0x0083e80000100a00 */
[----:B------:R3:W-:Y:S04]  /*17980*/  STL.64 [R1+0x188], R14 ;  /* 0x0001880e01007387 */ /* 0x0007e80000100a00 */
[----:B-1----:R-:W2:Y:S04]  /*17990*/  LDL.LU R12, [R1+0x4a0] ;  /* 0x0004a000010c7983 */ /* 0x002ea80000300800 */
[----:B------:R-:W2:Y:S04]  /*179a0*/  LDL.LU R13, [R1+0x4a4] ;  /* 0x0004a400010d7983 */ /* 0x000ea80000300800 */
[----:B---3--:R-:W2:Y:S04]  /*179b0*/  LDL.LU R14, [R1+0x4a8] ;  /* 0x0004a800010e7983 */ /* 0x008ea80000300800 */
[----:B------:R-:W2:Y:S04]  /*179c0*/  LDL.LU R15, [R1+0x4ac] ;  /* 0x0004ac00010f7983 */ /* 0x000ea80000300800 */
[----:B----4-:R1:W-:Y:S04]  /*179d0*/  STL.64 [R1+0x170], R4 ;  /* 0x0001700401007387 */ /* 0x0103e80000100a00 */
[----:B------:R3:W-:Y:S04]  /*179e0*/  STL.64 [R1+0x178], R6 ;  /* 0x0001780601007387 */ /* 0x0007e80000100a00 */
[----:B-1----:R-:W4:Y:S04]  /*179f0*/  LDL.LU R4, [R1+0x4c0] ;  /* 0x0004c00001047983 */ /* 0x002f280000300800 */
[----:B------:R-:W4:Y:S04]  /*17a00*/  LDL.LU R5, [R1+0x4c4] ;  /* 0x0004c40001057983 */ /* 0x000f280000300800 */
[----:B---3--:R-:W3:Y:S04]  /*17a10*/  LDL.LU R6, [R1+0x4c8] ;  /* 0x0004c80001067983 */ /* 0x008ee80000300800 */
[----:B------:R-:W3:Y:S04]  /*17a20*/  LDL.LU R7, [R1+0x4cc] ;  /* 0x0004cc0001077983 */ /* 0x000ee80000300800 */
[----:B---3--:R-:W-:Y:S04]  /*17a30*/  STL.64 [R1+0xb60], R6 ;  /* 0x000b600601007387 */ /* 0x008fe80000100a00 */
[----:B----4-:R1:W-:Y:S04]  /*17a40*/  STL.64 [R1+0xb58], R4 ;  /* 0x000b580401007387 */ /* 0x0103e80000100a00 */
[----:B-1----:R-:W3:Y:S04]  /*17a50*/  LDL.LU R4, [R1+0x4b0] ;  /* 0x0004b00001047983 */ /* 0x002ee80000300800 */
[----:B------:R-:W3:Y:S04]  /*17a60*/  LDL.LU R5, [R1+0x4b4] ;  /* 0x0004b40001057983 */ /* 0x000ee80000300800 */
[----:B------:R-:W4:Y:S04]  /*17a70*/  LDL.LU R6, [R1+0x4b8] ;  /* 0x0004b80001067983 */ /* 0x000f280000300800 */
[----:B------:R-:W4:Y:S04]  /*17a80*/  LDL.LU R7, [R1+0x4bc] ;  /* 0x0004bc0001077983 */ /* 0x000f280000300800 */
[----:B------:R-:W-:Y:S01]  /*17a90*/  STSM.16.M88.4 [R0], R24 ;  /* 0x0000001800007844 */ /* 0x000fe20000000200 */
[----:B------:R-:W-:Y:S06]  /*17aa0*/  BAR.SYNC.DEFER_BLOCKING 0x0 ;  /* 0x0000000000007b1d */ /* 0x000fec0000010000 */
[----:B------:R-:W1:Y:S02]  /*17ab0*/  LDS.128 R24, [R2] ;  /* 0x0000000002187984 */ /* 0x000e640000000c00 */
[----:B------:R-:W-:Y:S06]  /*17ac0*/  BAR.SYNC.DEFER_BLOCKING 0x0 ;  /* 0x0000000000007b1d */ /* 0x000fec0000010000 */
[----:B----4-:R-:W-:Y:S04]  /*17ad0*/  STL.64 [R1+0xb70], R6 ;  /* 0x000b700601007387 */ /* 0x010fe80000100a00 */
[----:B---3--:R3:W-:Y:S04]  /*17ae0*/  STL.64 [R1+0xb68], R4 ;  /* 0x000b680401007387 */ /* 0x0087e80000100a00 */
[----:B---3--:R-:W3:Y:S04]  /*17af0*/  LDL.LU R4, [R1+0x490] ;  /* 0x0004900001047983 */ /* 0x008ee80000300800 */
[----:B------:R-:W3:Y:S04]  /*17b00*/  LDL.LU R5, [R1+0x494] ;  /* 0x0004940001057983 */ /* 0x000ee80000300800 */
[----:B------:R-:W3:Y:S04]  /*17b10*/  LDL.LU R6, [R1+0x498] ;  /* 0x0004980001067983 */ /* 0x000ee80000300800 */
[----:B------:R-:W3:Y:S04]  /*17b20*/  LDL.LU R7, [R1+0x49c] ;  /* 0x00049c0001077983 */ /* 0x000ee80000300800 */
[----:B-1----:R-:W-:Y:S04]  /*17b30*/  STL.64 [R1+0x150], R24 ;  /* 0x0001501801007387 */ /* 0x002fe80000100a00 */
[----:B------:R1:W-:Y:S04]  /*17b40*/  STL.64 [R1+0x158], R26 ;  /* 0x0001581a01007387 */ /* 0x0003e80000100a00 */
[----:B-1----:R-:W4:Y:S04]  /*17b50*/  LDL.LU R27, [R1+0x40] ;  /* 0x00004000011b7983 */ /* 0x002f280000300800 */
[----:B---3--:R-:W-:Y:S01]  /*17b60*/  STSM.16.M88.4 [R0], R4 ;  /* 0x0000000400007844 */ /* 0x008fe20000000200 */
[----:B------:R-:W-:Y:S06]  /*17b70*/  BAR.SYNC.DEFER_BLOCKING 0x0 ;  /* 0x0000000000007b1d */ /* 0x000fec0000010000 */
[----:B------:R-:W1:Y:S02]  /*17b80*/  LDS.128 R4, [R2] ;  /* 0x0000000002047984 */ /* 0x000e640000000c00 */
[----:B------:R-:W-:Y:S06]  /*17b90*/  BAR.SYNC.DEFER_BLOCKING 0x0 ;  /* 0x0000000000007b1d */ /* 0x000fec0000010000 */
[----:B--2---:R-:W-:Y:S04]  /*17ba0*/  STSM.16.M88.4 [R0], R12 ;  /* 0x0000000c00007844 */ /* 0x004fe80000000200 */
[----:B-1----:R-:W-:Y:S04]  /*17bb0*/  STL.64 [R1+0x1b0], R4 ;  /* 0x0001b00401007387 */ /* 0x002fe80000100a00 */
[----:B------:R-:W-:Y:S01]  /*17bc0*/  STL.64 [R1+0x1b8], R6 ;  /* 0x0001b80601007387 */ /* 0x000fe20000100a00 */
[----:B------:R-:W-:Y:S06]  /*17bd0*/  BAR.SYNC.DEFER_BLOCKING 0x0 ;  /* 0x0000000000007b1d */ /* 0x000fec0000010000 */
[----:B------:R-:W1:Y:S04]  /*17be0*/  LDS.128 R4, [R2] ;  /* 0x0000000002047984 */ /* 0x000e680000000c00 */
[----:B-1----:R-:W-:Y:S04]  /*17bf0*/  STL.64 [R1+0x1a0], R4 ;  /* 0x0001a00401007387 */ /* 0x002fe80000100a00 */
[----:B------:R1:W-:Y:S04]  /*17c00*/  STL.64 [R1+0x1a8], R6 ;  /* 0x0001a80601007387 */ /* 0x0003e80000100a00 */
[----:B-1----:R-:W2:Y:S04]  /*17c10*/  LDL.LU.64 R6, [R1+0xb70] ;  /* 0x000b700001067983 */ /* 0x002ea80000300a00 */
[----:B------:R-:W2:Y:S01]  /*17c20*/  LDL.LU.64 R4, [R1+0xb68] ;  /* 0x000b680001047983 */ /* 0x000ea20000300a00 */
[----:B------:R-:W-:Y:S06]  /*17c30*/  BAR.SYNC.DEFER_BLOCKING 0x0 ;  /* 0x0000000000007b1d */ /* 0x000fec0000010000 */
[----:B------:R-:W3:Y:S04]  /*17c40*/  LDL R10, [R1+0xa9c] ;  /* 0x000a9c00010a7983 */ /* 0x000ee80000100800 */
[----:B--2---:R-:W-:Y:S01]  /*17c50*/  STSM.16.M88.4 [R0], R4 ;  /* 0x0000000400007844 */ /* 0x004fe20000000200 */
[----:B------:R-:W-:Y:S06]  /*17c60*/  BAR.SYNC.DEFER_BLOCKING 0x0 ;  /* 0x0000000000007b1d */ /* 0x000fec0000010000 */
[----:B------:R-:W1:Y:S04]  /*17c70*/  LDS.128 R4, [R2] ;  /* 0x0000000002047984 */ /* 0x000e680000000c00 */
[----:B-1----:R-:W-:Y:S04]  /*17c80*/  STL.64 [R1+0x190], R4 ;  /* 0x0001900401007387 */ /* 0x002fe80000100a00 */
[----:B------:R1:W-:Y:S04]  /*17c90*/  STL.64 [R1+0x198], R6 ;  /* 0x0001980601007387 */ /* 0x0003e80000100a00 */
[----:B-1----:R-:W2:Y:S04]  /*17ca0*/  LDL.LU.64 R6, [R1+0xb60] ;  /* 0x000b600001067983 */ /* 0x002ea80000300a00 */
[----:B------:R-:W2:Y:S01]  /*17cb0*/  LDL.LU.64 R4, [R1+0xb58] ;  /* 0x000b580001047983 */ /* 0x000ea20000300a00 */
[----:B------:R-:W-:Y:S06]  /*17cc0*/  BAR.SYNC.DEFER_BLOCKING 0x0 ;  /* 0x0000000000007b1d */ /* 0x000fec0000010000 */
[----:B------:R-:W3:Y:S04]  /*17cd0*/  LDL.LU R16, [R1+0x30] ;  /* 0x0000300001107983 */ /* 0x000ee80000300800 */
[----:B------:R-:W3:Y:S01]  /*17ce0*/  LDL R9, [R1+0xa98] ;  /* 0x000a980001097983 */ /* 0x000ee20000100800 */
[C---:B0-----:R-:W-:Y:S01]  /*17cf0*/  IMAD R3, R11.reuse, R23, RZ ;  /* 0x000000170b037224 */ /* 0x041fe200078e02ff */
[----:B------:R-:W-:-:S04]  /*17d00*/  ISETP.GE.AND P1, PT, R11, UR26, PT ;  /* 0x0000001a0b007c0c */ /* 0x000fc8000bf26270 */
[----:B------:R-:W-:Y:S01]  /*17d10*/  LEA R12, P4, R3, UR24, 0x1 ;  /* 0x00000018030c7c11 */ /* 0x000fe2000f8808ff */
[----:B--2---:R0:W-:Y:S04]  /*17d20*/  STSM.16.M88.4 [R0], R4 ;  /* 0x0000000400007844 */ /* 0x0041e80000000200 */
[----:B0-----:R-:W2:Y:S04]  /*17d30*/  LDL.LU R6, [R1+0xb50] ;  /* 0x000b500001067983 */ /* 0x001ea80000300800 */
[----:B------:R-:W2:Y:S04]  /*17d40*/  LDL.LU.64 R4, [R1+0xb48] ;  /* 0x000b480001047983 */ /* 0x000ea80000300a00 */
[----:B------:R-:W2:Y:S04]  /*17d50*/  LDL R8, [R1+0xa94] ;  /* 0x000a940001087983 */ /* 0x000ea80000100800 */
[----:B------:R-:W2:Y:S04]  /*17d60*/  LDL.LU R7, [R1+0x20] ;  /* 0x0000200001077983 */ /* 0x000ea80000300800 */
[----:B------:R-:W2:Y:S01]  /*17d70*/  LDL.LU R18, [R1+0x10] ;  /* 0x0000100001127983 */ /* 0x000ea20000300800 */
[----:B------:R-:W-:Y:S01]  /*17d80*/  BAR.SYNC.DEFER_BLOCKING 0x0 ;  /* 0x0000000000007b1d */ /* 0x000fe20000010000 */
[C---:B------:R-:W-:Y:S01]  /*17d90*/  ISETP.LT.AND P1, PT, R19.reuse, UR45, !P1 ;  /* 0x0000002d13007c0c */ /* 0x040fe2000cf21270 */
[----:B------:R-:W-:Y:S01]  /*17da0*/  IMAD R28, R19, UR4, RZ ;  /* 0x00000004131c7c24 */ /* 0x000fe2000f8e02ff */
[----:B------:R-:W-:Y:S01]  /*17db0*/  LEA.HI.X.SX32 R13, R3, UR25, 0x1, P4 ;  /* 0x00000019030d7c11 */ /* 0x000fe2000a0f0eff */
[----:B------:R-:W-:Y:S01]  /*17dc0*/  IMAD R0, R23, 0x40, R3 ;  /* 0x0000004017007824 */ /* 0x000fe200078e0203 */
[----:B----4-:R-:W-:Y:S01]  /*17dd0*/  PRMT R29, R27, 0x7632, R29 ;  /* 0x000076321b1d7816 */ /* 0x010fe2000000001d */
[----:B------:R-:W0:Y:S01]  /*17de0*/  LDCU UR45, c[0x0][0x39c] ;  /* 0x00007380ff2d77ac */ /* 0x000e220008000800 */
[----:B------:R-:W-:-:S02]  /*17df0*/  IMAD.WIDE R14, R28, 0x2, R12 ;  /* 0x000000021c0e7825 */ /* 0x000fc400078e020c */
[C---:B------:R-:W-:Y:S01]  /*17e00*/  LEA R20, P4, R0.reuse, UR24, 0x1 ;  /* 0x0000001800147c11 */ /* 0x040fe2000f8808ff */
[----:B------:R-:W4:Y:S01]  /*17e10*/  LDL.LU R17, [R1+0x44] ;  /* 0x0000440001117983 */ /* 0x000f220000300800 */
[C---:B------:R-:W-:Y:S02]  /*17e20*/  IMAD R3, R23.reuse, 0x40, R0 ;  /* 0x0000004017037824 */ /* 0x040fe400078e0200 */
[----:B------:R-:W-:Y:S02]  /*17e30*/  LEA.HI.X.SX32 R21, R0, UR25, 0x1, P4 ;  /* 0x0000001900157c11 */ /* 0x000fe4000a0f0eff */
[----:B------:R-:W-:Y:S01]  /*17e40*/  IMAD R23, R23, 0x40, R3 ;  /* 0x0000004017177824 */ /* 0x000fe200078e0203 */
[----:B------:R1:W-:Y:S01]  /*17e50*/  @P1 STG.E.U16 desc[UR40][R14.64], R27 ;  /* 0x0000001b0e001986 */ /* 0x0003e2000c101528 */
[----:B------:R-:W-:Y:S01]  /*17e60*/  ISETP.GE.AND P1, PT, R19, UR27, PT ;  /* 0x0000001b13007c0c */ /* 0x000fe2000bf26270 */
[----:B------:R-:W0:Y:S03]  /*17e70*/  LDCU.64 UR26, c[0x0][0x398] ;  /* 0x00007300ff1a77ac */ /* 0x000e260008000a00 */
[----:B---3--:R-:W-:Y:S01]  /*17e80*/  ISETP.LT.AND P5, PT, R10, UR36, !P1 ;  /* 0x000000240a007c0c */ /* 0x008fe2000cfa1270 */
[C---:B------:R-:W-:Y:S01]  /*17e90*/  IMAD.WIDE R24, R28.reuse, 0x2, R20 ;  /* 0x000000021c187825 */ /* 0x040fe200078e0214 */
[----:B------:R-:W-:Y:S01]  /*17ea0*/  ISETP.LT.AND P4, PT, R9, UR34, !P1 ;  /* 0x0000002209007c0c */ /* 0x000fe2000cf81270 */
[----:B------:R-:W3:Y:S01]  /*17eb0*/  LDCU UR34, c[0x0][0x39c] ;  /* 0x00007380ff2277ac */ /* 0x000ee20008000800 */
[C---:B-1----:R-:W-:Y:S01]  /*17ec0*/  LEA R14, P6, R3.reuse, UR24, 0x1 ;  /* 0x00000018030e7c11 */ /* 0x042fe2000f8c08ff */
[----:B------:R-:W-:Y:S01]  /*17ed0*/  VIADD R0, R28, UR4 ;  /* 0x000000041c007c36 */ /* 0x000fe20008000000 */
[----:B------:R-:W1:Y:S02]  /*17ee0*/  LDCU UR36, c[0x0][0x398] ;  /* 0x00007300ff2477ac */ /* 0x000e640008000800 */
[----:B------:R-:W-:-:S02]  /*17ef0*/  LEA.HI.X.SX32 R15, R3, UR25, 0x1, P6 ;  /* 0x00000019030f7c11 */ /* 0x000fc4000b0f0eff */
[----:B------:R-:W-:Y:S01]  /*17f00*/  LEA R22, P6, R23, UR24, 0x1 ;  /* 0x0000001817167c11 */ /* 0x000fe2000f8c08ff */
[----:B------:R-:W-:-:S03]  /*17f10*/  IMAD.WIDE R26, R28, 0x2, R14 ;  /* 0x000000021c1a7825 */ /* 0x000fc600078e020e */
[----:B------:R-:W-:Y:S01]  /*17f20*/  LEA.HI.X.SX32 R23, R23, UR25, 0x1, P6 ;  /* 0x0000001917177c11 */ /* 0x000fe2000b0f0eff */
[----:B------:R1:W-:Y:S01]  /*17f30*/  @P5 STG.E.U16 desc[UR40][R24.64], R29 ;  /* 0x0000001d18005986 */ /* 0x0003e2000c101528 */
[----:B------:R-:W-:Y:S01]  /*17f40*/  ISETP.LT.AND P5, PT, R11, UR32, !P2 ;  /* 0x000000200b007c0c */ /* 0x000fe2000d7a1270 */
[----:B------:R-:W-:Y:S01]  /*17f50*/  VIADD R3, R19, 0x3 ;  /* 0x0000000313037836 */ /* 0x000fe20000000000 */
[----:B0-----:R-:W-:Y:S01]  /*17f60*/  ISETP.LT.AND P6, PT, R9, UR26, !P2 ;  /* 0x0000001a09007c0c */ /* 0x001fe2000d7c1270 */
[----:B------:R0:W-:Y:S01]  /*17f70*/  @P4 STG.E.U16 desc[UR40][R26.64], R16 ;  /* 0x000000101a004986 */ /* 0x0001e2000c101528 */
[----:B------:R-:W-:Y:S01]  /*17f80*/  ISETP.LT.AND P4, PT, R10, UR46, !P2 ;  /* 0x0000002e0a007c0c */ /* 0x000fe2000d781270 */
[----:B------:R-:W2:Y:S01]  /*17f90*/  LDCU.64 UR24, c[0x0][0x398] ;  /* 0x00007300ff1877ac */ /* 0x000ea20008000a00 */
[----:B------:R-:W2:Y:S01]  /*17fa0*/  LDCU UR26, c[0x0][0x398] ;  /* 0x00007300ff1a77ac */ /* 0x000ea20008000800 */
[----:B-1----:R-:W-:Y:S01]  /*17fb0*/  IMAD.WIDE R24, R28, 0x2, R22 ;  /* 0x000000021c187825 */ /* 0x002fe200078e0216 */
[----:B------:R-:W1:Y:S01]  /*17fc0*/  LDCU UR32, c[0x0][0x398] ;  /* 0x00007300ff2077ac */ /* 0x000e620008000800 */
[----:B0-----:R-:W-:-:S02]  /*17fd0*/  PRMT R26, R16, 0x7632, R26 ;  /* 0x00007632101a7816 */ /* 0x001fc4000000001a */
[----:B------:R-:W3:Y:S01]  /*17fe0*/  LDL.LU R16, [R1+0x34] ;  /* 0x0000340001107983 */ /* 0x000ee20000300800 */
[----:B------:R-:W-:Y:S01]  /*17ff0*/  IMAD.WIDE R28, R0, 0x2, R14 ;  /* 0x00000002001c7825 */ /* 0x000fe200078e020e */
[----:B------:R-:W0:Y:S01]  /*18000*/  LDCU UR46, c[0x0][0x398] ;  /* 0x00007300ff2e77ac */ /* 0x000e220008000800 */
[----:B--2---:R-:W-:Y:S01]  /*18010*/  ISETP.LT.AND P1, PT, R8, UR38, !P1 ;  /* 0x0000002608007c0c */ /* 0x004fe2000cf21270 */
[----:B------:R-:W2:-:S12]  /*18020*/  LDCU UR38, c[0x0][0x398] ;  /* 0x00007300ff2677ac */ /* 0x000e980008000800 */
[----:B------:R0:W-:Y:S01]  /*18030*/  @P1 STG.E.U16 desc[UR40][R24.64], R26 ;  /* 0x0000001a18001986 */ /* 0x0001e2000c101528 */
[----:B------:R-:W-:Y:S01]  /*18040*/  ISETP.GE.AND P1, PT, R3, UR45, PT ;  /* 0x0000002d03007c0c */ /* 0x000fe2000bf26270 */
[----:B------:R-:W1:Y:S01]  /*18050*/  LDCU UR45, c[0x0][0x39c] ;  /* 0x00007380ff2d77ac */ /* 0x000e620008000800 */
[----:B------:R-:W-:Y:S01]  /*18060*/  PRMT R3, R7, 0x7632, R3 ;  /* 0x0000763207037816 */ /* 0x000fe20000000003 */
[----:B0-----:R-:W-:-:S04]  /*18070*/  IMAD.WIDE R24, R0, 0x2, R12 ;  /* 0x0000000200187825 */ /* 0x001fc800078e020c */
[----:B------:R-:W-:Y:S01]  /*18080*/  IMAD.WIDE R26, R0, 0x2, R20 ;  /* 0x00000002001a7825 */ /* 0x000fe200078e0214 */
[----:B------:R0:W-:Y:S04]  /*18090*/  @P5 STG.E.U16 desc[UR40][R24.64], R7 ;  /* 0x0000000718005986 */ /* 0x0001e8000c101528 */
[----:B------:R1:W-:Y:S04]  /*180a0*/  @P4 STG.E.U16 desc[UR40][R26.64], R3 ;  /* 0x000000031a004986 */ /* 0x0003e8000c101528 */
[----:B0-----:R-:W2:Y:S04]  /*180b0*/  LDL.LU R7, [R1+0x24] ;  /* 0x0000240001077983 */ /* 0x001ea80000300800 */
[----:B------:R0:W-:Y:S01]  /*180c0*/  @P6 STG.E.U16 desc[UR40][R28.64], R18 ;  /* 0x000000121c006986 */ /* 0x0001e2000c101528 */
[----:B-1----:R-:W-:-:S03]  /*180d0*/  PRMT R26, R18, 0x7632, R26 ;  /* 0x00007632121a7816 */ /* 0x002fc6000000001a */
[----:B0-----:R-:W2:Y:S01]  /*180e0*/  LDL.LU R18, [R1+0x14] ;  /* 0x0000140001127983 */ /* 0x001ea20000300800 */
[----:B------:R-:W-:Y:S01]  /*180f0*/  ISETP.LT.AND P2, PT, R8, UR48, !P2 ;  /* 0x0000003008007c0c */ /* 0x000fe2000d741270 */
[----:B------:R-:W-:-:S04]  /*18100*/  IMAD.WIDE R24, R0, 0x2, R22 ;  /* 0x0000000200187825 */ /* 0x000fc800078e0216 */
[----:B------:R-:W-:Y:S01]  /*18110*/  VIADD R3, R19, 0x4 ;  /* 0x0000000413037836 */ /* 0x000fe20000000000 */
[----:B------:R-:W-:Y:S02]  /*18120*/  ISETP.LT.AND P5, PT, R11, UR24, !P3 ;  /* 0x000000180b007c0c */ /* 0x000fe4000dfa1270 */
[----:B------:R-:W-:Y:S01]  /*18130*/  ISETP.LT.AND P4, PT, R10, UR50, !P3 ;  /* 0x000000320a007c0c */ /* 0x000fe2000df81270 */
[----:B------:R-:W-:Y:S01]  /*18140*/  VIADD R0, R0, UR4 ;  /* 0x0000000400007c36 */ /* 0x000fe20008000000 */
[----:B------:R-:W-:Y:S01]  /*18150*/  ISETP.LT.AND P6, PT, R9, UR52, !P3 ;  /* 0x0000003409007c0c */ /* 0x000fe2000dfc1270 */
[----:B------:R-:W0:Y:S02]  /*18160*/  LDCU UR50, c[0x0][0x39c] ;  /* 0x00007380ff3277ac */ /* 0x000e240008000800 */
[----:B------:R1:W-:Y:S01]  /*18170*/  @P2 STG.E.U16 desc[UR40][R24.64], R26 ;  /* 0x0000001a18002986 */ /* 0x0003e2000c101528 */
[----:B------:R-:W-:Y:S01]  /*18180*/  ISETP.GE.AND P2, PT, R3, UR45, PT ;  /* 0x0000002d03007c0c */ /* 0x000fe2000bf46270 */
[----:B------:R-:W0:Y:S01]  /*18190*/  LDCU UR45, c[0x0][0x398] ;  /* 0x00007300ff2d77ac */ /* 0x000e220008000800 */
[----:B------:R-:W-:Y:S01]  /*181a0*/  ISETP.LT.AND P3, PT, R8, UR42, !P3 ;  /* 0x0000002a08007c0c */ /* 0x000fe2000df61270 */
[C---:B------:R-:W-:Y:S01]  /*181b0*/  IMAD.WIDE R28, R0.reuse, 0x2, R14 ;  /* 0x00000002001c7825 */ /* 0x040fe200078e020e */
[----:B----4-:R-:W-:Y:S01]  /*181c0*/  PRMT R3, R17, 0x7632, R3 ;  /* 0x0000763211037816 */ /* 0x010fe20000000003 */
[----:B------:R-:W4:Y:S01]  /*181d0*/  LDCU UR24, c[0x0][0x398] ;  /* 0x00007300ff1877ac */ /* 0x000f220008000800 */
[----:B------:R-:W2:Y:S01]  /*181e0*/  LDCU UR42, c[0x0][0x398] ;  /* 0x00007300ff2a77ac */ /* 0x000ea20008000800 */
[C---:B-1----:R-:W-:Y:S01]  /*181f0*/  IMAD.WIDE R24, R0.reuse, 0x2, R12 ;  /* 0x0000000200187825 */ /* 0x042fe200078e020c */
[----:B------:R-:W1:Y:S03]  /*18200*/  LDCU UR48, c[0x0][0x398] ;  /* 0x00007300ff3077ac */ /* 0x000e660008000800 */
[----:B------:R-:W-:Y:S01]  /*18210*/  IMAD.WIDE R26, R0, 0x2, R20 ;  /* 0x00000002001a7825 */ /* 0x000fe200078e0214 */
[----:B------:R4:W-:Y:S01]  /*18220*/  @P5 STG.E.U16 desc[UR40][R24.64], R17 ;  /* 0x0000001118005986 */ /* 0x0009e2000c101528 */
[----:B------:R-:W-:Y:S01]  /*18230*/  ISETP.LT.AND P5, PT, R11, UR44, !P1 ;  /* 0x0000002c0b007c0c */ /* 0x000fe2000cfa1270 */
[----:B------:R-:W1:Y:S02]  /*18240*/  LDCU UR44, c[0x0][0x398] ;  /* 0x00007300ff2c77ac */ /* 0x000e640008000800 */
[----:B------:R1:W-:Y:S01]  /*18250*/  @P4 STG.E.U16 desc[UR40][R26.64], R3 ;  /* 0x000000031a004986 */ /* 0x0003e2000c101528 */
[----:B0-----:R-:W-:Y:S01]  /*18260*/  ISETP.LT.AND P4, PT, R10, UR45, !P1 ;  /* 0x0000002d0a007c0c */ /* 0x001fe2000cf81270 */
[----:B------:R-:W0:Y:S02]  /*18270*/  LDCU UR45, c[0x0][0x39c] ;  /* 0x00007380ff2d77ac */ /* 0x000e240008000800 */
[----:B---3--:R3:W-:Y:S01]  /*18280*/  @P6 STG.E.U16 desc[UR40][R28.64], R16 ;  /* 0x000000101c006986 */ /* 0x0087e2000c101528 */
[----:B------:R-:W-:Y:S01]  /*18290*/  ISETP.LT.AND P6, PT, R9, UR77, !P1 ;  /* 0x0000004d09007c0c */ /* 0x000fe2000cfc1270 */
[----:B------:R-:W0:Y:S02]  /*182a0*/  LDCU UR77, c[0x0][0x39c] ;  /* 0x00007380ff4d77ac */ /* 0x000e240008000800 */
[----:B----4-:R-:W4:Y:S01]  /*182b0*/  LDL.LU R17, [R1+0x48] ;  /* 0x0000480001117983 */ /* 0x010f220000300800 */
[----:B------:R-:W-:Y:S01]  /*182c0*/  IMAD.WIDE R24, R0, 0x2, R22 ;  /* 0x0000000200187825 */ /* 0x000fe200078e0216 */
[----:B------:R-:W0:Y:S01]  /*182d0*/  LDCU UR52, c[0x0][0x398] ;  /* 0x00007300ff3477ac */ /* 0x000e220008000800 */
[----:B-1----:R-:W-:-:S02]  /*182e0*/  PRMT R26, R16, 0x7632, R26 ;  /* 0x00007632101a7816 */ /* 0x002fc4000000001a */
[----:B------:R-:W-:Y:S02]  /*182f0*/  VIADD R3, R19, 0x5 ;  /* 0x0000000513037836 */ /* 0x000fe40000000000 */
[----:B------:R-:W-:Y:S01]  /*18300*/  VIADD R0, R0, UR4 ;  /* 0x0000000400007c36 */ /* 0x000fe20008000000 */
[----:B---3--:R-:W3:Y:S04]  /*18310*/  LDL.LU R16, [R1+0x38] ;  /* 0x0000380001107983 */ /* 0x008ee80000300800 */
[----:B------:R1:W-:Y:S01]  /*18320*/  @P3 STG.E.U16 desc[UR40][R24.64], R26 ;  /* 0x0000001a18003986 */ /* 0x0003e2000c101528 */
[----:B------:R-:W-:Y:S01]  /*18330*/  ISETP.GE.AND P3, PT, R3, UR50, PT ;  /* 0x0000003203007c0c */ /* 0x000fe2000bf66270 */
[----:B------:R-:W-:Y:S01]  /*18340*/  IMAD.WIDE R28, R0, 0x2, R14 ;  /* 0x00000002001c7825 */ /* 0x000fe200078e020e */
[----:B------:R-:W-:Y:S01]  /*18350*/  ISETP.LT.AND P1, PT, R8, UR76, !P1 ;  /* 0x0000004c08007c0c */ /* 0x000fe2000cf21270 */
[----:B------:R-:W0:Y:S01]  /*18360*/  LDCU UR50, c[0x0][0x398] ;  /* 0x00007300ff3277ac */ /* 0x000e220008000800 */
[----:B------:R-:W0:Y:S01]  /*18370*/  LDCU UR76, c[0x0][0x398] ;  /* 0x00007300ff4c77ac */ /* 0x000e220008000800 */
[----:B-1----:R-:W-:-:S04]  /*18380*/  IMAD.WIDE R24, R0, 0x2, R12 ;  /* 0x0000000200187825 */ /* 0x002fc800078e020c */
[----:B------:R-:W-:Y:S01]  /*18390*/  IMAD.WIDE R26, R0, 0x2, R20 ;  /* 0x00000002001a7825 */ /* 0x000fe200078e0214 */
[----:B--2---:R-:W-:Y:S01]  /*183a0*/  PRMT R3, R7, 0x7632, R3 ;  /* 0x0000763207037816 */ /* 0x004fe20000000003 */
[----:B------:R1:W-:Y:S04]  /*183b0*/  @P5 STG.E.U16 desc[UR40][R24.64], R7 ;  /* 0x0000000718005986 */ /* 0x0003e8000c101528 */
[----:B------:R2:W-:Y:S04]  /*183c0*/  @P4 STG.E.U16 desc[UR40][R26.64], R3 ;  /* 0x000000031a004986 */ /* 0x0005e8000c101528 */
[----:B-1----:R-:W3:Y:S04]  /*183d0*/  LDL.LU R7, [R1+0xb40] ;  /* 0x000b400001077983 */ /* 0x002ee80000300800 */
[----:B------:R1:W-:Y:S01]  /*183e0*/  @P6 STG.E.U16 desc[UR40][R28.64], R18 ;  /* 0x000000121c006986 */ /* 0x0003e2000c101528 */
[----:B--2---:R-:W-:-:S03]  /*183f0*/  PRMT R26, R18, 0x7632, R26 ;  /* 0x00007632121a7816 */ /* 0x004fc6000000001a */
[----:B-1----:R-:W2:Y:S01]  /*18400*/  LDL.LU R18, [R1+0x28] ;  /* 0x0000280001127983 */ /* 0x002ea20000300800 */
[----:B------:R-:W-:Y:S01]  /*18410*/  ISETP.LT.AND P5, PT, R11, UR75, !P2 ;  /* 0x0000004b0b007c0c */ /* 0x000fe2000d7a1270 */
[----:B------:R-:W-:Y:S01]  /*18420*/  IMAD.WIDE R24, R0, 0x2, R22 ;  /* 0x0000000200187825 */ /* 0x000fe200078e0216 */
[----:B------:R-:W-:Y:S01]  /*18430*/  ISETP.LT.AND P4, PT, R10, UR74, !P2 ;  /* 0x0000004a0a007c0c */ /* 0x000fe2000d781270 */
[----:B------:R-:W1:Y:S02]  /*18440*/  LDCU UR74, c[0x0][0x39c] ;  /* 0x00007380ff4a77ac */ /* 0x000e640008000800 */
[----:B------:R-:W-:Y:S02]  /*18450*/  VIADD R3, R19, 0x6 ;  /* 0x0000000613037836 */ /* 0x000fe40000000000 */
[----:B------:R-:W-:Y:S01]  /*18460*/  VIADD R0, R0, UR4 ;  /* 0x0000000400007c36 */ /* 0x000fe20008000000 */
[----:B------:R1:W-:Y:S01]  /*18470*/  @P1 STG.E.U16 desc[UR40][R24.64], R26 ;  /* 0x0000001a18001986 */ /* 0x0003e2000c101528 */
[----:B------:R-:W-:Y:S01]  /*18480*/  ISETP.LT.AND P6, PT, R9, UR10, !P2 ;  /* 0x0000000a09007c0c */ /* 0x000fe2000d7c1270 */
[----:B------:R-:W2:Y:S01]  /*18490*/  LDCU UR75, c[0x0][0x398] ;  /* 0x00007300ff4b77ac */ /* 0x000ea20008000800 */
[----:B0-----:R-:W-:-:S02]  /*184a0*/  ISETP.GE.AND P1, PT, R3, UR77, PT ;  /* 0x0000004d03007c0c */ /* 0x001fc4000bf26270 */
[----:B------:R-:W-:Y:S01]  /*184b0*/  ISETP.LT.AND P2, PT, R8, UR17, !P2 ;  /* 0x0000001108007c0c */ /* 0x000fe2000d741270 */
[----:B------:R-:W0:Y:S01]  /*184c0*/  LDCU UR77, c[0x0][0x39c] ;  /* 0x00007380ff4d77ac */ /* 0x000e220008000800 */
[C---:B------:R-:W-:Y:S01]  /*184d0*/  IMAD.WIDE R28, R0.reuse, 0x2, R14 ;  /* 0x00000002001c7825 */ /* 0x040fe200078e020e */
[----:B------:R-:W0:Y:S03]  /*184e0*/  LDCU UR10, c[0x0][0x398] ;  /* 0x00007300ff0a77ac */ /* 0x000e260008000800 */
[C---:B-1----:R-:W-:Y:S01]  /*184f0*/  IMAD.WIDE R24, R0.reuse, 0x2, R12 ;  /* 0x0000000200187825 */ /* 0x042fe200078e020c */
[----:B------:R-:W1:Y:S03]  /*18500*/  LDCU UR17, c[0x0][0x398] ;  /* 0x00007300ff1177ac */ /* 0x000e660008000800 */
[C---:B------:R-:W-:Y:S01]  /*18510*/  IMAD.WIDE R26, R0.reuse, 0x2, R20 ;  /* 0x00000002001a7825 */ /* 0x040fe200078e0214 */
[----:B----4-:R-:W-:Y:S01]  /*18520*/  PRMT R3, R17, 0x7632, R3 ;  /* 0x0000763211037816 */ /* 0x010fe20000000003 */
[----:B------:R4:W-:Y:S01]  /*18530*/  @P5 STG.E.U16 desc[UR40][R24.64], R17 ;  /* 0x0000001118005986 */ /* 0x0009e2000c101528 */
[----:B------:R-:W-:Y:S01]  /*18540*/  ISETP.LT.AND P5, PT, R11, UR18, !P3 ;  /* 0x000000120b007c0c */ /* 0x000fe2000dfa1270 */
[----:B------:R-:W0:Y:S02]  /*18550*/  LDCU UR18, c[0x0][0x398] ;  /* 0x00007300ff1277ac */ /* 0x000e240008000800 */
[----:B------:R1:W-:Y:S04]  /*18560*/  @P4 STG.E.U16 desc[UR40][R26.64], R3 ;  /* 0x000000031a004986 */ /* 0x0003e8000c101528 */
[----:B---3--:R3:W-:Y:S01]  /*18570*/  @P6 STG.E.U16 desc[UR40][R28.64], R16 ;  /* 0x000000101c006986 */ /* 0x0087e2000c101528 */
[----:B----4-:R-:W-:-:S03]  /*18580*/  IMAD.WIDE R24, R0, 0x2, R22 ;  /* 0x0000000200187825 */ /* 0x010fc600078e0216 */
[----:B------:R-:W4:Y:S01]  /*18590*/  LDL.LU R17, [R1+0x4c] ;  /* 0x00004c0001117983 */ /* 0x000f220000300800 */
[----:B-1----:R-:W-:Y:S01]  /*185a0*/  PRMT R26, R16, 0x7632, R26 ;  /* 0x00007632101a7816 */ /* 0x002fe2000000001a */
[----:B------:R-:W-:Y:S02]  /*185b0*/  VIADD R0, R0, UR4 ;  /* 0x0000000400007c36 */ /* 0x000fe40008000000 */
[----:B------:R-:W-:Y:S01]  /*185c0*/  VIADD R3, R19, 0x7 ;  /* 0x0000000713037836 */ /* 0x000fe20000000000 */
[----:B---3--:R-:W3:Y:S04]  /*185d0*/  LDL.LU R16, [R1+0x3c] ;  /* 0x00003c0001107983 */ /* 0x008ee80000300800 */
[----:B------:R1:W-:Y:S01]  /*185e0*/  @P2 STG.E.U16 desc[UR40][R24.64], R26 ;  /* 0x0000001a18002986 */ /* 0x0003e2000c101528 */
[----:B0-----:R-:W-:-:S02]  /*185f0*/  ISETP.GE.AND P2, PT, R3, UR77, PT ;  /* 0x0000004d03007c0c */ /* 0x001fc4000bf46270 */
[----:B------:R-:W-:Y:S02]  /*18600*/  ISETP.LT.AND P4, PT, R10, UR9, !P3 ;  /* 0x000000090a007c0c */ /* 0x000fe4000df81270 */
[----:B------:R-:W-:Y:S01]  /*18610*/  ISETP.LT.AND P6, PT, R9, UR11, !P3 ;  /* 0x0000000b09007c0c */ /* 0x000fe2000dfc1270 */
[----:B------:R-:W-:-:S04]  /*18620*/  IMAD.WIDE R28, R0, 0x2, R14 ;  /* 0x00000002001c7825 */ /* 0x000fc800078e020e */
[C---:B-1----:R-:W-:Y:S01]  /*18630*/  IMAD.WIDE R24, R0.reuse, 0x2, R12 ;  /* 0x0000000200187825 */ /* 0x042fe200078e020c */
[----:B------:R-:W0:Y:S03]  /*18640*/  LDCU UR9, c[0x0][0x39c] ;  /* 0x00007380ff0977ac */ /* 0x000e260008000800 */
[----:B------:R-:W-:Y:S01]  /*18650*/  IMAD.WIDE R26, R0, 0x2, R20 ;  /* 0x00000002001a7825 */ /* 0x000fe200078e0214 */
[----:B------:R-:W1:Y:S01]  /*18660*/  LDCU UR11, c[0x0][0x398] ;  /* 0x00007300ff0b77ac */ /* 0x000e620008000800 */
[----:B------:R-:W0:Y:S01]  /*18670*/  LDCU UR77, c[0x0][0x398] ;  /* 0x00007300ff4d77ac */ /* 0x000e220008000800 */
[----:B--2---:R-:W-:Y:S01]  /*18680*/  PRMT R3, R18, 0x7632, R3 ;  /* 0x0000763212037816 */ /* 0x004fe20000000003 */
[----:B------:R2:W-:Y:S04]  /*18690*/  @P5 STG.E.U16 desc[UR40][R24.64], R18 ;  /* 0x0000001218005986 */ /* 0x0005e8000c101528 */
[----:B--2---:R-:W2:Y:S04]  /*186a0*/  LDL.LU R18, [R1+0xb3c] ;  /* 0x000b3c0001127983 */ /* 0x004ea80000300800 */
[----:B------:R-:W2:Y:S01]  /*186b0*/  LDL.LU R25, [R1+0x18] ;  /* 0x0000180001197983 */ /* 0x000ea20000300800 */
[----:B------:R-:W-:Y:S01]  /*186c0*/  ISETP.LT.AND P3, PT, R8, UR15, !P3 ;  /* 0x0000000f08007c0c */ /* 0x000fe2000df61270 */
[----:B------:R-:W0:Y:S01]  /*186d0*/  LDCU UR15, c[0x0][0x398] ;  /* 0x00007300ff0f77ac */ /* 0x000e220008000800 */
[----:B------:R-:W-:Y:S01]  /*186e0*/  ISETP.LT.AND P5, PT, R11, UR16, !P1 ;  /* 0x000000100b007c0c */ /* 0x000fe2000cfa1270 */
[----:B------:R1:W-:Y:S01]  /*186f0*/  @P4 STG.E.U16 desc[UR40][R26.64], R3 ;  /* 0x000000031a004986 */ /* 0x0003e2000c101528 */
[----:B------:R-:W0:Y:S01]  /*18700*/  LDCU UR16, c[0x0][0x398] ;  /* 0x00007300ff1077ac */ /* 0x000e220008000800 */
[----:B-1----:R-:W-:-:S04]  /*18710*/  VIADD R3, R0, UR4 ;  /* 0x0000000400037c36 */ /* 0x002fc80008000000 */
[----:B------:R-:W-:Y:S01]  /*18720*/  IMAD.WIDE R26, R3, 0x2, R12 ;  /* 0x00000002031a7825 */ /* 0x000fe200078e020c */
[----:B------:R-:W-:Y:S01]  /*18730*/  ISETP.LT.AND P4, PT, R9, UR5, !P1 ;  /* 0x0000000509007c0c */ /* 0x000fe2000cf81270 */
[----:B------:R-:W1:Y:S01]  /*18740*/  LDCU UR5, c[0x0][0x398] ;  /* 0x00007300ff0577ac */ /* 0x000e620008000800 */
[----:B--2---:R2:W-:Y:S01]  /*18750*/  @P6 STG.E.U16 desc[UR40][R28.64], R25 ;  /* 0x000000191c006986 */ /* 0x0045e2000c101528 */
[----:B------:R-:W-:Y:S01]  /*18760*/  ISETP.LT.AND P6, PT, R10, UR12, !P1 ;  /* 0x0000000c0a007c0c */ /* 0x000fe2000cfc1270 */
[----:B------:R-:W0:Y:S01]  /*18770*/  LDCU UR12, c[0x0][0x39c] ;  /* 0x00007380ff0c77ac */ /* 0x000e220008000800 */
[----:B------:R-:W-:Y:S01]  /*18780*/  PRMT R18, R25, 0x7632, R18 ;  /* 0x0000763219127816 */ /* 0x000fe20000000012 */
[----:B--2---:R-:W-:Y:S01]  /*18790*/  IMAD.WIDE R24, R0, 0x2, R22 ;  /* 0x0000000200187825 */ /* 0x004fe200078e0216 */
[----:B----4-:R-:W-:-:S03]  /*187a0*/  PRMT R0, R17, 0x7632, R0 ;  /* 0x0000763211007816 */ /* 0x010fc60000000000 */
[C---:B------:R-:W-:Y:S01]  /*187b0*/  IMAD.WIDE R28, R3.reuse, 0x2, R20 ;  /* 0x00000002031c7825 */ /* 0x040fe200078e0214 */
[----:B------:R2:W-:Y:S04]  /*187c0*/  @P3 STG.E.U16 desc[UR40][R24.64], R18 ;  /* 0x0000001218003986 */ /* 0x0005e8000c101528 */
[----:B------:R-:W-:Y:S04]  /*187d0*/  @P5 STG.E.U16 desc[UR40][R26.64], R17 ;  /* 0x000000111a005986 */ /* 0x000fe8000c101528 */
[----:B------:R4:W-:Y:S04]  /*187e0*/  @P6 STG.E.U16 desc[UR40][R28.64], R0 ;  /* 0x000000001c006986 */ /* 0x0009e8000c101528 */
[----:B--2---:R-:W2:Y:S04]  /*187f0*/  LDL.LU R18, [R1+0x1c] ;  /* 0x00001c0001127983 */ /* 0x004ea80000300800 */
[----:B----4-:R-:W4:Y:S01]  /*18800*/  LDL.LU R29, [R1+0x2c] ;  /* 0x00002c00011d7983 */ /* 0x010f220000300800 */
[----:B------:R-:W-:Y:S01]  /*18810*/  IMAD.WIDE R24, R3, 0x2, R14 ;  /* 0x0000000203187825 */ /* 0x000fe200078e020e */
[----:B---3--:R-:W-:-:S04]  /*18820*/  PRMT R27, R16, 0x7632, R27 ;  /* 0x00007632101b7816 */ /* 0x008fc8000000001b */
[----:B------:R3:W-:Y:S04]  /*18830*/  @P4 STG.E.U16 desc[UR40][R24.64], R16 ;  /* 0x0000001018004986 */ /* 0x0007e8000c101528 */
[----:B---3--:R-:W3:Y:S04]  /*18840*/  LDL.LU R16, [R1+0xc0] ;  /* 0x0000c00001107983 */ /* 0x008ee80000300800 */
[----:B------:R-:W3:Y:S01]  /*18850*/  LDL.LU R17, [R1+0xb0] ;  /* 0x0000b00001117983 */ /* 0x000ee20000300800 */
[----:B------:R-:W-:Y:S01]  /*18860*/  ISETP.LT.AND P1, PT, R8, UR13, !P1 ;  /* 0x0000000d08007c0c */ /* 0x000fe2000cf21270 */
[----:B------:R-:W-:Y:S01]  /*18870*/  IMAD.WIDE R24, R3, 0x2, R22 ;  /* 0x0000000203187825 */ /* 0x000fe200078e0216 */
[----:B------:R-:W-:Y:S01]  /*18880*/  ISETP.LT.AND P6, PT, R11, UR14, !P2 ;  /* 0x0000000e0b007c0c */ /* 0x000fe2000d7c1270 */
[----:B------:R-:W0:Y:S01]  /*18890*/  LDCU UR13, c[0x0][0x398] ;  /* 0x00007300ff0d77ac */ /* 0x000e220008000800 */
[----:B------:R-:W-:Y:S01]  /*188a0*/  ISETP.LT.AND P4, PT, R10, UR19, !P2 ;  /* 0x000000130a007c0c */ /* 0x000fe2000d781270 */
[----:B------:R-:W-:-:S02]  /*188b0*/  VIADD R26, R19, 0x9 ;  /* 0x00000009131a7836 */ /* 0x000fc40000000000 */
[----:B------:R-:W-:Y:S01]  /*188c0*/  VIADD R0, R19, 0x8 ;  /* 0x0000000813007836 */ /* 0x000fe20000000000 */
[----:B------:R-:W-:Y:S01]  /*188d0*/  ISETP.LT.AND P5, PT, R9, UR20, !P2 ;  /* 0x0000001409007c0c */ /* 0x000fe2000d7a1270 */
[----:B------:R-:W-:Y:S01]  /*188e0*/  VIADD R3, R3, UR4 ;  /* 0x0000000403037c36 */ /* 0x000fe20008000000 */
[----:B------:R-:W-:Y:S01]  /*188f0*/  ISETP.LT.AND P2, PT, R8, UR21, !P2 ;  /* 0x0000001508007c0c */ /* 0x000fe2000d741270 */
[----:B------:R-:W0:Y:S02]  /*18900*/  LDCU UR14, c[0x0][0x398] ;  /* 0x00007300ff0e77ac */ /* 0x000e240008000800 */
[----:B------:R1:W-:Y:S01]  /*18910*/  @P1 STG.E.U16 desc[UR40][R24.64], R27 ;  /* 0x0000001b18001986 */ /* 0x0003e2000c101528 */
[----:B------:R-:W-:Y:S01]  /*18920*/  ISETP.GE.AND P1, PT, R26, UR31, PT ;  /* 0x0000001f1a007c0c */ /* 0x000fe2000bf26270 */
[----:B------:R-:W0:Y:S01]  /*18930*/  LDCU UR19, c[0x0][0x39c] ;  /* 0x00007380ff1377ac */ /* 0x000e220008000800 */
[----:B------:R-:W-:Y:S01]  /*18940*/  ISETP.GE.AND P3, PT, R0, UR22, PT ;  /* 0x0000001600007c0c */ /* 0x000fe2000bf66270 */
[----:B------:R-:W0:Y:S01]  /*18950*/  LDCU UR20, c[0x0][0x398] ;  /* 0x00007300ff1477ac */ /* 0x000e220008000800 */
[----:B------:R-:W0:Y:S01]  /*18960*/  LDCU UR22, c[0x0][0x398] ;  /* 0x00007300ff1677ac */ /* 0x000e220008000800 */
[C---:B-1----:R-:W-:Y:S01]  /*18970*/  IMAD.WIDE R26, R3.reuse, 0x2, R12 ;  /* 0x00000002031a7825 */ /* 0x042fe200078e020c */
[----:B------:R-:W1:Y:S03]  /*18980*/  LDCU UR21, c[0x0][0x398] ;  /* 0x00007300ff1577ac */ /* 0x000e660008000800 */
[----:B------:R-:W-:Y:S01]  /*18990*/  IMAD.WIDE R24, R3, 0x2, R20 ;  /* 0x0000000203187825 */ /* 0x000fe200078e0214 */
[----:B------:R-:W0:Y:S01]  /*189a0*/  LDCU UR31, c[0x0][0x398] ;  /* 0x00007300ff1f77ac */ /* 0x000e220008000800 */
[----:B--2---:R-:W-:-:S02]  /*189b0*/  PRMT R28, R18, 0x7632, R28 ;  /* 0x00007632121c7816 */ /* 0x004fc4000000001c */
[----:B----4-:R-:W-:Y:S01]  /*189c0*/  PRMT R0, R29, 0x7632, R0 ;  /* 0x000076321d007816 */ /* 0x010fe20000000000 */
[----:B------:R2:W-:Y:S01]  /*189d0*/  @P6 STG.E.U16 desc[UR40][R26.64], R29 ;  /* 0x0000001d1a006986 */ /* 0x0005e2000c101528 */
[----:B------:R-:W-:Y:S01]  /*189e0*/  ISETP.LT.AND P6, PT, R11, UR23, !P3 ;  /* 0x000000170b007c0c */ /* 0x000fe2000dfc1270 */
[----:B------:R-:W4:Y:S02]  /*189f0*/  LDCU UR23, c[0x0][0x398] ;  /* 0x00007300ff1777ac */ /* 0x000f240008000800 */
[----:B------:R0:W-:Y:S01]  /*18a00*/  @P4 STG.E.U16 desc[UR40][R24.64], R0 ;  /* 0x0000000018004986 */ /* 0x0001e2000c101528 */
[----:B--2---:R-:W-:-:S04]  /*18a10*/  IMAD.WIDE R26, R3, 0x2, R14 ;  /* 0x00000002031a7825 */ /* 0x004fc800078e020e */
[C---:B0-----:R-:W-:Y:S01]  /*18a20*/  IMAD.WIDE R24, R3.reuse, 0x2, R22 ;  /* 0x0000000203187825 */ /* 0x041fe200078e0216 */
[----:B------:R0:W-:Y:S03]  /*18a30*/  @P5 STG.E.U16 desc[UR40][R26.64], R18 ;  /* 0x000000121a005986 */ /* 0x0001e6000c101528 */
[----:B------:R-:W-:Y:S01]  /*18a40*/  VIADD R3, R3, UR4 ;  /* 0x0000000403037c36 */ /* 0x000fe20008000000 */
[----:B------:R2:W-:Y:S01]  /*18a50*/  @P2 STG.E.U16 desc[UR40][R24.64], R28 ;  /* 0x0000001c18002986 */ /* 0x0005e2000c101528 */
[----:B------:R-:W-:-:S03]  /*18a60*/  VIADD R0, R19, 0xa ;  /* 0x0000000a13007836 */ /* 0x000fc60000000000 */
[----:B0-----:R-:W4:Y:S01]  /*18a70*/  LDL.LU R18, [R1] ;  /* 0x0000000001127983 */ /* 0x001f220000300800 */
[----:B--2---:R-:W-:Y:S01]  /*18a80*/  IMAD.WIDE R24, R3, 0x2, R12 ;  /* 0x0000000203187825 */ /* 0x004fe200078e020c */
[----:B------:R-:W-:Y:S01]  /*18a90*/  ISETP.GE.AND P2, PT, R0, UR57, PT ;  /* 0x0000003900007c0c */ /* 0x000fe2000bf46270 */
[----:B------:R-:W0:Y:S01]  /*18aa0*/  LDCU UR57, c[0x0][0x398] ;  /* 0x00007300ff3977ac */ /* 0x000e220008000800 */
[----:B---3--:R-:W-:Y:S02]  /*18ab0*/  PRMT R0, R16, 0x7632, R0 ;  /* 0x0000763210007816 */ /* 0x008fe40000000000 */
[----:B------:R2:W-:Y:S01]  /*18ac0*/  @P6 STG.E.U16 desc[UR40][R24.64], R16 ;  /* 0x0000001018006986 */ /* 0x0005e2000c101528 */
[----:B------:R-:W-:Y:S02]  /*18ad0*/  ISETP.LT.AND P4, PT, R10, UR28, !P3 ;  /* 0x0000001c0a007c0c */ /* 0x000fe4000df81270 */
[----:B------:R-:W-:Y:S01]  /*18ae0*/  ISETP.LT.AND P5, PT, R9, UR29, !P3 ;  /* 0x0000001d09007c0c */ /* 0x000fe2000dfa1270 */
[C---:B------:R-:W-:Y:S01]  /*18af0*/  IMAD.WIDE R26, R3.reuse, 0x2, R20 ;  /* 0x00000002031a7825 */ /* 0x040fe200078e0214 */
[----:B--2---:R-:W2:Y:S03]  /*18b00*/  LDL.LU R16, [R1+0xb38] ;  /* 0x000b380001107983 */ /* 0x004ea60000300800 */
[----:B------:R-:W-:Y:S01]  /*18b10*/  IMAD.WIDE R28, R3, 0x2, R14 ;  /* 0x00000002031c7825 */ /* 0x000fe200078e020e */
[----:B------:R-:W-:Y:S01]  /*18b20*/  ISETP.LT.AND P6, PT, R11, UR43, !P1 ;  /* 0x0000002b0b007c0c */ /* 0x000fe2000cfc1270 */
[----:B------:R-:W3:Y:S04]  /*18b30*/  LDCU UR28, c[0x0][0x39c] ;  /* 0x00007380ff1c77ac */ /* 0x000ee80008000800 */
[----:B------:R0:W-:Y:S01]  /*18b40*/  @P4 STG.E.U16 desc[UR40][R26.64], R0 ;  /* 0x000000001a004986 */ /* 0x0001e2000c101528 */
[----:B------:R-:W-:Y:S01]  /*18b50*/  ISETP.LT.AND P3, PT, R8, UR30, !P3 ;  /* 0x0000001e08007c0c */ /* 0x000fe2000df61270 */
[----:B------:R-:W-:Y:S01]  /*18b60*/  IMAD.WIDE R24, R3, 0x2, R22 ;  /* 0x0000000203187825 */ /* 0x000fe200078e0216 */
[----:B------:R-:W1:Y:S01]  /*18b70*/  LDCU UR29, c[0x0][0x398] ;  /* 0x00007300ff1d77ac */ /* 0x000e620008000800 */
[----:B------:R3:W-:Y:S01]  /*18b80*/  @P5 STG.E.U16 desc[UR40][R28.64], R17 ;  /* 0x000000111c005986 */ /* 0x0007e2000c101528 */
[----:B------:R-:W1:Y:S01]  /*18b90*/  LDCU UR43, c[0x0][0x398] ;  /* 0x00007300ff2b77ac */ /* 0x000e620008000800 */
[----:B0-----:R-:W-:Y:S01]  /*18ba0*/  PRMT R26, R17, 0x7632, R26 ;  /* 0x00007632111a7816 */ /* 0x001fe2000000001a */
[----:B------:R-:W-:Y:S01]  /*18bb0*/  VIADD R0, R19, 0xb ;  /* 0x0000000b13007836 */ /* 0x000fe20000000000 */
[----:B------:R-:W-:Y:S01]  /*18bc0*/  ISETP.LT.AND P4, PT, R10, UR54, !P1 ;  /* 0x000000360a007c0c */ /* 0x000fe2000cf81270 */
[----:B------:R-:W-:Y:S01]  /*18bd0*/  VIADD R3, R3, UR4 ;  /* 0x0000000403037c36 */ /* 0x000fe20008000000 */
[----:B---3--:R-:W3:Y:S01]  /*18be0*/  LDL.LU R17, [R1+0xc4] ;  /* 0x0000c40001117983 */ /* 0x008ee20000300800 */
[----:B------:R-:W-:Y:S01]  /*18bf0*/  ISETP.LT.AND P5, PT, R9, UR55, !P1 ;  /* 0x0000003709007c0c */ /* 0x000fe2000cfa1270 */
[----:B------:R-:W0:Y:S01]  /*18c00*/  LDCU UR30, c[0x0][0x398] ;  /* 0x00007300ff1e77ac */ /* 0x000e220008000800 */
[----:B------:R-:W-:Y:S01]  /*18c10*/  ISETP.LT.AND P1, PT, R8, UR56, !P1 ;  /* 0x0000003808007c0c */ /* 0x000fe2000cf21270 */
[----:B------:R1:W-:Y:S01]  /*18c20*/  @P3 STG.E.U16 desc[UR40][R24.64], R26 ;  /* 0x0000001a18003986 */ /* 0x0003e2000c101528 */
[----:B------:R-:W-:Y:S01]  /*18c30*/  ISETP.GE.AND P3, PT, R0, UR62, PT ;  /* 0x0000003e00007c0c */ /* 0x000fe2000bf66270 */
[C---:B------:R-:W-:Y:S01]  /*18c40*/  IMAD.WIDE R28, R3.reuse, 0x2, R14 ;  /* 0x00000002031c7825 */ /* 0x040fe200078e020e */
[----:B------:R-:W0:Y:S01]  /*18c50*/  LDCU UR54, c[0x0][0x39c] ;  /* 0x00007380ff3677ac */ /* 0x000e220008000800 */
[----:B------:R-:W0:Y:S01]  /*18c60*/  LDCU UR55, c[0x0][0x398] ;  /* 0x00007300ff3777ac */ /* 0x000e220008000800 */
[----:B------:R-:W0:Y:S01]  /*18c70*/  LDCU UR56, c[0x0][0x398] ;  /* 0x00007300ff3877ac */ /* 0x000e220008000800 */
[C---:B-1----:R-:W-:Y:S01]  /*18c80*/  IMAD.WIDE R24, R3.reuse, 0x2, R12 ;  /* 0x0000000203187825 */ /* 0x042fe200078e020c */
[----:B------:R-:W1:Y:S03]  /*18c90*/  LDCU UR62, c[0x0][0x398] ;  /* 0x00007300ff3e77ac */ /* 0x000e660008000800 */
[----:B------:R-:W-:Y:S01]  /*18ca0*/  IMAD.WIDE R26, R3, 0x2, R20 ;  /* 0x00000002031a7825 */ /* 0x000fe200078e0214 */
[----:B----4-:R-:W-:Y:S01]  /*18cb0*/  PRMT R0, R18, 0x7632, R0 ;  /* 0x0000763212007816 */ /* 0x010fe20000000000 */
[----:B------:R4:W-:Y:S04]  /*18cc0*/  @P6 STG.E.U16 desc[UR40][R24.64], R18 ;  /* 0x0000001218006986 */ /* 0x0009e8000c101528 */
[----:B------:R-:W-:Y:S01]  /*18cd0*/  @P4 STG.E.U16 desc[UR40][R26.64], R0 ;  /* 0x000000001a004986 */ /* 0x000fe2000c101528 */
[----:B------:R-:W-:Y:S01]  /*18ce0*/  ISETP.LT.AND P6, PT, R11, UR58, !P2 ;  /* 0x0000003a0b007c0c */ /* 0x000fe2000d7c1270 */
[----:B------:R-:W0:Y:S01]  /*18cf0*/  LDCU UR58, c[0x0][0x398] ;  /* 0x00007300ff3a77ac */ /* 0x000e220008000800 */
[C---:B----4-:R-:W-:Y:S01]  /*18d00*/  IMAD.WIDE R24, R3.reuse, 0x2, R22 ;  /* 0x0000000203187825 */ /* 0x050fe200078e0216 */
[----:B------:R-:W4:Y:S04]  /*18d10*/  LDL.LU R18, [R1+0x4] ;  /* 0x0000040001127983 */ /* 0x000f280000300800 */
[----:B--2---:R2:W-:Y:S01]  /*18d20*/  @P5 STG.E.U16 desc[UR40][R28.64], R16 ;  /* 0x000000101c005986 */ /* 0x0045e2000c101528 */
[----:B------:R-:W-:Y:S01]  /*18d30*/  VIADD R3, R3, UR4 ;  /* 0x0000000403037c36 */ /* 0x000fe20008000000 */
[----:B--2---:R-:W-:-:S05]  /*18d40*/  PRMT R16, R16, 0x7632, R16 ;  /* 0x0000763210107816 */ /* 0x004fca0000000010 */
[----:B------:R2:W-:Y:S01]  /*18d50*/  @P1 STG.E.U16 desc[UR40][R24.64], R16 ;  /* 0x0000001018001986 */ /* 0x0005e2000c101528 */
[----:B------:R-:W-:-:S03]  /*18d60*/  VIADD R0, R19, 0xc ;  /* 0x0000000c13007836 */ /* 0x000fc60000000000 */
[----:B--2---:R-:W2:Y:S01]  /*18d70*/  LDL.LU R16, [R1+0xb4] ;  /* 0x0000b40001107983 */ /* 0x004ea20000300800 */
[----:B------:R-:W-:Y:S01]  /*18d80*/  IMAD.WIDE R24, R3, 0x2, R12 ;  /* 0x0000000203187825 */ /* 0x000fe200078e020c */
[----:B------:R-:W-:Y:S01]  /*18d90*/  ISETP.GE.AND P1, PT, R0, UR67, PT ;  /* 0x0000004300007c0c */ /* 0x000fe2000bf26270 */
[----:B------:R-:W0:Y:S01]  /*18da0*/  LDCU UR67, c[0x0][0x398] ;  /* 0x00007300ff4377ac */ /* 0x000e220008000800 */
[----:B---3--:R-:W-:Y:S02]  /*18db0*/  PRMT R0, R17, 0x7632, R0 ;  /* 0x0000763211007816 */ /* 0x008fe40000000000 */
[----:B------:R3:W-:Y:S04]  /*18dc0*/  @P6 STG.E.U16 desc[UR40][R24.64], R17 ;  /* 0x0000001118006986 */ /* 0x0007e8000c101528 */
[----:B---3--:R-:W3:Y:S01]  /*18dd0*/  LDL.LU R17, [R1+0xb34] ;  /* 0x000b340001117983 */ /* 0x008ee20000300800 */
[----:B------:R-:W-:-:S02]  /*18de0*/  ISETP.LT.AND P4, PT, R10, UR59, !P2 ;  /* 0x0000003b0a007c0c */ /* 0x000fc4000d781270 */
[----:B------:R-:W-:Y:S01]  /*18df0*/  ISETP.LT.AND P5, PT, R9, UR60, !P2 ;  /* 0x0000003c09007c0c */ /* 0x000fe2000d7a1270 */
[C---:B------:R-:W-:Y:S01]  /*18e00*/  IMAD.WIDE R26, R3.reuse, 0x2, R20 ;  /* 0x00000002031a7825 */ /* 0x040fe200078e0214 */
[----:B------:R-:W-:Y:S01]  /*18e10*/  ISETP.LT.AND P2, PT, R8, UR61, !P2 ;  /* 0x0000003d08007c0c */ /* 0x000fe2000d741270 */
[----:B------:R-:W0:Y:S02]  /*18e20*/  LDCU UR59, c[0x0][0x39c] ;  /* 0x00007380ff3b77ac */ /* 0x000e240008000800 */
[----:B------:R-:W-:Y:S01]  /*18e30*/  IMAD.WIDE R28, R3, 0x2, R14 ;  /* 0x00000002031c7825 */ /* 0x000fe200078e020e */
[----:B------:R-:W-:Y:S01]  /*18e40*/  ISETP.LT.AND P6, PT, R11, UR63, !P3 ;  /* 0x0000003f0b007c0c */ /* 0x000fe2000dfc1270 */
[----:B------:R-:W0:Y:S02]  /*18e50*/  LDCU UR60, c[0x0][0x398] ;  /* 0x00007300ff3c77ac */ /* 0x000e240008000800 */
[C---:B------:R-:W-:Y:S02]  /*18e60*/  IMAD.WIDE R24, R3.reuse, 0x2, R22 ;  /* 0x0000000203187825 */ /* 0x040fe400078e0216 */
[----:B------:R1:W-:Y:S01]  /*18e70*/  @P4 STG.E.U16 desc[UR40][R26.64], R0 ;  /* 0x000000001a004986 */ /* 0x0003e2000c101528 */
[----:B------:R-:W-:Y:S01]  /*18e80*/  ISETP.LT.AND P4, PT, R10, UR64, !P3 ;  /* 0x000000400a007c0c */ /* 0x000fe2000df81270 */
[----:B------:R-:W-:Y:S01]  /*18e90*/  VIADD R3, R3, UR4 ;  /* 0x0000000403037c36 */ /* 0x000fe20008000000 */
[----:B------:R-:W0:Y:S01]  /*18ea0*/  LDCU UR64, c[0x0][0x39c] ;  /* 0x00007380ff4077ac */ /* 0x000e220008000800 */
[----:B------:R-:W0:Y:S01]  /*18eb0*/  LDCU UR61, c[0x0][0x398] ;  /* 0x00007300ff3d77ac */ /* 0x000e220008000800 */
[----:B------:R-:W0:Y:S01]  /*18ec0*/  LDCU UR63, c[0x0][0x398] ;  /* 0x00007300ff3f77ac */ /* 0x000e220008000800 */
[----:B-1----:R-:W-:Y:S01]  /*18ed0*/  IMAD.WIDE R26, R3, 0x2, R20 ;  /* 0x00000002031a7825 */ /* 0x002fe200078e0214 */
[----:B--2---:R1:W-:Y:S01]  /*18ee0*/  @P5 STG.E.U16 desc[UR40][R28.64], R16 ;  /* 0x000000101c005986 */ /* 0x0043e2000c101528 */
[----:B------:R-:W-:-:S02]  /*18ef0*/  PRMT R0, R16, 0x7632, R0 ;  /* 0x0000763210007816 */ /* 0x000fc40000000000 */
[----:B------:R-:W-:Y:S01]  /*18f00*/  ISETP.LT.AND P5, PT, R9, UR65, !P3 ;  /* 0x0000004109007c0c */ /* 0x000fe2000dfa1270 */
[----:B------:R-:W2:Y:S02]  /*18f10*/  LDCU UR65, c[0x0][0x398] ;  /* 0x00007300ff4177ac */ /* 0x000ea40008000800 */
[----:B------:R0:W-:Y:S01]  /*18f20*/  @P2 STG.E.U16 desc[UR40][R24.64], R0 ;  /* 0x0000000018002986 */ /* 0x0001e2000c101528 */
[----:B-1----:R-:W-:-:S04]  /*18f30*/  IMAD.WIDE R28, R3, 0x2, R14 ;  /* 0x00000002031c7825 */ /* 0x002fc800078e020e */
[----:B0-----:R-:W-:Y:S01]  /*18f40*/  IMAD.WIDE R24, R3, 0x2, R12 ;  /* 0x0000000203187825 */ /* 0x001fe200078e020c */
[----:B----4-:R-:W-:-:S03]  /*18f50*/  PRMT R0, R18, 0x7632, R0 ;  /* 0x0000763212007816 */ /* 0x010fc60000000000 */
[----:B------:R-:W-:Y:S01]  /*18f60*/  VIADD R16, R19, 0xd ;  /* 0x0000000d13107836 */ /* 0x000fe20000000000 */
[----:B------:R0:W-:Y:S04]  /*18f70*/  @P6 STG.E.U16 desc[UR40][R24.64], R18 ;  /* 0x0000001218006986 */ /* 0x0001e8000c101528 */
[----:B------:R-:W4:Y:S04]  /*18f80*/  LDL.LU R19, [R1+0xb8] ;  /* 0x0000b80001137983 */ /* 0x000f280000300800 */
[----:B------:R-:W-:Y:S04]  /*18f90*/  @P4 STG.E.U16 desc[UR40][R26.64], R0 ;  /* 0x000000001a004986 */ /* 0x000fe8000c101528 */
[----:B0-----:R-:W2:Y:S04]  /*18fa0*/  LDL.LU R18, [R1+0x8] ;  /* 0x0000080001127983 */ /* 0x001ea80000300800 */
[----:B---3--:R0:W-:Y:S04]  /*18fb0*/  @P5 STG.E.U16 desc[UR40][R28.64], R17 ;  /* 0x000000111c005986 */ /* 0x0081e8000c101528 */
[----:B0-----:R-:W3:Y:S04]  /*18fc0*/  LDL.LU R28, [R1+0xc8] ;  /* 0x0000c800011c7983 */ /* 0x001ee80000300800 */
[----:B------:R-:W2:Y:S01]  /*18fd0*/  LDL.LU R29, [R1+0xa88] ;  /* 0x000a8800011d7983 */ /* 0x000ea20000300800 */
[----:B------:R-:W-:-:S02]  /*18fe0*/  ISETP.LT.AND P3, PT, R8, UR66, !P3 ;  /* 0x0000004208007c0c */ /* 0x000fc4000df61270 */
[----:B------:R-:W-:Y:S02]  /*18ff0*/  ISETP.LT.AND P6, PT, R11, UR68, !P1 ;  /* 0x000000440b007c0c */ /* 0x000fe4000cfc1270 */
[----:B------:R-:W-:Y:S02]  /*19000*/  ISETP.GE.AND P2, PT, R16, UR72, PT ;  /* 0x0000004810007c0c */ /* 0x000fe4000bf46270 */
[----:B------:R-:W-:Y:S01]  /*19010*/  PRMT R24, R17, 0x7632, R24 ;  /* 0x0000763211187816 */ /* 0x000fe20000000018 */
[C---:B------:R-:W-:Y:S01]  /*19020*/  IMAD.WIDE R16, R3.reuse, 0x2, R22 ;  /* 0x0000000203107825 */ /* 0x040fe200078e0216 */
[----:B------:R-:W-:Y:S01]  /*19030*/  ISETP.LT.AND P4, PT, R10, UR69, !P1 ;  /* 0x000000450a007c0c */ /* 0x000fe2000cf81270 */
[----:B------:R-:W0:Y:S02]  /*19040*/  LDCU UR66, c[0x0][0x398] ;  /* 0x00007300ff4277ac */ /* 0x000e240008000800 */
[----:B------:R-:W-:Y:S01]  /*19050*/  VIADD R0, R3, UR4 ;  /* 0x0000000403007c36 */ /* 0x000fe20008000000 */
[----:B------:R-:W-:Y:S01]  /*19060*/  ISETP.LT.AND P5, PT, R9, UR70, !P1 ;  /* 0x0000004609007c0c */ /* 0x000fe2000cfa1270 */
[----:B------:R1:W-:Y:S01]  /*19070*/  @P3 STG.E.U16 desc[UR40][R16.64], R24 ;  /* 0x0000001810003986 */ /* 0x0003e2000c101528 */
[----:B------:R-:W-:Y:S01]  /*19080*/  ISETP.LT.AND P1, PT, R8, UR71, !P1 ;  /* 0x0000004708007c0c */ /* 0x000fe2000cf21270 */
[C---:B------:R-:W-:Y:S01]  /*19090*/  IMAD.WIDE R26, R0.reuse, 0x2, R14 ;  /* 0x00000002001a7825 */ /* 0x040fe200078e020e */
[----:B------:R-:W0:Y:S01]  /*190a0*/  LDCU UR68, c[0x0][0x398] ;  /* 0x00007300ff4477ac */ /* 0x000e220008000800 */
[----:B------:R-:W0:Y:S01]  /*190b0*/  LDCU UR69, c[0x0][0x39c] ;  /* 0x00007380ff4577ac */ /* 0x000e220008000800 */
[----:B------:R-:W0:Y:S01]  /*190c0*/  LDCU UR72, c[0x0][0x398] ;  /* 0x00007300ff4877ac */ /* 0x000e220008000800 */
[----:B-1----:R-:W-:Y:S01]  /*190d0*/  IMAD.WIDE R16, R0, 0x2, R12 ;  /* 0x0000000200107825 */ /* 0x002fe200078e020c */
[----:B------:R-:W1:Y:S01]  /*190e0*/  LDCU UR70, c[0x0][0x398] ;  /* 0x00007300ff4677ac */ /* 0x000e620008000800 */
[----:B------:R-:W0:Y:S02]  /*190f0*/  LDCU UR71, c[0x0][0x398] ;  /* 0x00007300ff4777ac */ /* 0x000e240008000800 */
[----:B--2---:R-:W-:Y:S01]  /*19100*/  VIADD R25, R29, 0xe ;  /* 0x0000000e1d197836 */ /* 0x004fe20000000000 */
[----:B---3--:R-:W-:-:S04]  /*19110*/  PRMT R3, R28, 0x7632, R3 ;  /* 0x000076321c037816 */ /* 0x008fc80000000003 */
[----:B------:R-:W-:Y:S01]  /*19120*/  ISETP.GE.AND P3, PT, R25, UR34, PT ;  /* 0x0000002219007c0c */ /* 0x000fe2000bf66270 */
[C---:B------:R-:W-:Y:S01]  /*19130*/  IMAD.WIDE R24, R0.reuse, 0x2, R20 ;  /* 0x0000000200187825 */ /* 0x040fe200078e0214 */
[----:B------:R2:W-:Y:S01]  /*19140*/  @P6 STG.E.U16 desc[UR40][R16.64], R28 ;  /* 0x0000001c10006986 */ /* 0x0005e2000c101528 */
[----:B------:R-:W-:Y:S01]  /*19150*/  ISETP.LT.AND P6, PT, R11, UR73, !P2 ;  /* 0x000000490b007c0c */ /* 0x000fe2000d7c1270 */
[----:B------:R-:W3:Y:S02]  /*19160*/  LDCU UR34, c[0x0][0x398] ;  /* 0x00007300ff2277ac */ /* 0x000ee40008000800 */
[----:B------:R0:W-:Y:S01]  /*19170*/  @P4 STG.E.U16 desc[UR40][R24.64], R3 ;  /* 0x0000000318004986 */ /* 0x0001e2000c101528 */
[----:B------:R-:W1:Y:S03]  /*19180*/  LDCU UR73, c[0x0][0x398] ;  /* 0x00007300ff4977ac */ /* 0x000e660008000800 */
[----:B----4-:R4:W-:Y:S01]  /*19190*/  @P5 STG.E.U16 desc[UR40][R26.64], R19 ;  /* 0x000000131a005986 */ /* 0x0109e2000c101528 */
[----:B--2---:R-:W-:Y:S01]  /*191a0*/  IMAD.WIDE R16, R0, 0x2, R22 ;  /* 0x0000000200107825 */ /* 0x004fe200078e0216 */
[----:B0-----:R-:W-:-:S03]  /*191b0*/  PRMT R3, R19, 0x7632, R3 ;  /* 0x0000763213037816 */ /* 0x001fc60000000003 */
[----:B------:R-:W-:Y:S01]  /*191c0*/  VIADD R0, R0, UR4 ;  /* 0x0000000400007c36 */ /* 0x000fe20008000000 */
[----:B----4-:R-:W2:Y:S04]  /*191d0*/  LDL.LU R19, [R1+0xcc] ;  /* 0x0000cc0001137983 */ /* 0x010ea80000300800 */
[----:B------:R0:W-:Y:S04]  /*191e0*/  @P1 STG.E.U16 desc[UR40][R16.64], R3 ;  /* 0x0000000310001986 */ /* 0x0001e8000c101528 */
[----:B------:R-:W4:Y:S01]  /*191f0*/  LDL.LU R28, [R1+0xbc] ;  /* 0x0000bc00011c7983 */ /* 0x000f220000300800 */
[----:B0-----:R-:W-:Y:S01]  /*19200*/  IMAD.WIDE R16, R0, 0x2, R12 ;  /* 0x0000000200107825 */ /* 0x001fe200078e020c */
[----:B------:R-:W-:-:S04]  /*19210*/  PRMT R3, R18, 0x7632, R3 ;  /* 0x0000763212037816 */ /* 0x000fc80000000003 */
[----:B------:R0:W-:Y:S04]  /*19220*/  @P6 STG.E.U16 desc[UR40][R16.64], R18 ;  /* 0x0000001210006986 */ /* 0x0001e8000c101528 */
[----:B0-----:R-:W3:Y:S01]  /*19230*/  LDL.LU R18, [R1+0xb30] ;  /* 0x000b300001127983 */ /* 0x001ee20000300800 */
[----:B------:R-:W-:Y:S01]  /*19240*/  ISETP.LT.AND P4, PT, R10, UR26, !P2 ;  /* 0x0000001a0a007c0c */ /* 0x000fe2000d781270 */
[----:B------:R-:W-:Y:S01]  /*19250*/  VIADD R24, R29, 0xf ;  /* 0x0000000f1d187836 */ /* 0x000fe20000000000 */
[----:B------:R-:W-:Y:S01]  /*19260*/  ISETP.LT.AND P5, PT, R9, UR32, !P2 ;  /* 0x0000002009007c0c */ /* 0x000fe2000d7a1270 */
[----:B------:R-:W-:Y:S01]  /*19270*/  IMAD.WIDE R26, R0, 0x2, R14 ;  /* 0x00000002001a7825 */ /* 0x000fe200078e020e */
[----:B------:R-:W-:Y:S01]  /*19280*/  ISETP.LT.AND P6, PT, R11, UR38, !P3 ;  /* 0x000000260b007c0c */ /* 0x000fe2000dfc1270 */
[----:B------:R-:W0:Y:S01]  /*19290*/  LDCU UR26, c[0x0][0x39c] ;  /* 0x00007380ff1a77ac */ /* 0x000e220008000800 */
[----:B------:R-:W-:Y:S01]  /*192a0*/  ISETP.GE.AND P1, PT, R24, UR45, PT ;  /* 0x0000002d18007c0c */ /* 0x000fe2000bf26270 */
[----:B------:R-:W-:Y:S01]  /*192b0*/  IMAD.WIDE R24, R0, 0x2, R20 ;  /* 0x0000000200187825 */ /* 0x000fe200078e0214 */
[----:B------:R-:W-:Y:S01]  /*192c0*/  ISETP.LT.AND P2, PT, R8, UR24, !P2 ;  /* 0x0000001808007c0c */ /* 0x000fe2000d741270 */
[----:B------:R-:W0:Y:S04]  /*192d0*/  LDCU UR32, c[0x0][0x398] ;  /* 0x00007300ff2077ac */ /* 0x000e280008000800 */
[----:B------:R1:W-:Y:S01]  /*192e0*/  @P4 STG.E.U16 desc[UR40][R24.64], R3 ;  /* 0x0000000318004986 */ /* 0x0003e2000c101528 */
[C---:B------:R-:W-:Y:S01]  /*192f0*/  IMAD.WIDE R16, R0.reuse, 0x2, R22 ;  /* 0x0000000200107825 */ /* 0x040fe200078e0216 */
[----:B------:R-:W-:Y:S01]  /*19300*/  ISETP.LT.AND P4, PT, R9, UR42, !P3 ;  /* 0x0000002a09007c0c */ /* 0x000fe2000df81270 */
[----:B------:R-:W0:Y:S01]  /*19310*/  LDCU UR24, c[0x0][0x398] ;  /* 0x00007300ff1877ac */ /* 0x000e220008000800 */
[----:B------:R-:W0:Y:S01]  /*19320*/  LDCU UR38, c[0x0][0x398] ;  /* 0x00007300ff2677ac */ /* 0x000e220008000800 */
[----:B------:R-:W0:Y:S01]  /*19330*/  LDCU UR42, c[0x0][0x398] ;  /* 0x00007300ff2a77ac */ /* 0x000e220008000800 */
[----:B-1----:R-:W-:Y:S01]  /*19340*/  VIADD R3, R0, UR4 ;  /* 0x0000000400037c36 */ /* 0x002fe20008000000 */
[----:B------:R-:W1:Y:S03]  /*19350*/  LDCU UR45, c[0x0][0x398] ;  /* 0x00007300ff2d77ac */ /* 0x000e660008000800 */
[----:B------:R-:W-:Y:S01]  /*19360*/  IMAD.WIDE R24, R3, 0x2, R12 ;  /* 0x0000000203187825 */ /* 0x000fe200078e020c */
[----:B--2---:R-:W-:Y:S01]  /*19370*/  PRMT R0, R19, 0x7632, R0 ;  /* 0x0000763213007816 */ /* 0x004fe20000000000 */
[----:B---3--:R2:W-:Y:S01]  /*19380*/  @P5 STG.E.U16 desc[UR40][R26.64], R18 ;  /* 0x000000121a005986 */ /* 0x0085e2000c101528 */
[----:B------:R-:W-:Y:S01]  /*19390*/  ISETP.LT.AND P5, PT, R10, UR36, !P3 ;  /* 0x000000240a007c0c */ /* 0x000fe2000dfa1270 */
[----:B------:R-:W3:Y:S01]  /*193a0*/  LDCU UR36, c[0x0][0x39c] ;  /* 0x00007380ff2477ac */ /* 0x000ee20008000800 */
[----:B------:R-:W-:-:S02]  /*193b0*/  ISETP.LT.AND P3, PT, R8, UR44, !P3 ;  /* 0x0000002c08007c0c */ /* 0x000fc4000df61270 */
[----:B------:R-:W3:Y:S01]  /*193c0*/  LDL.LU R8, [R1+0xb2c] ;  /* 0x000b2c0001087983 */ /* 0x000ee20000300800 */
[----:B------:R-:W0:Y:S01]  /*193d0*/  LDCU UR44, c[0x0][0x398] ;  /* 0x00007300ff2c77ac */ /* 0x000e220008000800 */
[----:B--2---:R-:W-:Y:S01]  /*193e0*/  PRMT R18, R18, 0x7632, R18 ;  /* 0x0000763212127816 */ /* 0x004fe20000000012 */
[----:B------:R-:W-:-:S04]  /*193f0*/  IMAD.WIDE R26, R3, 0x2, R20 ;  /* 0x00000002031a7825 */ /* 0x000fc800078e0214 */
[----:B------:R-:W-:Y:S04]  /*19400*/  @P2 STG.E.U16 desc[UR40][R16.64], R18 ;  /* 0x0000001210002986 */ /* 0x000fe8000c101528 */
[----:B------:R2:W-:Y:S04]  /*19410*/  @P6 STG.E.U16 desc[UR40][R24.64], R19 ;  /* 0x0000001318006986 */ /* 0x0005e8000c101528 */
[----:B------:R0:W-:Y:S04]  /*19420*/  @P5 STG.E.U16 desc[UR40][R26.64], R0 ;  /* 0x000000001a005986 */ /* 0x0001e8000c101528 */
[----:B--2---:R-:W2:Y:S04]  /*19430*/  LDL.LU R19, [R1+0xb28] ;  /* 0x000b280001137983 */ /* 0x004ea80000300800 */
[----:B0-----:R-:W2:Y:S04]  /*19440*/  LDL.LU R27, [R1+0xc] ;  /* 0x00000c00011b7983 */ /* 0x001ea80000300800 */
[----:B------:R-:W3:Y:S01]  /*19450*/  LDL.LU R26, [R1+0xa94] ;  /* 0x000a9400011a7983 */ /* 0x000ee20000300800 */
[----:B------:R-:W-:Y:S01]  /*19460*/  IMAD.WIDE R16, R3, 0x2, R14 ;  /* 0x0000000203107825 */ /* 0x000fe200078e020e */
[----:B----4-:R-:W-:-:S02]  /*19470*/  PRMT R0, R28, 0x7632, R0 ;  /* 0x000076321c007816 */ /* 0x010fc40000000000 */
[----:B------:R-:W-:Y:S01]  /*19480*/  ISETP.LT.AND P5, PT, R11, UR48, !P1 ;  /* 0x000000300b007c0c */ /* 0x000fe2000cfa1270 */
[C---:B------:R-:W-:Y:S01]  /*19490*/  VIADD R24, R29.reuse, 0x11 ;  /* 0x000000111d187836 */ /* 0x040fe20000000000 */
[----:B------:R0:W-:Y:S01]  /*194a0*/  @P4 STG.E.U16 desc[UR40][R16.64], R28 ;  /* 0x0000001c10004986 */ /* 0x0001e2000c101528 */
[----:B------:R-:W-:Y:S01]  /*194b0*/  ISETP.LT.AND P6, PT, R10, UR46, !P1 ;  /* 0x0000002e0a007c0c */ /* 0x000fe2000cfc1270 */
[----:B------:R-:W-:Y:S01]  /*194c0*/  VIADD R18, R29, 0x10 ;  /* 0x000000101d127836 */ /* 0x000fe20000000000 */
[----:B------:R-:W4:Y:S01]  /*194d0*/  LDCU UR48, c[0x0][0x398] ;  /* 0x00007300ff3077ac */ /* 0x000f220008000800 */
[----:B0-----:R-:W4:Y:S01]  /*194e0*/  LDL.LU R28, [R1+0xd0] ;  /* 0x0000d000011c7983 */ /* 0x001f220000300800 */
[----:B------:R-:W-:Y:S01]  /*194f0*/  IMAD.WIDE R16, R3, 0x2, R22 ;  /* 0x0000000203107825 */ /* 0x000fe200078e0216 */
[----:B------:R-:W-:Y:S01]  /*19500*/  ISETP.LT.AND P4, PT, R9, UR50, !P1 ;  /* 0x0000003209007c0c */ /* 0x000fe2000cf81270 */
[----:B------:R-:W0:Y:S02]  /*19510*/  LDCU UR46, c[0x0][0x39c] ;  /* 0x00007380ff2e77ac */ /* 0x000e240008000800 */
[----:B------:R-:W-:Y:S01]  /*19520*/  VIADD R3, R3, UR4 ;  /* 0x0000000403037c36 */ /* 0x000fe20008000000 */
[----:B------:R1:W-:Y:S01]  /*19530*/  @P3 STG.E.U16 desc[UR40][R16.64], R0 ;  /* 0x0000000010003986 */ /* 0x0003e2000c101528 */
[----:B------:R-:W-:Y:S01]  /*19540*/  ISETP.GE.AND P2, PT, R18, UR74, PT ;  /* 0x0000004a12007c0c */ /* 0x000fe2000bf46270 */
[----:B------:R-:W0:Y:S01]  /*19550*/  LDCU UR50, c[0x0][0x398] ;  /* 0x00007300ff3277ac */ /* 0x000e220008000800 */
[----:B-1----:R-:W-:Y:S01]  /*19560*/  IMAD.WIDE R16, R3, 0x2, R12 ;  /* 0x0000000203107825 */ /* 0x002fe200078e020c */
[----:B--2---:R-:W-:-:S04]  /*19570*/  PRMT R0, R27, 0x7632, R0 ;  /* 0x000076321b007816 */ /* 0x004fc80000000000 */
[----:B------:R1:W-:Y:S01]  /*19580*/  @P5 STG.E.U16 desc[UR40][R16.64], R27 ;  /* 0x0000001b10005986 */ /* 0x0003e2000c101528 */
[----:B------:R-:W-:Y:S02]  /*19590*/  ISETP.GE.AND P3, PT, R24, UR9, PT ;  /* 0x0000000918007c0c */ /* 0x000fe4000bf66270 */
[----:B---3--:R-:W-:Y:S01]  /*195a0*/  ISETP.LT.AND P1, PT, R26, UR52, !P1 ;  /* 0x000000341a007c0c */ /* 0x008fe2000cf21270 */
[----:B------:R-:W-:Y:S01]  /*195b0*/  VIADD R18, R29, 0x12 ;  /* 0x000000121d127836 */ /* 0x000fe20000000000 */
[----:B------:R-:W2:Y:S01]  /*195c0*/  LDCU UR74, c[0x0][0x398] ;  /* 0x00007300ff4a77ac */ /* 0x000ea20008000800 */
[----:B-1----:R-:W3:Y:S01]  /*195d0*/  LDL.LU R27, [R1+0x50] ;  /* 0x00005000011b7983 */ /* 0x002ee20000300800 */
[----:B------:R-:W-:-:S04]  /*195e0*/  IMAD.WIDE R24, R3, 0x2, R20 ;  /* 0x0000000203187825 */ /* 0x000fc800078e0214 */
[----:B------:R-:W-:Y:S01]  /*195f0*/  IMAD.WIDE R16, R3, 0x2, R14 ;  /* 0x0000000203107825 */ /* 0x000fe200078e020e */
[----:B------:R-:W-:Y:S01]  /*19600*/  ISETP.LT.AND P5, PT, R11, UR75, !P2 ;  /* 0x0000004b0b007c0c */ /* 0x000fe2000d7a1270 */
[----:B------:R1:W-:Y:S01]  /*19610*/  @P6 STG.E.U16 desc[UR40][R24.64], R0 ;  /* 0x0000000018006986 */ /* 0x0003e2000c101528 */
[----:B------:R-:W-:Y:S01]  /*19620*/  ISETP.LT.AND P6, PT, R10, UR10, !P2 ;  /* 0x0000000a0a007c0c */ /* 0x000fe2000d7c1270 */
[----:B------:R-:W0:Y:S02]  /*19630*/  LDCU UR10, c[0x0][0x39c] ;  /* 0x00007380ff0a77ac */ /* 0x000e240008000800 */
[----:B------:R2:W-:Y:S01]  /*19640*/  @P4 STG.E.U16 desc[UR40][R16.64], R19 ;  /* 0x0000001310004986 */ /* 0x0005e2000c101528 */
[----:B------:R-:W-:Y:S01]  /*19650*/  ISETP.LT.AND P4, PT, R9, UR17, !P2 ;  /* 0x0000001109007c0c */ /* 0x000fe2000d781270 */
[----:B------:R-:W0:Y:S01]  /*19660*/  LDCU UR9, c[0x0][0x398] ;  /* 0x00007300ff0977ac */ /* 0x000e220008000800 */
[----:B------:R-:W0:Y:S01]  /*19670*/  LDCU UR52, c[0x0][0x398] ;  /* 0x00007300ff3477ac */ /* 0x000e220008000800 */
[----:B-1----:R-:W-:Y:S01]  /*19680*/  PRMT R0, R19, 0x7632, R0 ;  /* 0x0000763213007816 */ /* 0x002fe20000000000 */
[----:B------:R-:W1:Y:S01]  /*19690*/  LDCU UR75, c[0x0][0x398] ;  /* 0x00007300ff4b77ac */ /* 0x000e620008000800 */
[C---:B--2---:R-:W-:Y:S01]  /*196a0*/  IMAD.WIDE R16, R3.reuse, 0x2, R22 ;  /* 0x0000000203107825 */ /* 0x044fe200078e0216 */
[----:B------:R-:W2:Y:S03]  /*196b0*/  LDCU UR17, c[0x0][0x398] ;  /* 0x00007300ff1177ac */ /* 0x000ea60008000800 */
[----:B------:R-:W-:Y:S01]  /*196c0*/  VIADD R3, R3, UR4 ;  /* 0x0000000403037c36 */ /* 0x000fe20008000000 */
[----:B------:R0:W-:Y:S01]  /*196d0*/  @P1 STG.E.U16 desc[UR40][R16.64], R0 ;  /* 0x0000000010001986 */ /* 0x0001e2000c101528 */
[----:B------:R-:W-:Y:S01]  /*196e0*/  ISETP.GE.AND P1, PT, R18, UR12, PT ;  /* 0x0000000c12007c0c */ /* 0x000fe2000bf26270 */
[----:B------:R-:W1:Y:S01]  /*196f0*/  LDCU UR12, c[0x0][0x398] ;  /* 0x00007300ff0c77ac */ /* 0x000e620008000800 */
[----:B------:R-:W-:Y:S01]  /*19700*/  ISETP.LT.AND P2, PT, R26, UR18, !P2 ;  /* 0x000000121a007c0c */ /* 0x000fe2000d741270 */
[C---:B------:R-:W-:Y:S01]  /*19710*/  IMAD.WIDE R18, R3.reuse, 0x2, R20 ;  /* 0x0000000203127825 */ /* 0x040fe200078e0214 */
[----:B------:R-:W1:Y:S03]  /*19720*/  LDCU UR18, c[0x0][0x398] ;  /* 0x00007300ff1277ac */ /* 0x000e660008000800 */
[----:B------:R-:W-:-:S04]  /*19730*/  IMAD.WIDE R24, R3, 0x2, R14 ;  /* 0x0000000203187825 */ /* 0x000fc800078e020e */
[----:B0-----:R-:W-:Y:S01]  /*19740*/  IMAD.WIDE R16, R3, 0x2, R12 ;  /* 0x0000000203107825 */ /* 0x001fe200078e020c */
[----:B----4-:R-:W-:-:S04]  /*19750*/  PRMT R0, R28, 0x7632, R0 ;  /* 0x000076321c007816 */ /* 0x010fc80000000000 */
[----:B------:R0:W-:Y:S01]  /*19760*/  @P5 STG.E.U16 desc[UR40][R16.64], R28 ;  /* 0x0000001c10005986 */ /* 0x0001e2000c101528 */
[----:B------:R-:W-:Y:S01]  /*19770*/  ISETP.LT.AND P5, PT, R11, UR76, !P3 ;  /* 0x0000004c0b007c0c */ /* 0x000fe2000dfa1270 */
[----:B------:R-:W4:Y:S02]  /*19780*/  LDCU UR76, c[0x0][0x398] ;  /* 0x00007300ff4c77ac */ /* 0x000f240008000800 */
[----:B------:R1:W-:Y:S01]  /*19790*/  @P6 STG.E.U16 desc[UR40][R18.64], R0 ;  /* 0x0000000012006986 */ /* 0x0003e2000c101528 */
[----:B------:R-:W-:Y:S01]  /*197a0*/  ISETP.LT.AND P6, PT, R9, UR15, !P3 ;  /* 0x0000000f09007c0c */ /* 0x000fe2000dfc1270 */
[----:B------:R-:W2:Y:S02]  /*197b0*/  LDCU UR15, c[0x0][0x398] ;  /* 0x00007300ff0f77ac */ /* 0x000ea40008000800 */
[----:B------:R2:W-:Y:S01]  /*197c0*/  @P4 STG.E.U16 desc[UR40][R24.64], R8 ;  /* 0x0000000818004986 */ /* 0x0005e2000c101528 */
[----:B------:R-:W-:Y:S01]  /*197d0*/  ISETP.LT.AND P4, PT, R10, UR11, !P3 ;  /* 0x0000000b0a007c0c */ /* 0x000fe2000df81270 */
[----:B------:R-:W3:Y:S01]  /*197e0*/  LDCU UR11, c[0x0][0x39c] ;  /* 0x00007380ff0b77ac */ /* 0x000ee20008000800 */
[----:B0-----:R-:W-:Y:S01]  /*197f0*/  IMAD.WIDE R16, R3, 0x2, R22 ;  /* 0x0000000203107825 */ /* 0x001fe200078e0216 */
[----:B------:R-:W4:Y:S01]  /*19800*/  LDL.LU R28, [R1+0xd4] ;  /* 0x0000d400011c7983 */ /* 0x000f220000300800 */
[----:B-1----:R-:W-:-:S02]  /*19810*/  PRMT R0, R8, 0x7632, R0 ;  /* 0x0000763208007816 */ /* 0x002fc40000000000 */
[----:B------:R-:W-:-:S03]  /*19820*/  VIADD R3, R3, UR4 ;  /* 0x0000000403037c36 */ /* 0x000fc60008000000 */
[----:B------:R0:W-:Y:S01]  /*19830*/  @P2 STG.E.U16 desc[UR40][R16.64], R0 ;  /* 0x0000000010002986 */ /* 0x0001e2000c101528 */
[----:B------:R-:W-:-:S04]  /*19840*/  IMAD.WIDE R18, R3, 0x2, R20 ;  /* 0x0000000203127825 */ /* 0x000fc800078e0214 */
[----:B--2---:R-:W-:-:S04]  /*19850*/  IMAD.WIDE R24, R3, 0x2, R14 ;  /* 0x0000000203187825 */ /* 0x004fc800078e020e */
[----:B0-----:R-:W-:Y:S01]  /*19860*/  IMAD.WIDE R16, R3, 0x2, R12 ;  /* 0x0000000203107825 */ /* 0x001fe200078e020c */
[----:B---3--:R-:W-:-:S04]  /*19870*/  PRMT R0, R27, 0x7632, R0 ;  /* 0x000076321b007816 */ /* 0x008fc80000000000 */
[----:B------:R0:W-:Y:S04]  /*19880*/  @P5 STG.E.U16 desc[UR40][R16.64], R27 ;  /* 0x0000001b10005986 */ /* 0x0001e8000c101528 */
[----:B------:R1:W-:Y:S04]  /*19890*/  @P4 STG.E.U16 desc[UR40][R18.64], R0 ;  /* 0x0000000012004986 */ /* 0x0003e8000c101528 */
[----:B------:R2:W-:Y:S01]  /*198a0*/  @P6 STG.E.U16 desc[UR40][R24.64], R4 ;  /* 0x0000000418006986 */ /* 0x0005e2000c101528 */
[----:B------:R-:W-:Y:S02]  /*198b0*/  ISETP.LT.AND P6, PT, R9, UR77, !P1 ;  /* 0x0000004d09007c0c */ /* 0x000fe4000cfc1270 */
[----:B------:R-:W-:Y:S01]  /*198c0*/  ISETP.LT.AND P3, PT, R26, UR16, !P3 ;  /* 0x000000101a007c0c */ /* 0x000fe2000df61270 */
[----:B------:R-:W3:Y:S01]  /*198d0*/  LDL.LU R9, [R1+0xb24] ;  /* 0x000b240001097983 */ /* 0x000ee20000300800 */
[----:B------:R-:W-:Y:S01]  /*198e0*/  ISETP.LT.AND P5, PT, R11, UR5, !P1 ;  /* 0x000000050b007c0c */ /* 0x000fe2000cfa1270 */
[C---:B0-----:R-:W-:Y:S01]  /*198f0*/  IMAD.WIDE R16, R3.reuse, 0x2, R22 ;  /* 0x0000000203107825 */ /* 0x041fe200078e0216 */
[----:B------:R-:W-:Y:S01]  /*19900*/  ISETP.LT.AND P4, PT, R10, UR13, !P1 ;  /* 0x0000000d0a007c0c */ /* 0x000fe2000cf81270 */
[----:B------:R-:W3:Y:S01]  /*19910*/  LDL.LU R27, [R1+0x54] ;  /* 0x00005400011b7983 */ /* 0x000ee20000300800 */
[----:B-1----:R-:W-:Y:S01]  /*19920*/  PRMT R0, R4, 0x7632, R0 ;  /* 0x0000763204007816 */ /* 0x002fe20000000000 */
[----:B------:R-:W-:Y:S01]  /*19930*/  VIADD R3, R3, UR4 ;  /* 0x0000000403037c36 */ /* 0x000fe20008000000 */
[----:B------:R-:W0:Y:S03]  /*19940*/  LDCU UR13, c[0x0][0x39c] ;  /* 0x00007380ff0d77ac */ /* 0x000e260008000800 */
[C---:B------:R-:W-:Y:S01]  /*19950*/  IMAD.WIDE R18, R3.reuse, 0x2, R20 ;  /* 0x0000000203127825 */ /* 0x040fe200078e0214 */
[----:B------:R-:W1:Y:S01]  /*19960*/  LDCU UR16, c[0x0][0x398] ;  /* 0x00007300ff1077ac */ /* 0x000e620008000800 */
[----:B------:R0:W-:Y:S02]  /*19970*/  @P3 STG.E.U16 desc[UR40][R16.64], R0 ;  /* 0x0000000010003986 */ /* 0x0001e4000c101528 */
[----:B--2---:R-:W-:Y:S01]  /*19980*/  IMAD.WIDE R24, R3, 0x2, R14 ;  /* 0x0000000203187825 */ /* 0x004fe200078e020e */
[----:B------:R-:W2:Y:S03]  /*19990*/  LDCU UR5, c[0x0][0x398] ;  /* 0x00007300ff0577ac */ /* 0x000ea60008000800 */
[----:B------:R-:W-:Y:S01]  /*199a0*/  VIADD R8, R29, 0x13 ;  /* 0x000000131d087836 */ /* 0x000fe20000000000 */
[----:B------:R-:W1:Y:S01]  /*199b0*/  LDCU UR77, c[0x0][0x398] ;  /* 0x00007300ff4d77ac */ /* 0x000e620008000800 */
[----:B0-----:R-:W-:Y:S01]  /*199c0*/  IMAD.WIDE R16, R3, 0x2, R12 ;  /* 0x0000000203107825 */ /* 0x001fe200078e020c */
[----:B----4-:R-:W-:-:S04]  /*199d0*/  PRMT R0, R28, 0x7632, R0 ;  /* 0x000076321c007816 */ /* 0x010fc80000000000 */
[----:B------:R0:W-:Y:S04]  /*199e0*/  @P5 STG.E.U16 desc[UR40][R16.64], R28 ;  /* 0x0000001c10005986 */ /* 0x0001e8000c101528 */
[----:B------:R-:W-:Y:S04]  /*199f0*/  @P4 STG.E.U16 desc[UR40][R18.64], R0 ;  /* 0x0000000012004986 */ /* 0x000fe8000c101528 */
[----:B0-----:R-:W4:Y:S04]  /*19a00*/  LDL.LU R28, [R1+0xd8] ;  /* 0x0000d800011c7983 */ /* 0x001f280000300800 */
[----:B---3--:R0:W-:Y:S04]  /*19a10*/  @P6 STG.E.U16 desc[UR40][R24.64], R9 ;  /* 0x0000000918006986 */ /* 0x0081e8000c101528 */
[----:B0-----:R-:W3:Y:S01]  /*19a20*/  LDL.LU R25, [R1+0xa98] ;  /* 0x000a980001197983 */ /* 0x001ee20000300800 */
[----:B------:R-:W-:Y:S01]  /*19a30*/  ISETP.LT.AND P1, PT, R26, UR14, !P1 ;  /* 0x0000000e1a007c0c */ /* 0x000fe2000cf21270 */
[----:B------:R-:W-:Y:S01]  /*19a40*/  VIADD R4, R29, 0x14 ;  /* 0x000000141d047836 */ /* 0x000fe20000000000 */
[----:B------:R-:W-:Y:S01]  /*19a50*/  ISETP.GE.AND P2, PT, R8, UR19, PT ;  /* 0x0000001308007c0c */ /* 0x000fe2000bf46270 */
[----:B------:R-:W0:Y:S01]  /*19a60*/  LDCU UR19, c[0x0][0x398] ;  /* 0x00007300ff1377ac */ /* 0x000e220008000800 */
[----:B------:R-:W-:-:S02]  /*19a70*/  PRMT R0, R9, 0x7632, R0 ;  /* 0x0000763209007816 */ /* 0x000fc40000000000 */
[----:B------:R-:W-:Y:S01]  /*19a80*/  ISETP.LT.AND P5, PT, R11, UR20, !P2 ;  /* 0x000000140b007c0c */ /* 0x000fe2000d7a1270 */
[C---:B------:R-:W-:Y:S01]  /*19a90*/  IMAD.WIDE R8, R3.reuse, 0x2, R22 ;  /* 0x0000000203087825 */ /* 0x040fe200078e0216 */
[----:B------:R-:W-:Y:S01]  /*19aa0*/  ISETP.LT.AND P4, PT, R10, UR22, !P2 ;  /* 0x000000160a007c0c */ /* 0x000fe2000d781270 */
[----:B------:R-:W0:Y:S02]  /*19ab0*/  LDCU UR22, c[0x0][0x39c] ;  /* 0x00007380ff1677ac */ /* 0x000e240008000800 */
[----:B------:R-:W-:Y:S02]  /*19ac0*/  VIADD R3, R3, UR4 ;  /* 0x0000000403037c36 */ /* 0x000fe40008000000 */
[----:B------:R1:W-:Y:S01]  /*19ad0*/  @P1 STG.E.U16 desc[UR40][R8.64], R0 ;  /* 0x0000000008001986 */ /* 0x0003e2000c101528 */
[----:B------:R-:W-:Y:S01]  /*19ae0*/  ISETP.GE.AND P3, PT, R4, UR28, PT ;  /* 0x0000001c04007c0c */ /* 0x000fe2000bf66270 */
[----:B------:R-:W-:Y:S01]  /*19af0*/  IMAD.WIDE R16, R3, 0x2, R20 ;  /* 0x0000000203107825 */ /* 0x000fe200078e0214 */
[----:B------:R-:W-:Y:S01]  /*19b00*/  PRMT R24, R5, 0x7632, R24 ;  /* 0x0000763205187816 */ /* 0x000fe20000000018 */
[----:B------:R-:W0:Y:S02]  /*19b10*/  LDCU UR14, c[0x0][0x398] ;  /* 0x00007300ff0e77ac */ /* 0x000e240008000800 */
[C---:B------:R-:W-:Y:S01]  /*19b20*/  IMAD.WIDE R18, R3.reuse, 0x2, R14 ;  /* 0x0000000203127825 */ /* 0x040fe200078e020e */
[----:B------:R-:W0:Y:S03]  /*19b30*/  LDCU UR20, c[0x0][0x398] ;  /* 0x00007300ff1477ac */ /* 0x000e260008000800 */
[----:B-1----:R-:W-:Y:S01]  /*19b40*/  IMAD.WIDE R8, R3, 0x2, R12 ;  /* 0x0000000203087825 */ /* 0x002fe200078e020c */
[----:B------:R-:W-:Y:S01]  /*19b50*/  PRMT R0, R27, 0x7632, R0 ;  /* 0x000076321b007816 */ /* 0x000fe20000000000 */
[----:B------:R-:W1:Y:S03]  /*19b60*/  LDCU UR28, c[0x0][0x398] ;  /* 0x00007300ff1c77ac */ /* 0x000e660008000800 */
[----:B------:R-:W-:Y:S01]  /*19b70*/  @P5 STG.E.U16 desc[UR40][R8.64], R27 ;  /* 0x0000001b08005986 */ /* 0x000fe2000c101528 */
[----:B------:R-:W-:-:S02]  /*19b80*/  ISETP.LT.AND P5, PT, R11, UR31, !P3 ;  /* 0x0000001f0b007c0c */ /* 0x000fc4000dfa1270 */
[----:B---3--:R-:W-:Y:S01]  /*19b90*/  ISETP.LT.AND P6, PT, R25, UR21, !P2 ;  /* 0x0000001519007c0c */ /* 0x008fe2000d7c1270 */
[----:B------:R3:W-:Y:S01]  /*19ba0*/  @P4 STG.E.U16 desc[UR40][R16.64], R0 ;  /* 0x0000000010004986 */ /* 0x0007e2000c101528 */
[----:B------:R-:W-:Y:S01]  /*19bb0*/  VIADD R4, R29, 0x15 ;  /* 0x000000151d047836 */ /* 0x000fe20000000000 */
[----:B------:R-:W0:Y:S02]  /*19bc0*/  LDCU UR21, c[0x0][0x398] ;  /* 0x00007300ff1577ac */ /* 0x000e240008000800 */
[----:B------:R-:W2:Y:S01]  /*19bd0*/  LDL.LU R11, [R1+0xb20] ;  /* 0x000b2000010b7983 */ /* 0x000ea20000300800 */
[----:B------:R-:W0:Y:S07]  /*19be0*/  LDCU UR31, c[0x0][0x398] ;  /* 0x00007300ff1f77ac */ /* 0x000e2e0008000800 */
[----:B------:R0:W-:Y:S01]  /*19bf0*/  @P6 STG.E.U16 desc[UR40][R18.64], R5 ;  /* 0x0000000512006986 */ /* 0x0001e2000c101528 */
[----:B------:R-:W-:-:S02]  /*19c00*/  ISETP.LT.AND P6, PT, R10, UR29, !P3 ;  /* 0x0000001d0a007c0c */ /* 0x000fc4000dfc1270 */
[----:B------:R-:W-:Y:S01]  /*19c10*/  ISETP.LT.AND P2, PT, R26, UR23, !P2 ;  /* 0x000000171a007c0c */ /* 0x000fe2000d741270 */
[----:B------:R-:W2:Y:S01]  /*19c20*/  LDL.LU R10, [R1+0xb1c] ;  /* 0x000b1c00010a7983 */ /* 0x000ea20000300800 */
[----:B------:R-:W-:Y:S01]  /*19c30*/  ISETP.LT.AND P4, PT, R25, UR30, !P3 ;  /* 0x0000001e19007c0c */ /* 0x000fe2000df81270 */
[C---:B---3--:R-:W-:Y:S01]  /*19c40*/  VIADD R0, R3.reuse, UR4 ;  /* 0x0000000403007c36 */ /* 0x048fe20008000000 */
[----:B------:R-:W-:Y:S01]  /*19c50*/  ISETP.GE.AND P1, PT, R4, UR54, PT ;  /* 0x0000003604007c0c */ /* 0x000fe2000bf26270 */
[----:B------:R-:W3:Y:S02]  /*19c60*/  LDCU UR23, c[0x0][0x398] ;  /* 0x00007300ff1777ac */ /* 0x000ee40008000800 */
[----:B------:R-:W-:Y:S01]  /*19c70*/  IMAD.WIDE R8, R0, 0x2, R12 ;  /* 0x0000000200087825 */ /* 0x000fe200078e020c */
[----:B------:R-:W-:Y:S01]  /*19c80*/  ISETP.LT.AND P3, PT, R26, UR43, !P3 ;  /* 0x0000002b1a007c0c */ /* 0x000fe2000df61270 */
[----:B------:R-:W1:Y:S02]  /*19c90*/  LDCU UR29, c[0x0][0x39c] ;  /* 0x00007380ff1d77ac */ /* 0x000e640008000800 */
[----:B0-----:R-:W-:Y:S01]  /*19ca0*/  IMAD.WIDE R4, R3, 0x2, R22 ;  /* 0x0000000203047825 */ /* 0x001fe200078e0216 */
[----:B----4-:R-:W-:Y:S01]  /*19cb0*/  PRMT R3, R28, 0x7632, R3 ;  /* 0x000076321c037816 */ /* 0x010fe20000000003 */
[----:B------:R-:W0:Y:S02]  /*19cc0*/  LDCU UR30, c[0x0][0x398] ;  /* 0x00007300ff1e77ac */ /* 0x000e240008000800 */
[C---:B------:R-:W-:Y:S01]  /*19cd0*/  IMAD.WIDE R16, R0.reuse, 0x2, R20 ;  /* 0x0000000200107825 */ /* 0x040fe200078e0214 */
[----:B------:R4:W-:Y:S01]  /*19ce0*/  @P2 STG.E.U16 desc[UR40][R4.64], R24 ;  /* 0x0000001804002986 */ /* 0x0009e2000c101528 */
[----:B------:R-:W0:Y:S02]  /*19cf0*/  LDCU UR43, c[0x0][0x398] ;  /* 0x00007300ff2b77ac */ /* 0x000e240008000800 */
[----:B------:R-:W-:Y:S01]  /*19d00*/  IMAD.WIDE R18, R0, 0x2, R14 ;  /* 0x0000000200127825 */ /* 0x000fe200078e020e */
[----:B------:R-:W-:Y:S01]  /*19d10*/  @P5 STG.E.U16 desc[UR40][R8.64], R28 ;  /* 0x0000001c08005986 */ /* 0x000fe2000c101528 */
[----:B------:R-:W0:Y:S03]  /*19d20*/  LDCU UR54, c[0x0][0x398] ;  /* 0x00007300ff3677ac */ /* 0x000e260008000800 */
[----:B------:R-:W-:Y:S04]  /*19d30*/  @P6 STG.E.U16 desc[UR40][R16.64], R3 ;  /* 0x0000000310006986 */ /* 0x000fe8000c101528 */
[----:B----4-:R-:W4:Y:S04]  /*19d40*/  LDL.LU R24, [R1+0xa9c] ;  /* 0x000a9c0001187983 */ /* 0x010f280000300800 */
[----:B------:R-:W3:Y:S04]  /*19d50*/  LDL.LU R27, [R1+0xdc] ;  /* 0x0000dc00011b7983 */ /* 0x000ee80000300800 */
[----:B--2---:R2:W-:Y:S04]  /*19d60*/  @P4 STG.E.U16 desc[UR40][R18.64], R10 ;  /* 0x0000000a12004986 */ /* 0x0045e8000c101528 */
[----:B--2---:R-:W2:Y:S01]  /*19d70*/  LDL.LU R19, [R1+0xa8c] ;  /* 0x000a8c0001137983 */ /* 0x004ea20000300800 */
[----:B------:R-:W-:Y:S01]  /*19d80*/  PRMT R3, R10, 0x7632, R3 ;  /* 0x000076320a037816 */ /* 0x000fe20000000003 */
[----:B------:R-:W-:-:S04]  /*19d90*/  IMAD.WIDE R4, R0, 0x2, R22 ;  /* 0x0000000200047825 */ /* 0x000fc800078e0216 */
[----:B------:R-:W-:Y:S01]  /*19da0*/  VIADD R0, R0, UR4 ;  /* 0x0000000400007c36 */ /* 0x000fe20008000000 */
[----:B------:R0:W-:Y:S03]  /*19db0*/  @P3 STG.E.U16 desc[UR40][R4.64], R3 ;  /* 0x0000000304003986 */ /* 0x0001e6000c101528 */
[----:B0-----:R-:W-:Y:S01]  /*19dc0*/  IMAD.WIDE R4, R0, 0x2, R12 ;  /* 0x0000000200047825 */ /* 0x001fe200078e020c */
[----:B------:R-:W-:Y:S02]  /*19dd0*/  PRMT R3, R11, 0x7632, R3 ;  /* 0x000076320b037816 */ /* 0x000fe40000000003 */
[----:B--2---:R-:W-:Y:S02]  /*19de0*/  ISETP.LT.AND P4, PT, R19, UR57, !P1 ;  /* 0x0000003913007c0c */ /* 0x004fe4000cf81270 */
[----:B----4-:R-:W-:Y:S01]  /*19df0*/  ISETP.LT.AND P6, PT, R24, UR55, !P1 ;  /* 0x0000003718007c0c */ /* 0x010fe2000cfc1270 */
[----:B------:R-:W-:Y:S01]  /*19e00*/  VIADD R8, R29, 0x16 ;  /* 0x000000161d087836 */ /* 0x000fe20000000000 */
[----:B------:R-:W-:Y:S01]  /*19e10*/  ISETP.LT.AND P5, PT, R25, UR56, !P1 ;  /* 0x0000003819007c0c */ /* 0x000fe2000cfa1270 */
[----:B------:R-:W-:Y:S01]  /*19e20*/  VIADD R9, R29, 0x17 ;  /* 0x000000171d097836 */ /* 0x000fe20000000000 */
[----:B------:R-:W0:Y:S07]  /*19e30*/  LDCU UR57, c[0x0][0x398] ;  /* 0x00007300ff3977ac */ /* 0x000e2e0008000800 */
[----:B------:R2:W-:Y:S01]  /*19e40*/  @P4 STG.E.U16 desc[UR40][R4.64], R11 ;  /* 0x0000000b04004986 */ /* 0x0005e2000c101528 */
[----:B------:R-:W-:Y:S01]  /*19e50*/  ISETP.GE.AND P2, PT, R8, UR59, PT ;  /* 0x0000003b08007c0c */ /* 0x000fe2000bf46270 */
[----:B------:R-:W-:Y:S01]  /*19e60*/  IMAD.WIDE R16, R0, 0x2, R14 ;  /* 0x0000000200107825 */ /* 0x000fe200078e020e */
[----:B------:R-:W-:Y:S01]  /*19e70*/  ISETP.GE.AND P3, PT, R9, UR64, PT ;  /* 0x0000004009007c0c */ /* 0x000fe2000bf66270 */
[----:B------:R-:W4:Y:S01]  /*19e80*/  LDCU UR55, c[0x0][0x39c] ;  /* 0x00007380ff3777ac */ /* 0x000f220008000800 */
[----:B------:R-:W0:Y:S01]  /*19e90*/  LDCU UR56, c[0x0][0x398] ;  /* 0x00007300ff3877ac */ /* 0x000e220008000800 */
[----:B--2---:R-:W2:Y:S01]  /*19ea0*/  LDL.LU R11, [R1+0xb18] ;  /* 0x000b1800010b7983 */ /* 0x004ea20000300800 */
[----:B------:R-:W-:Y:S01]  /*19eb0*/  ISETP.LT.AND P1, PT, R26, UR58, !P1 ;  /* 0x0000003a1a007c0c */ /* 0x000fe2000cf21270 */
[C---:B------:R-:W-:Y:S01]  /*19ec0*/  IMAD.WIDE R8, R0.reuse, 0x2, R20 ;  /* 0x0000000200087825 */ /* 0x040fe200078e0214 */
[----:B------:R-:W-:Y:S01]  /*19ed0*/  ISETP.LT.AND P4, PT, R19, UR60, !P2 ;  /* 0x0000003c13007c0c */ /* 0x000fe2000d781270 */
[----:B------:R-:W4:Y:S01]  /*19ee0*/  LDL.LU R28, [R1+0x5c] ;  /* 0x00005c00011c7983 */ /* 0x000f220000300800 */
[----:B------:R-:W0:Y:S01]  /*19ef0*/  LDCU UR58, c[0x0][0x398] ;  /* 0x00007300ff3a77ac */ /* 0x000e220008000800 */
[----:B------:R-:W-:-:S02]  /*19f00*/  IMAD.WIDE R4, R0, 0x2, R22 ;  /* 0x0000000200047825 */ /* 0x000fc400078e0216 */
[----:B------:R1:W-:Y:S01]  /*19f10*/  @P6 STG.E.U16 desc[UR40][R8.64], R3 ;  /* 0x0000000308006986 */ /* 0x0003e2000c101528 */
[----:B------:R-:W-:Y:S01]  /*19f20*/  ISETP.LT.AND P6, PT, R24, UR62, !P2 ;  /* 0x0000003e18007c0c */ /* 0x000fe2000d7c1270 */
[----:B------:R-:W-:Y:S01]  /*19f30*/  VIADD R0, R0, UR4 ;  /* 0x0000000400007c36 */ /* 0x000fe20008000000 */
[----:B------:R-:W0:Y:S01]  /*19f40*/  LDCU UR59, c[0x0][0x398] ;  /* 0x00007300ff3b77ac */ /* 0x000e220008000800 */
[----:B------:R3:W-:Y:S01]  /*19f50*/  @P5 STG.E.U16 desc[UR40][R16.64], R6 ;  /* 0x0000000610005986 */ /* 0x0007e2000c101528 */
[----:B------:R-:W-:Y:S01]  /*19f60*/  ISETP.LT.AND P5, PT, R25, UR61, !P2 ;  /* 0x0000003d19007c0c */ /* 0x000fe2000d7a1270 */
[----:B------:R-:W0:Y:S01]  /*19f70*/  LDCU UR60, c[0x0][0x398] ;  /* 0x00007300ff3c77ac */ /* 0x000e220008000800 */
[----:B------:R-:W0:Y:S01]  /*19f80*/  LDCU UR62, c[0x0][0x398] ;  /* 0x00007300ff3e77ac */ /* 0x000e220008000800 */
[----:B-1----:R-:W-:Y:S01]  /*19f90*/  PRMT R3, R6, 0x7632, R3 ;  /* 0x0000763206037816 */ /* 0x002fe20000000003 */
[C---:B------:R-:W-:Y:S01]  /*19fa0*/  IMAD.WIDE R8, R0.reuse, 0x2, R20 ;  /* 0x0000000200087825 */ /* 0x040fe200078e0214 */
[----:B------:R-:W1:Y:S03]  /*19fb0*/  LDCU UR61, c[0x0][0x39c] ;  /* 0x00007380ff3d77ac */ /* 0x000e660008000800 */
[----:B------:R0:W-:Y:S01]  /*19fc0*/  @P1 STG.E.U16 desc[UR40][R4.64], R3 ;  /* 0x0000000304001986 */ /* 0x0001e2000c101528 */
[C---:B---3--:R-:W-:Y:S01]  /*19fd0*/  IMAD.WIDE R16, R0.reuse, 0x2, R14 ;  /* 0x0000000200107825 */ /* 0x048fe200078e020e */
[----:B------:R-:W3:Y:S03]  /*19fe0*/  LDCU UR64, c[0x0][0x39c] ;  /* 0x00007380ff4077ac */ /* 0x000ee60008000800 */
[----:B0-----:R-:W-:Y:S01]  /*19ff0*/  IMAD.WIDE R4, R0, 0x2, R12 ;  /* 0x0000000200047825 */ /* 0x001fe200078e020c */
[----:B------:R-:W-:-:S04]  /*1a000*/  PRMT R3, R27, 0x7632, R3 ;  /* 0x000076321b037816 */ /* 0x000fc80000000003 */
[----:B------:R0:W-:Y:S04]  /*1a010*/  @P4 STG.E.U16 desc[UR40][R4.64], R27 ;  /* 0x0000001b04004986 */ /* 0x0001e8000c101528 */
[----:B------:R2:W-:Y:S01]  /*1a020*/  @P6 STG.E.U16 desc[UR40][R8.64], R3 ;  /* 0x0000000308006986 */ /* 0x0005e2000c101528 */
[----:B------:R-:W-:Y:S01]  /*1a030*/  ISETP.LT.AND P2, PT, R26, UR63, !P2 ;  /* 0x0000003f1a007c0c */ /* 0x000fe2000d741270 */
[----:B------:R-:W-:Y:S02]  /*1a040*/  VIADD R6, R29, 0x18 ;  /* 0x000000181d067836 */ /* 0x000fe40000000000 */
[----:B0-----:R-:W3:Y:S01]  /*1a050*/  LDL.LU R27, [R1+0xe0] ;  /* 0x0000e000011b7983 */ /* 0x001ee20000300800 */
[----:B------:R-:W-:Y:S01]  /*1a060*/  ISETP.LT.AND P4, PT, R19, UR67, !P3 ;  /* 0x0000004313007c0c */ /* 0x000fe2000df81270 */
[----:B------:R-:W-:Y:S01]  /*1a070*/  IMAD.WIDE R4, R0, 0x2, R22 ;  /* 0x0000000200047825 */ /* 0x000fe200078e0216 */
[----:B--2---:R-:W-:Y:S01]  /*1a080*/  PRMT R3, R11, 0x7632, R3 ;  /* 0x000076320b037816 */ /* 0x004fe20000000003 */
[----:B------:R0:W-:Y:S01]  /*1a090*/  @P5 STG.E.U16 desc[UR40][R16.64], R11 ;  /* 0x0000000b10005986 */ /* 0x0001e2000c101528 */
[----:B------:R-:W-:Y:S01]  /*1a0a0*/  ISETP.LT.AND P6, PT, R24, UR65, !P3 ;  /* 0x0000004118007c0c */ /* 0x000fe2000dfc1270 */
[----:B------:R-:W2:Y:S02]  /*1a0b0*/  LDCU UR63, c[0x0][0x398] ;  /* 0x00007300ff3f77ac */ /* 0x000ea40008000800 */
[----:B0-----:R-:W2:Y:S01]  /*1a0c0*/  LDL.LU R16, [R1+0x120] ;  /* 0x0001200001107983 */ /* 0x001ea20000300800 */
[----:B------:R-:W-:-:S03]  /*1a0d0*/  VIADD R0, R0, UR4 ;  /* 0x0000000400007c36 */ /* 0x000fc60008000000 */
[----:B------:R0:W-:Y:S04]  /*1a0e0*/  @P2 STG.E.U16 desc[UR40][R4.64], R3 ;  /* 0x0000000304002986 */ /* 0x0001e8000c101528 */
[----:B------:R-:W2:Y:S01]  /*1a0f0*/  LDL.LU R18, [R1+0x70] ;  /* 0x0000700001127983 */ /* 0x000ea20000300800 */
[----:B0-----:R-:W-:Y:S01]  /*1a100*/  IMAD.WIDE R4, R0, 0x2, R12 ;  /* 0x0000000200047825 */ /* 0x001fe200078e020c */
[----:B----4-:R-:W-:-:S04]  /*1a110*/  PRMT R3, R28, 0x7632, R3 ;  /* 0x000076321c037816 */ /* 0x010fc80000000003 */
[----:B------:R0:W-:Y:S04]  /*1a120*/  @P4 STG.E.U16 desc[UR40][R4.64], R28 ;  /* 0x0000001c04004986 */ /* 0x0001e8000c101528 */
[----:B0-----:R-:W4:Y:S01]  /*1a130*/  LDL.LU R28, [R1+0x60] ;  /* 0x00006000011c7983 */ /* 0x001f220000300800 */
[----:B------:R-:W-:Y:S01]  /*1a140*/  ISETP.LT.AND P5, PT, R25, UR66, !P3 ;  /* 0x0000004219007c0c */ /* 0x000fe2000dfa1270 */
[----:B------:R-:W-:Y:S01]  /*1a150*/  IMAD.WIDE R8, R0, 0x2, R20 ;  /* 0x0000000200087825 */ /* 0x000fe200078e0214 */
[----:B------:R-:W-:Y:S02]  /*1a160*/  ISETP.LT.AND P3, PT, R26, UR68, !P3 ;  /* 0x000000441a007c0c */ /* 0x000fe4000df61270 */
[----:B------:R-:W-:Y:S01]  /*1a170*/  ISETP.GE.AND P1, PT, R6, UR69, PT ;  /* 0x0000004506007c0c */ /* 0x000fe2000bf26270 */
[C---:B------:R-:W-:Y:S01]  /*1a180*/  IMAD.WIDE R10, R0.reuse, 0x2, R14 ;  /* 0x00000002000a7825 */ /* 0x040fe200078e020e */
[----:B------:R0:W-:Y:S02]  /*1a190*/  @P6 STG.E.U16 desc[UR40][R8.64], R3 ;  /* 0x0000000308006986 */ /* 0x0001e4000c101528 */
[----:B------:R-:W-:Y:S01]  /*1a1a0*/  ISETP.LT.AND P6, PT, R19, UR72, !P1 ;  /* 0x0000004813007c0c */ /* 0x000fe2000cfc1270 */
[C---:B------:R-:W-:Y:S01]  /*1a1b0*/  IMAD.WIDE R4, R0.reuse, 0x2, R22 ;  /* 0x0000000200047825 */ /* 0x040fe200078e0216 */
[----:B------:R-:W-:Y:S01]  /*1a1c0*/  ISETP.LT.AND P4, PT, R25, UR34, !P1 ;  /* 0x0000002219007c0c */ /* 0x000fe2000cf81270 */
[----:B------:R-:W1:Y:S02]  /*1a1d0*/  LDCU UR34, c[0x0][0x398] ;  /* 0x00007300ff2277ac */ /* 0x000e640008000800 */
[----:B------:R3:W-:Y:S01]  /*1a1e0*/  @P5 STG.E.U16 desc[UR40][R10.64], R7 ;  /* 0x000000070a005986 */ /* 0x0007e2000c101528 */
[----:B------:R-:W-:Y:S01]  /*1a1f0*/  VIADD R0, R0, UR4 ;  /* 0x0000000400007c36 */ /* 0x000fe20008000000 */
[----:B------:R-:W-:-:S02]  /*1a200*/  ISETP.LT.AND P5, PT, R24, UR70, !P1 ;  /* 0x0000004618007c0c */ /* 0x000fc4000cfa1270 */
[----:B0-----:R-:W-:Y:S01]  /*1a210*/  PRMT R3, R7, 0x7632, R3 ;  /* 0x0000763207037816 */ /* 0x001fe20000000003 */
[----:B------:R-:W-:-:S04]  /*1a220*/  VIADD R6, R29, 0x19 ;  /* 0x000000191d067836 */ /* 0x000fc80000000000 */
[----:B------:R0:W-:Y:S01]  /*1a230*/  @P3 STG.E.U16 desc[UR40][R4.64], R3 ;  /* 0x0000000304003986 */ /* 0x0001e2000c101528 */
[----:B------:R-:W-:Y:S01]  /*1a240*/  ISETP.GE.AND P2, PT, R6, UR26, PT ;  /* 0x0000001a06007c0c */ /* 0x000fe2000bf46270 */
[----:B---3--:R-:W-:Y:S01]  /*1a250*/  IMAD.WIDE R6, R0, 0x2, R20 ;  /* 0x0000000200067825 */ /* 0x008fe200078e0214 */
[----:B------:R-:W-:Y:S01]  /*1a260*/  ISETP.LT.AND P3, PT, R26, UR71, !P1 ;  /* 0x000000471a007c0c */ /* 0x000fe2000cf61270 */
[----:B------:R-:W3:Y:S02]  /*1a270*/  LDCU UR26, c[0x0][0x398] ;  /* 0x00007300ff1a77ac */ /* 0x000ee40008000800 */
[----:B------:R-:W-:-:S04]  /*1a280*/  IMAD.WIDE R8, R0, 0x2, R14 ;  /* 0x0000000200087825 */ /* 0x000fc800078e020e */
[----:B0-----:R-:W-:-:S04]  /*1a290*/  IMAD.WIDE R4, R0, 0x2, R12 ;  /* 0x0000000200047825 */ /* 0x001fc800078e020c */
[----:B------:R-:W-:-:S05]  /*1a2a0*/  VIADD R3, R29, 0x1a ;  /* 0x0000001a1d037836 */ /* 0x000fca0000000000 */
[----:B------:R-:W-:Y:S01]  /*1a2b0*/  ISETP.GE.AND P1, PT, R3, UR36, PT ;  /* 0x0000002403007c0c */ /* 0x000fe2000bf26270 */
[----:B------:R-:W0:Y:S01]  /*1a2c0*/  LDCU UR36, c[0x0][0x398] ;  /* 0x00007300ff2477ac */ /* 0x000e220008000800 */
[----:B------:R-:W-:Y:S02]  /*1a2d0*/  PRMT R3, R27, 0x7632, R3 ;  /* 0x000076321b037816 */ /* 0x000fe40000000003 */
[----:B--2---:R-:W-:Y:S01]  /*1a2e0*/  PRMT R10, R16, 0x7632, R10 ;  /* 0x00007632100a7816 */ /* 0x004fe2000000000a */
[----:B------:R2:W-:Y:S01]  /*1a2f0*/  @P6 STG.E.U16 desc[UR40][R4.64], R16 ;  /* 0x0000001004006986 */ /* 0x0005e2000c101528 */
[----:B------:R-:W-:Y:S01]  /*1a300*/  ISETP.LT.AND P6, PT, R19, UR32, !P2 ;  /* 0x0000002013007c0c */ /* 0x000fe2000d7c1270 */
[----:B------:R-:W0:Y:S02]  /*1a310*/  LDCU UR32, c[0x0][0x398] ;  /* 0x00007300ff2077ac */ /* 0x000e240008000800 */
[----:B------:R-:W-:Y:S04]  /*1a320*/  @P5 STG.E.U16 desc[UR40][R6.64], R10 ;  /* 0x0000000a06005986 */ /* 0x000fe8000c101528 */
[----:B--2---:R-:W2:Y:S01]  /*1a330*/  LDL.LU R16, [R1+0x124] ;  /* 0x0001240001107983 */ /* 0x004ea20000300800 */
[----:B------:R-:W-:-:S03]  /*1a340*/  IMAD.WIDE R4, R0, 0x2, R22 ;  /* 0x0000000200047825 */ /* 0x000fc600078e0216 */
[----:B------:R0:W-:Y:S01]  /*1a350*/  @P4 STG.E.U16 desc[UR40][R8.64], R27 ;  /* 0x0000001b08004986 */ /* 0x0001e2000c101528 */
[----:B------:R-:W-:Y:S01]  /*1a360*/  VIADD R0, R0, UR4 ;  /* 0x0000000400007c36 */ /* 0x000fe20008000000 */
[----:B------:R-:W-:Y:S02]  /*1a370*/  ISETP.LT.AND P5, PT, R24, UR73, !P2 ;  /* 0x0000004918007c0c */ /* 0x000fe4000d7a1270 */
[----:B------:R-:W-:Y:S01]  /*1a380*/  ISETP.LT.AND P4, PT, R25, UR24, !P2 ;  /* 0x0000001819007c0c */ /* 0x000fe2000d781270 */
[----:B------:R1:W-:Y:S04]  /*1a390*/  @P3 STG.E.U16 desc[UR40][R4.64], R3 ;  /* 0x0000000304003986 */ /* 0x0003e8000c101528 */
[----:B0-----:R-:W3:Y:S01]  /*1a3a0*/  LDL.LU R27, [R1+0xe4] ;  /* 0x0000e400011b7983 */ /* 0x001ee20000300800 */
[----:B------:R-:W-:Y:S01]  /*1a3b0*/  IMAD.WIDE R6, R0, 0x2, R20 ;  /* 0x0000000200067825 */ /* 0x000fe200078e0214 */
[----:B------:R-:W-:Y:S01]  /*1a3c0*/  PRMT R10, R18, 0x7632, R10 ;  /* 0x00007632120a7816 */ /* 0x000fe2000000000a */
[----:B------:R-:W0:Y:S02]  /*1a3d0*/  LDCU UR24, c[0x0][0x398] ;  /* 0x00007300ff1877ac */ /* 0x000e240008000800 */
[----:B-1----:R-:W-:-:S04]  /*1a3e0*/  IMAD.WIDE R4, R0, 0x2, R12 ;  /* 0x0000000200047825 */ /* 0x002fc800078e020c */
[----:B------:R-:W-:Y:S01]  /*1a3f0*/  VIADD R3, R29, 0x1b ;  /* 0x0000001b1d037836 */ /* 0x000fe20000000000 */
[----:B------:R1:W-:Y:S01]  /*1a400*/  @P6 STG.E.U16 desc[UR40][R4.64], R18 ;  /* 0x0000001204006986 */ /* 0x0003e2000c101528 */
[----:B------:R-:W-:Y:S01]  /*1a410*/  IMAD.WIDE R8, R0, 0x2, R14 ;  /* 0x0000000200087825 */ /* 0x000fe200078e020e */
[----:B------:R-:W-:Y:S01]  /*1a420*/  ISETP.LT.AND P3, PT, R26, UR38, !P2 ;  /* 0x000000261a007c0c */ /* 0x000fe2000d761270 */
[----:B------:R-:W0:Y:S01]  /*1a430*/  LDCU UR38, c[0x0][0x398] ;  /* 0x00007300ff2677ac */ /* 0x000e220008000800 */
[----:B------:R-:W-:Y:S01]  /*1a440*/  ISETP.GE.AND P2, PT, R3, UR46, PT ;  /* 0x0000002e03007c0c */ /* 0x000fe2000bf46270 */
[----:B------:R-:W-:Y:S01]  /*1a450*/  @P5 STG.E.U16 desc[UR40][R6.64], R10 ;  /* 0x0000000a06005986 */ /* 0x000fe2000c101528 */
[----:B----4-:R-:W-:Y:S01]  /*1a460*/  PRMT R3, R28, 0x7632, R3 ;  /* 0x000076321c037816 */ /* 0x010fe20000000003 */
[----:B------:R-:W4:Y:S02]  /*1a470*/  LDCU UR46, c[0x0][0x398] ;  /* 0x00007300ff2e77ac */ /* 0x000f240008000800 */
[----:B-1----:R-:W4:Y:S04]  /*1a480*/  LDL.LU R18, [R1+0x74] ;  /* 0x0000740001127983 */ /* 0x002f280000300800 */
[----:B------:R1:W-:Y:S04]  /*1a490*/  @P4 STG.E.U16 desc[UR40][R8.64], R28 ;  /* 0x0000001c08004986 */ /* 0x0003e8000c101528 */
[----:B-1----:R-:W4:Y:S01]  /*1a4a0*/  LDL.LU R28, [R1+0x64] ;  /* 0x00006400011c7983 */ /* 0x002f220000300800 */
[----:B------:R-:W-:Y:S01]  /*1a4b0*/  ISETP.LT.AND P6, PT, R19, UR42, !P1 ;  /* 0x0000002a13007c0c */ /* 0x000fe2000cfc1270 */
[----:B------:R-:W-:Y:S01]  /*1a4c0*/  IMAD.WIDE R4, R0, 0x2, R22 ;  /* 0x0000000200047825 */ /* 0x000fe200078e0216 */
[----:B------:R-:W-:Y:S01]  /*1a4d0*/  ISETP.LT.AND P5, PT, R24, UR44, !P1 ;  /* 0x0000002c18007c0c */ /* 0x000fe2000cfa1270 */
[----:B------:R-:W1:Y:S02]  /*1a4e0*/  LDCU UR42, c[0x0][0x39c] ;  /* 0x00007380ff2a77ac */ /* 0x000e640008000800 */
[----:B------:R-:W-:Y:S01]  /*1a4f0*/  VIADD R0, R0, UR4 ;  /* 0x0000000400007c36 */ /* 0x000fe20008000000 */
[----:B------:R-:W-:Y:S01]  /*1a500*/  ISETP.LT.AND P4, PT, R25, UR45, !P1 ;  /* 0x0000002d19007c0c */ /* 0x000fe2000cf81270 */
[----:B------:R0:W-:Y:S01]  /*1a510*/  @P3 STG.E.U16 desc[UR40][R4.64], R3 ;  /* 0x0000000304003986 */ /* 0x0001e2000c101528 */
[----:B------:R-:W-:Y:S01]  /*1a520*/  ISETP.LT.AND P3, PT, R26, UR48, !P1 ;  /* 0x000000301a007c0c */ /* 0x000fe2000cf61270 */
[C---:B------:R-:W-:Y:S01]  /*1a530*/  IMAD.WIDE R6, R0.reuse, 0x2, R20 ;  /* 0x0000000200067825 */ /* 0x040fe200078e0214 */
[----:B------:R-:W1:Y:S03]  /*1a540*/  LDCU UR44, c[0x0][0x398] ;  /* 0x00007300ff2c77ac */ /* 0x000e660008000800 */
[C---:B------:R-:W-:Y:S01]  /*1a550*/  IMAD.WIDE R8, R0.reuse, 0x2, R14 ;  /* 0x0000000200087825 */ /* 0x040fe200078e020e */
[----:B------:R-:W1:Y:S01]  /*1a560*/  LDCU UR45, c[0x0][0x39c] ;  /* 0x00007380ff2d77ac */ /* 0x000e620008000800 */
[----:B------:R-:W1:Y:S02]  /*1a570*/  LDCU UR48, c[0x0][0x398] ;  /* 0x00007300ff3077ac */ /* 0x000e640008000800 */
[----:B0-----:R-:W-:-:S04]  /*1a580*/  IMAD.WIDE R4, R0, 0x2, R12 ;  /* 0x0000000200047825 */ /* 0x001fc800078e020c */
[----:B------:R-:W-:-:S05]  /*1a590*/  VIADD R3, R29, 0x1c ;  /* 0x0000001c1d037836 */ /* 0x000fca0000000000 */
[----:B------:R-:W-:Y:S01]  /*1a5a0*/  ISETP.GE.AND P1, PT, R3, UR10, PT ;  /* 0x0000000a03007c0c */ /* 0x000fe2000bf26270 */
[----:B------:R-:W0:Y:S01]  /*1a5b0*/  LDCU UR10, c[0x0][0x398] ;  /* 0x00007300ff0a77ac */ /* 0x000e220008000800 */
[----:B--2---:R-:W-:Y:S01]  /*1a5c0*/  PRMT R10, R16, 0x7632, R10 ;  /* 0x00007632100a7816 */ /* 0x004fe2000000000a */
[----:B------:R2:W-:Y:S01]  /*1a5d0*/  @P6 STG.E.U16 desc[UR40][R4.64], R16 ;  /* 0x0000001004006986 */ /* 0x0005e2000c101528 */
[----:B------:R-:W-:Y:S01]  /*1a5e0*/  ISETP.LT.AND P6, PT, R19, UR50, !P2 ;  /* 0x0000003213007c0c */ /* 0x000fe2000d7c1270 */
[----:B------:R-:W0:Y:S02]  /*1a5f0*/  LDCU UR50, c[0x0][0x398] ;  /* 0x00007300ff3277ac */ /* 0x000e240008000800 */
[----:B------:R-:W-:Y:S04]  /*1a600*/  @P5 STG.E.U16 desc[UR40][R6.64], R10 ;  /* 0x0000000a06005986 */ /* 0x000fe8000c101528 */
[----:B--2---:R-:W2:Y:S01]  /*1a610*/  LDL.LU R16, [R1+0x128] ;  /* 0x0001280001107983 */ /* 0x004ea20000300800 */
[----:B---3--:R-:W-:-:S03]  /*1a620*/  PRMT R3, R27, 0x7632, R3 ;  /* 0x000076321b037816 */ /* 0x008fc60000000003 */
[----:B------:R3:W-:Y:S01]  /*1a630*/  @P4 STG.E.U16 desc[UR40][R8.64], R27 ;  /* 0x0000001b08004986 */ /* 0x0007e2000c101528 */
[----:B------:R-:W-:Y:S01]  /*1a640*/  IMAD.WIDE R4, R0, 0x2, R22 ;  /* 0x0000000200047825 */ /* 0x000fe200078e0216 */
[----:B------:R-:W-:-:S03]  /*1a650*/  ISETP.LT.AND P5, PT, R24, UR74, !P2 ;  /* 0x0000004a18007c0c */ /* 0x000fc6000d7a1270 */
[----:B------:R-:W-:Y:S01]  /*1a660*/  VIADD R0, R0, UR4 ;  /* 0x0000000400007c36 */ /* 0x000fe20008000000 */
[----:B------:R-:W-:Y:S01]  /*1a670*/  ISETP.LT.AND P4, PT, R25, UR9, !P2 ;  /* 0x0000000919007c0c */ /* 0x000fe2000d781270 */
[----:B---3--:R-:W3:Y:S04]  /*1a680*/  LDL.LU R27, [R1+0xe8] ;  /* 0x0000e800011b7983 */ /* 0x008ee80000300800 */
[----:B------:R0:W-:Y:S01]  /*1a690*/  @P3 STG.E.U16 desc[UR40][R4.64], R3 ;  /* 0x0000000304003986 */ /* 0x0001e2000c101528 */
[----:B------:R-:W-:Y:S01]  /*1a6a0*/  IMAD.WIDE R6, R0, 0x2, R20 ;  /* 0x0000000200067825 */ /* 0x000fe200078e0214 */
[----:B----4-:R-:W-:-:S03]  /*1a6b0*/  PRMT R10, R18, 0x7632, R10 ;  /* 0x00007632120a7816 */ /* 0x010fc6000000000a */
[C---:B------:R-:W-:Y:S01]  /*1a6c0*/  IMAD.WIDE R8, R0.reuse, 0x2, R14 ;  /* 0x0000000200087825 */ /* 0x040fe200078e020e */
[----:B------:R-:W4:Y:S03]  /*1a6d0*/  LDCU UR9, c[0x0][0x398] ;  /* 0x00007300ff0977ac */ /* 0x000f260008000800 */
[----:B0-----:R-:W-:-:S04]  /*1a6e0*/  IMAD.WIDE R4, R0, 0x2, R12 ;  /* 0x0000000200047825 */ /* 0x001fc800078e020c */
[----:B------:R-:W-:Y:S01]  /*1a6f0*/  VIADD R3, R29, 0x1d ;  /* 0x0000001d1d037836 */ /* 0x000fe20000000000 */
[----:B------:R0:W-:Y:S01]  /*1a700*/  @P6 STG.E.U16 desc[UR40][R4.64], R18 ;  /* 0x0000001204006986 */ /* 0x0001e2000c101528 */
[----:B------:R-:W-:Y:S01]  /*1a710*/  ISETP.LT.AND P3, PT, R26, UR52, !P2 ;  /* 0x000000341a007c0c */ /* 0x000fe2000d761270 */
[----:B------:R-:W1:Y:S02]  /*1a720*/  LDCU UR52, c[0x0][0x398] ;  /* 0x00007300ff3477ac */ /* 0x000e640008000800 */
[----:B------:R-:W-:Y:S01]  /*1a730*/  ISETP.GE.AND P2, PT, R3, UR11, PT ;  /* 0x0000000b03007c0c */ /* 0x000fe2000bf46270 */
[----:B------:R-:W-:Y:S01]  /*1a740*/  @P5 STG.E.U16 desc[UR40][R6.64], R10 ;  /* 0x0000000a06005986 */ /* 0x000fe2000c101528 */
[----:B------:R-:W-:Y:S01]  /*1a750*/  PRMT R3, R28, 0x7632, R3 ;  /* 0x000076321c037816 */ /* 0x000fe20000000003 */
[----:B------:R-:W1:Y:S02]  /*1a760*/  LDCU UR11, c[0x0][0x398] ;  /* 0x00007300ff0b77ac */ /* 0x000e640008000800 */
[----:B0-----:R-:W4:Y:S04]  /*1a770*/  LDL.LU R18, [R1+0x78] ;  /* 0x0000780001127983 */ /* 0x001f280000300800 */
[----:B------:R0:W-:Y:S04]  /*1a780*/  @P4 STG.E.U16 desc[UR40][R8.64], R28 ;  /* 0x0000001c08004986 */ /* 0x0001e8000c101528 */
[----:B0-----:R-:W4:Y:S01]  /*1a790*/  LDL.LU R28, [R1+0x68] ;  /* 0x00006800011c7983 */ /* 0x001f220000300800 */
[----:B------:R-:W-:Y:S01]  /*1a7a0*/  ISETP.LT.AND P6, PT, R19, UR75, !P1 ;  /* 0x0000004b13007c0c */ /* 0x000fe2000cfc1270 */
[----:B------:R-:W-:Y:S01]  /*1a7b0*/  IMAD.WIDE R4, R0, 0x2, R22 ;  /* 0x0000000200047825 */ /* 0x000fe200078e0216 */
[----:B------:R-:W-:Y:S01]  /*1a7c0*/  ISETP.LT.AND P5, PT, R24, UR17, !P1 ;  /* 0x0000001118007c0c */ /* 0x000fe2000cfa1270 */
[----:B------:R-:W0:Y:S02]  /*1a7d0*/  LDCU UR17, c[0x0][0x398] ;  /* 0x00007300ff1177ac */ /* 0x000e240008000800 */
[----:B------:R-:W-:Y:S01]  /*1a7e0*/  VIADD R0, R0, UR4 ;  /* 0x0000000400007c36 */ /* 0x000fe20008000000 */
[----:B------:R-:W-:Y:S01]  /*1a7f0*/  ISETP.LT.AND P4, PT, R25, UR12, !P1 ;  /* 0x0000000c19007c0c */ /* 0x000fe2000cf81270 */
[----:B------:R1:W-:Y:S01]  /*1a800*/  @P3 STG.E.U16 desc[UR40][R4.64], R3 ;  /* 0x0000000304003986 */ /* 0x0003e2000c101528 */
[----:B------:R-:W-:Y:S01]  /*1a810*/  ISETP.LT.AND P3, PT, R26, UR18, !P1 ;  /* 0x000000121a007c0c */ /* 0x000fe2000cf61270 */
[C---:B------:R-:W-:Y:S01]  /*1a820*/  IMAD.WIDE R6, R0.reuse, 0x2, R20 ;  /* 0x0000000200067825 */ /* 0x040fe200078e0214 */
[----:B------:R-:W0:Y:S03]  /*1a830*/  LDCU UR12, c[0x0][0x398] ;  /* 0x00007300ff0c77ac */ /* 0x000e260008000800 */
[C---:B------:R-:W-:Y:S01]  /*1a840*/  IMAD.WIDE R8, R0.reuse, 0x2, R14 ;  /* 0x0000000200087825 */ /* 0x040fe200078e020e */
[----:B------:R-:W0:Y:S03]  /*1a850*/  LDCU UR18, c[0x0][0x39c] ;  /* 0x00007380ff1277ac */ /* 0x000e260008000800 */
[----:B-1----:R-:W-:-:S04]  /*1a860*/  IMAD.WIDE R4, R0, 0x2, R12 ;  /* 0x0000000200047825 */ /* 0x002fc800078e020c */
[----:B------:R-:W-:-:S05]  /*1a870*/  VIADD R3, R29, 0x1e ;  /* 0x0000001e1d037836 */ /* 0x000fca0000000000 */
[----:B------:R-:W-:Y:S01]  /*1a880*/  ISETP.GE.AND P1, PT, R3, UR13, PT ;  /* 0x0000000d03007c0c */ /* 0x000fe2000bf26270 */
[----:B------:R-:W1:Y:S01]  /*1a890*/  LDCU UR13, c[0x0][0x398] ;  /* 0x00007300ff0d77ac */ /* 0x000e620008000800 */
[----:B--2---:R-:W-:Y:S01]  /*1a8a0*/  PRMT R10, R16, 0x7632, R10 ;  /* 0x00007632100a7816 */ /* 0x004fe2000000000a */
[----:B------:R2:W-:Y:S04]  /*1a8b0*/  @P6 STG.E.U16 desc[UR40][R4.64], R16 ;  /* 0x0000001004006986 */ /* 0x0005e8000c101528 */
[----:B------:R-:W-:Y:S04]  /*1a8c0*/  @P5 STG.E.U16 desc[UR40][R6.64], R10 ;  /* 0x0000000a06005986 */ /* 0x000fe8000c101528 */
[----:B--2---:R-:W2:Y:S01]  /*1a8d0*/  LDL.LU R16, [R1+0x12c] ;  /* 0x00012c0001107983 */ /* 0x004ea20000300800 */
[----:B---3--:R-:W-:-:S03]  /*1a8e0*/  PRMT R3, R27, 0x7632, R3 ;  /* 0x000076321b037816 */ /* 0x008fc60000000003 */
[----:B------:R3:W-:Y:S01]  /*1a8f0*/  @P4 STG.E.U16 desc[UR40][R8.64], R27 ;  /* 0x0000001b08004986 */ /* 0x0007e2000c101528 */
[----:B------:R-:W-:Y:S01]  /*1a900*/  ISETP.LT.AND P4, PT, R19, UR76, !P2 ;  /* 0x0000004c13007c0c */ /* 0x000fe2000d781270 */
[----:B------:R-:W-:Y:S01]  /*1a910*/  IMAD.WIDE R4, R0, 0x2, R22 ;  /* 0x0000000200047825 */ /* 0x000fe200078e0216 */
[----:B------:R-:W-:Y:S01]  /*1a920*/  ISETP.LT.AND P5, PT, R24, UR15, !P2 ;  /* 0x0000000f18007c0c */ /* 0x000fe2000d7a1270 */
[----:B------:R-:W0:Y:S02]  /*1a930*/  LDCU UR15, c[0x0][0x398] ;  /* 0x00007300ff0f77ac */ /* 0x000e240008000800 */
[----:B------:R-:W-:Y:S01]  /*1a940*/  VIADD R0, R0, UR4 ;  /* 0x0000000400007c36 */ /* 0x000fe20008000000 */
[----:B---3--:R-:W3:Y:S01]  /*1a950*/  LDL.LU R27, [R1+0xec] ;  /* 0x0000ec00011b7983 */ /* 0x008ee20000300800 */
[----:B------:R-:W-:Y:S01]  /*1a960*/  ISETP.LT.AND P6, PT, R25, UR16, !P2 ;  /* 0x0000001019007c0c */ /* 0x000fe2000d7c1270 */
[----:B------:R-:W-:Y:S02]  /*1a970*/  VIADD R8, R29, 0x1f ;  /* 0x0000001f1d087836 */ /* 0x000fe40000000000 */
[----:B------:R0:W-:Y:S01]  /*1a980*/  @P3 STG.E.U16 desc[UR40][R4.64], R3 ;  /* 0x0000000304003986 */ /* 0x0001e2000c101528 */
[----:B------:R-:W-:Y:S01]  /*1a990*/  IMAD.WIDE R6, R0, 0x2, R20 ;  /* 0x0000000200067825 */ /* 0x000fe200078e0214 */
[----:B------:R-:W0:Y:S01]  /*1a9a0*/  LDCU UR16, c[0x0][0x398] ;  /* 0x00007300ff1077ac */ /* 0x000e220008000800 */
[----:B------:R-:W-:-:S02]  /*1a9b0*/  ISETP.GE.AND P3, PT, R8, UR22, PT ;  /* 0x0000001608007c0c */ /* 0x000fc4000bf66270 */
[----:B------:R-:W-:Y:S01]  /*1a9c0*/  IMAD.WIDE R8, R0, 0x2, R14 ;  /* 0x0000000200087825 */ /* 0x000fe200078e020e */
[----:B----4-:R-:W-:-:S03]  /*1a9d0*/  PRMT R10, R28, 0x7632, R10 ;  /* 0x000076321c0a7816 */ /* 0x010fc6000000000a */
[----:B0-----:R-:W-:Y:S01]  /*1a9e0*/  IMAD.WIDE R4, R0, 0x2, R12 ;  /* 0x0000000200047825 */ /* 0x001fe200078e020c */
[----:B------:R-:W-:Y:S01]  /*1a9f0*/  PRMT R3, R18, 0x7632, R3 ;  /* 0x0000763212037816 */ /* 0x000fe20000000003 */
[----:B------:R-:W0:Y:S03]  /*1aa00*/  LDCU UR22, c[0x0][0x39c] ;  /* 0x00007380ff1677ac */ /* 0x000e260008000800 */
[----:B------:R4:W-:Y:S04]  /*1aa10*/  @P4 STG.E.U16 desc[UR40][R4.64], R18 ;  /* 0x0000001204004986 */ /* 0x0009e8000c101528 */
[----:B------:R-:W-:Y:S04]  /*1aa20*/  @P5 STG.E.U16 desc[UR40][R6.64], R3 ;  /* 0x0000000306005986 */ /* 0x000fe8000c101528 */
[----:B----4-:R-:W4:Y:S04]  /*1aa30*/  LDL.LU R18, [R1+0x7c] ;  /* 0x00007c0001127983 */ /* 0x010f280000300800 */
[----:B------:R0:W-:Y:S04]  /*1aa40*/  @P6 STG.E.U16 desc[UR40][R8.64], R28 ;  /* 0x0000001c08006986 */ /* 0x0001e8000c101528 */
[----:B0-----:R-:W4:Y:S01]  /*1aa50*/  LDL.LU R28, [R1+0x6c] ;  /* 0x00006c00011c7983 */ /* 0x001f220000300800 */
[----:B------:R-:W-:Y:S01]  /*1aa60*/  ISETP.LT.AND P2, PT, R26, UR5, !P2 ;  /* 0x000000051a007c0c */ /* 0x000fe2000d741270 */
[C---:B------:R-:W-:Y:S01]  /*1aa70*/  VIADD R3, R0.reuse, UR4 ;  /* 0x0000000400037c36 */ /* 0x040fe20008000000 */
[----:B------:R-:W-:Y:S01]  /*1aa80*/  ISETP.LT.AND P5, PT, R19, UR77, !P1 ;  /* 0x0000004d13007c0c */ /* 0x000fe2000cfa1270 */
[----:B------:R-:W-:Y:S01]  /*1aa90*/  IMAD.WIDE R4, R0, 0x2, R22 ;  /* 0x0000000200047825 */ /* 0x000fe200078e0216 */
[----:B------:R-:W-:Y:S01]  /*1aaa0*/  ISETP.LT.AND P6, PT, R24, UR19, !P1 ;  /* 0x0000001318007c0c */ /* 0x000fe2000cfc1270 */
[----:B------:R-:W0:Y:S01]  /*1aab0*/  LDCU UR5, c[0x0][0x398] ;  /* 0x00007300ff0577ac */ /* 0x000e220008000800 */
[----:B------:R-:W-:Y:S01]  /*1aac0*/  ISETP.LT.AND P4, PT, R25, UR14, !P1 ;  /* 0x0000000e19007c0c */ /* 0x000fe2000cf81270 */
[C---:B------:R-:W-:Y:S01]  /*1aad0*/  IMAD.WIDE R6, R3.reuse, 0x2, R12 ;  /* 0x0000000203067825 */ /* 0x040fe200078e020c */
[----:B------:R-:W0:Y:S03]  /*1aae0*/  LDCU UR19, c[0x0][0x398] ;  /* 0x00007300ff1377ac */ /* 0x000e260008000800 */
[----:B------:R-:W-:-:S02]  /*1aaf0*/  IMAD.WIDE R8, R3, 0x2, R20 ;  /* 0x0000000203087825 */ /* 0x000fc400078e0214 */
[----:B------:R1:W-:Y:S01]  /*1ab00*/  @P2 STG.E.U16 desc[UR40][R4.64], R10 ;  /* 0x0000000a04002986 */ /* 0x0003e2000c101528 */
[----:B------:R-:W-:Y:S01]  /*1ab10*/  ISETP.LT.AND P2, PT, R26, UR20, !P1 ;  /* 0x000000141a007c0c */ /* 0x000fe2000cf41270 */
[----:B------:R-:W0:Y:S01]  /*1ab20*/  LDCU UR14, c[0x0][0x398] ;  /* 0x00007300ff0e77ac */ /* 0x000e220008000800 */
[----:B------:R-:W0:Y:S01]  /*1ab30*/  LDCU UR20, c[0x0][0x398] ;  /* 0x00007300ff1477ac */ /* 0x000e220008000800 */
[----:B-1----:R-:W-:Y:S01]  /*1ab40*/  IMAD.WIDE R4, R3, 0x2, R14 ;  /* 0x0000000203047825 */ /* 0x002fe200078e020e */
[----:B--2---:R-:W-:Y:S01]  /*1ab50*/  PRMT R0, R16, 0x7632, R0 ;  /* 0x0000763210007816 */ /* 0x004fe20000000000 */
[----:B------:R1:W-:Y:S04]  /*1ab60*/  @P5 STG.E.U16 desc[UR40][R6.64], R16 ;  /* 0x0000001006005986 */ /* 0x0003e8000c101528 */
[----:B------:R3:W-:Y:S01]  /*1ab70*/  @P6 STG.E.U16 desc[UR40][R8.64], R0 ;  /* 0x0000000008006986 */ /* 0x0007e2000c101528 */
[----:B------:R-:W-:Y:S01]  /*1ab80*/  ISETP.LT.AND P6, PT, R19, UR21, !P3 ;  /* 0x0000001513007c0c */ /* 0x000fe2000dfc1270 */
[----:B------:R-:W2:Y:S02]  /*1ab90*/  LDCU UR21, c[0x0][0x398] ;  /* 0x00007300ff1577ac */ /* 0x000ea40008000800 */
[----:B-1----:R-:W2:Y:S01]  /*1aba0*/  LDL.LU R16, [R1+0xa0] ;  /* 0x0000a00001107983 */ /* 0x002ea20000300800 */
[----:B------:R-:W-:Y:S01]  /*1abb0*/  VIADD R6, R29, 0x20 ;  /* 0x000000201d067836 */ /* 0x000fe20000000000 */
[----:B---3--:R-:W-:-:S02]  /*1abc0*/  PRMT R0, R27, 0x7632, R0 ;  /* 0x000076321b007816 */ /* 0x008fc40000000000 */
[----:B------:R1:W-:Y:S01]  /*1abd0*/  @P4 STG.E.U16 desc[UR40][R4.64], R27 ;  /* 0x0000001b04004986 */ /* 0x0003e2000c101528 */
[----:B------:R-:W-:Y:S01]  /*1abe0*/  VIADD R8, R3, UR4 ;  /* 0x0000000403087c36 */ /* 0x000fe20008000000 */
[----:B------:R-:W-:Y:S01]  /*1abf0*/  ISETP.LT.AND P4, PT, R24, UR28, !P3 ;  /* 0x0000001c18007c0c */ /* 0x000fe2000df81270 */
[----:B------:R-:W3:Y:S01]  /*1ac00*/  LDCU UR28, c[0x0][0x398] ;  /* 0x00007300ff1c77ac */ /* 0x000ee20008000800 */
[----:B------:R-:W-:Y:S01]  /*1ac10*/  ISETP.LT.AND P5, PT, R25, UR23, !P3 ;  /* 0x0000001719007c0c */ /* 0x000fe2000dfa1270 */
[----:B-1----:R-:W3:Y:S01]  /*1ac20*/  LDL.LU R27, [R1+0x90] ;  /* 0x00009000011b7983 */ /* 0x002ee20000300800 */
[----:B------:R-:W-:Y:S01]  /*1ac30*/  IMAD.WIDE R4, R3, 0x2, R22 ;  /* 0x0000000203047825 */ /* 0x000fe200078e0216 */
[----:B------:R-:W-:Y:S01]  /*1ac40*/  ISETP.GE.AND P1, PT, R6, UR29, PT ;  /* 0x0000001d06007c0c */ /* 0x000fe2000bf26270 */
[----:B------:R-:W1:Y:S02]  /*1ac50*/  LDCU UR29, c[0x0][0x39c] ;  /* 0x00007380ff1d77ac */ /* 0x000e640008000800 */
[C---:B------:R-:W-:Y:S01]  /*1ac60*/  IMAD.WIDE R6, R8.reuse, 0x2, R12 ;  /* 0x0000000208067825 */ /* 0x040fe200078e020c */
[----:B------:R0:W-:Y:S01]  /*1ac70*/  @P2 STG.E.U16 desc[UR40][R4.64], R0 ;  /* 0x0000000004002986 */ /* 0x0001e2000c101528 */
[----:B------:R-:W1:Y:S02]  /*1ac80*/  LDCU UR23, c[0x0][0x398] ;  /* 0x00007300ff1777ac */ /* 0x000e640008000800 */
[----:B0-----:R-:W-:Y:S01]  /*1ac90*/  IMAD.WIDE R4, R8, 0x2, R20 ;  /* 0x0000000208047825 */ /* 0x001fe200078e0214 */
[----:B----4-:R-:W-:Y:S01]  /*1aca0*/  PRMT R0, R18, 0x7632, R0 ;  /* 0x0000763212007816 */ /* 0x010fe20000000000 */
[----:B------:R0:W-:Y:S04]  /*1acb0*/  @P6 STG.E.U16 desc[UR40][R6.64], R18 ;  /* 0x0000001206006986 */ /* 0x0001e8000c101528 */
[----:B------:R-:W-:Y:S01]  /*1acc0*/  @P4 STG.E.U16 desc[UR40][R4.64], R0 ;  /* 0x0000000004004986 */ /* 0x000fe2000c101528 */
[----:B0-----:R-:W-:-:S03]  /*1acd0*/  IMAD.WIDE R6, R8, 0x2, R14 ;  /* 0x0000000208067825 */ /* 0x001fc600078e020e */
[----:B------:R-:W4:Y:S01]  /*1ace0*/  LDL.LU R18, [R1+0xf0] ;  /* 0x0000f00001127983 */ /* 0x000f220000300800 */
[----:B------:R-:W-:-:S03]  /*1acf0*/  PRMT R3, R28, 0x7632, R3 ;  /* 0x000076321c037816 */ /* 0x000fc60000000003 */
[----:B------:R0:W-:Y:S04]  /*1ad00*/  @P5 STG.E.U16 desc[UR40][R6.64], R28 ;  /* 0x0000001c06005986 */ /* 0x0001e8000c101528 */
[----:B0-----:R-:W4:Y:S01]  /*1ad10*/  LDL.LU R28, [R1+0x80] ;  /* 0x00008000011c7983 */ /* 0x001f220000300800 */
[----:B------:R-:W-:Y:S02]  /*1ad20*/  ISETP.LT.AND P3, PT, R26, UR31, !P3 ;  /* 0x0000001f1a007c0c */ /* 0x000fe4000df61270 */
[----:B------:R-:W-:Y:S01]  /*1ad30*/  ISETP.LT.AND P6, PT, R19, UR30, !P1 ;  /* 0x0000001e13007c0c */ /* 0x000fe2000cfc1270 */
[----:B------:R-:W-:Y:S01]  /*1ad40*/  IMAD.WIDE R4, R8, 0x2, R22 ;  /* 0x0000000208047825 */ /* 0x000fe200078e0216 */
[----:B------:R-:W-:Y:S01]  /*1ad50*/  ISETP.LT.AND P4, PT, R24, UR43, !P1 ;  /* 0x0000002b18007c0c */ /* 0x000fe2000cf81270 */
[----:B------:R-:W0:Y:S02]  /*1ad60*/  LDCU UR30, c[0x0][0x398] ;  /* 0x00007300ff1e77ac */ /* 0x000e240008000800 */
[----:B------:R-:W-:Y:S01]  /*1ad70*/  VIADD R0, R8, UR4 ;  /* 0x0000000408007c36 */ /* 0x000fe20008000000 */
[----:B------:R-:W-:Y:S01]  /*1ad80*/  ISETP.LT.AND P5, PT, R25, UR54, !P1 ;  /* 0x0000003619007c0c */ /* 0x000fe2000cfa1270 */
[----:B------:R-:W-:Y:S01]  /*1ad90*/  VIADD R6, R29, 0x21 ;  /* 0x000000211d067836 */ /* 0x000fe20000000000 */
[----:B------:R-:W0:Y:S03]  /*1ada0*/  LDCU UR31, c[0x0][0x398] ;  /* 0x00007300ff1f77ac */ /* 0x000e260008000800 */
[----:B------:R1:W-:Y:S01]  /*1adb0*/  @P3 STG.E.U16 desc[UR40][R4.64], R3 ;  /* 0x0000000304003986 */ /* 0x0003e2000c101528 */
[----:B------:R-:W-:Y:S01]  /*1adc0*/  ISETP.GE.AND P2, PT, R6, UR55, PT ;  /* 0x0000003706007c0c */ /* 0x000fe2000bf46270 */
[----:B------:R-:W-:Y:S01]  /*1add0*/  IMAD.WIDE R6, R0, 0x2, R20 ;  /* 0x0000000200067825 */ /* 0x000fe200078e0214 */
[----:B------:R-:W-:Y:S01]  /*1ade0*/  ISETP.LT.AND P1, PT, R26, UR57, !P1 ;  /* 0x000000391a007c0c */ /* 0x000fe2000cf21270 */
[----:B------:R-:W0:Y:S02]  /*1adf0*/  LDCU UR55, c[0x0][0x39c] ;  /* 0x00007380ff3777ac */ /* 0x000e240008000800 */
[C---:B------:R-:W-:Y:S01]  /*1ae00*/  IMAD.WIDE R8, R0.reuse, 0x2, R14 ;  /* 0x0000000200087825 */ /* 0x040fe200078e020e */
[----:B------:R-:W0:Y:S03]  /*1ae10*/  LDCU UR43, c[0x0][0x398] ;  /* 0x00007300ff2b77ac */ /* 0x000e260008000800 */
[----:B-1----:R-:W-:Y:S01]  /*1ae20*/  IMAD.WIDE R4, R0, 0x2, R12 ;  /* 0x0000000200047825 */ /* 0x002fe200078e020c */
[----:B------:R-:W1:Y:S01]  /*1ae30*/  LDCU UR54, c[0x0][0x398] ;  /* 0x00007300ff3677ac */ /* 0x000e620008000800 */
[----:B--2---:R-:W-:-:S03]  /*1ae40*/  PRMT R3, R16, 0x7632, R3 ;  /* 0x0000763210037816 */ /* 0x004fc60000000003 */
[----:B------:R2:W-:Y:S01]  /*1ae50*/  @P6 STG.E.U16 desc[UR40][R4.64], R16 ;  /* 0x0000001004006986 */ /* 0x0005e2000c101528 */
[----:B------:R-:W-:-:S03]  /*1ae60*/  ISETP.LT.AND P6, PT, R19, UR58, !P2 ;  /* 0x0000003a13007c0c */ /* 0x000fc6000d7c1270 */
[----:B------:R0:W-:Y:S04]  /*1ae70*/  @P4 STG.E.U16 desc[UR40][R6.64], R3 ;  /* 0x0000000306004986 */ /* 0x0001e8000c101528 */
[----:B--2---:R-:W2:Y:S01]  /*1ae80*/  LDL.LU R16, [R1+0xa4] ;  /* 0x0000a40001107983 */ /* 0x004ea20000300800 */
[----:B------:R-:W-:-:S03]  /*1ae90*/  IMAD.WIDE R4, R0, 0x2, R22 ;  /* 0x0000000200047825 */ /* 0x000fc600078e0216 */
[----:B---3--:R3:W-:Y:S01]  /*1aea0*/  @P5 STG.E.U16 desc[UR40][R8.64], R27 ;  /* 0x0000001b08005986 */ /* 0x0087e2000c101528 */
[----:B0-----:R-:W-:Y:S01]  /*1aeb0*/  PRMT R3, R27, 0x7632, R3 ;  /* 0x000076321b037816 */ /* 0x001fe20000000003 */
[----:B------:R-:W-:Y:S01]  /*1aec0*/  VIADD R0, R0, UR4 ;  /* 0x0000000400007c36 */ /* 0x000fe20008000000 */
[----:B------:R-:W-:Y:S01]  /*1aed0*/  ISETP.LT.AND P4, PT, R24, UR56, !P2 ;  /* 0x0000003818007c0c */ /* 0x000fe2000d781270 */
[----:B------:R-:W-:Y:S01]  /*1aee0*/  VIADD R6, R29, 0x22 ;  /* 0x000000221d067836 */ /* 0x000fe20000000000 */
[----:B------:R-:W-:Y:S01]  /*1aef0*/  ISETP.LT.AND P5, PT, R25, UR59, !P2 ;  /* 0x0000003b19007c0c */ /* 0x000fe2000d7a1270 */
[----:B---3--:R-:W3:Y:S04]  /*1af00*/  LDL.LU R27, [R1+0x94] ;  /* 0x00009400011b7983 */ /* 0x008ee80000300800 */
[----:B------:R0:W-:Y:S01]  /*1af10*/  @P1 STG.E.U16 desc[UR40][R4.64], R3 ;  /* 0x0000000304001986 */ /* 0x0001e2000c101528 */
[----:B------:R-:W-:Y:S01]  /*1af20*/  ISETP.GE.AND P3, PT, R6, UR61, PT ;  /* 0x0000003d06007c0c */ /* 0x000fe2000bf66270 */
[C---:B------:R-:W-:Y:S01]  /*1af30*/  IMAD.WIDE R6, R0.reuse, 0x2, R20 ;  /* 0x0000000200067825 */ /* 0x040fe200078e0214 */
[----:B------:R-:W1:Y:S03]  /*1af40*/  LDCU UR56, c[0x0][0x39c] ;  /* 0x00007380ff3877ac */ /* 0x000e660008000800 */
[----:B------:R-:W-:-:S04]  /*1af50*/  IMAD.WIDE R8, R0, 0x2, R14 ;  /* 0x0000000200087825 */ /* 0x000fc800078e020e */
[----:B0-----:R-:W-:Y:S01]  /*1af60*/  IMAD.WIDE R4, R0, 0x2, R12 ;  /* 0x0000000200047825 */ /* 0x001fe200078e020c */
[----:B----4-:R-:W-:-:S04]  /*1af70*/  PRMT R3, R18, 0x7632, R3 ;  /* 0x0000763212037816 */ /* 0x010fc80000000003 */
[----:B------:R0:W-:Y:S04]  /*1af80*/  @P6 STG.E.U16 desc[UR40][R4.64], R18 ;  /* 0x0000001204006986 */ /* 0x0001e8000c101528 */
[----:B------:R4:W-:Y:S04]  /*1af90*/  @P4 STG.E.U16 desc[UR40][R6.64], R3 ;  /* 0x0000000306004986 */ /* 0x0009e8000c101528 */
[----:B0-----:R-:W3:Y:S04]  /*1afa0*/  LDL.LU R18, [R1+0xf4] ;  /* 0x0000f40001127983 */ /* 0x001ee80000300800 */
[----:B------:R0:W-:Y:S01]  /*1afb0*/  @P5 STG.E.U16 desc[UR40][R8.64], R28 ;  /* 0x0000001c08005986 */ /* 0x0001e2000c101528 */
[----:B----4-:R-:W-:-:S03]  /*1afc0*/  PRMT R3, R28, 0x7632, R3 ;  /* 0x000076321c037816 */ /* 0x010fc60000000003 */
        /* <DEDUP_REMOVED lines=8> */
[----:B------:R-:W-:-:S04]  /*1b050*/  VIADD R6, R29, 0x23 ;  /* 0x000000231d067836 */ /* 0x000fc80000000000 */
[----:B------:R0:W-:Y:S01]  /*1b060*/  @P2 STG.E.U16 desc[UR40][R4.64], R3 ;  /* 0x0000000304002986 */ /* 0x0001e2000c101528 */
[----:B------:R-:W-:Y:S01]  /*1b070*/  ISETP.GE.AND P1, PT, R6, UR64, PT ;  /* 0x0000004006007c0c */ /* 0x000fe2000bf26270 */
[----:B------:R-:W-:Y:S01]  /*1b080*/  IMAD.WIDE R6, R0, 0x2, R20 ;  /* 0x0000000200067825 */ /* 0x000fe200078e0214 */
[----:B------:R-:W-:Y:S01]  /*1b090*/  ISETP.LT.AND P3, PT, R26, UR34, !P3 ;  /* 0x000000221a007c0c */ /* 0x000fe2000df61270 */
[----:B------:R-:W1:Y:S02]  /*1b0a0*/  LDCU UR34, c[0x0][0x398] ;  /* 0x00007300ff2277ac */ /* 0x000e640008000800 */
[----:B------:R-:W-:-:S04]  /*1b0b0*/  IMAD.WIDE R8, R0, 0x2, R14 ;  /* 0x0000000200087825 */ /* 0x000fc800078e020e */
[----:B0-----:R-:W-:Y:S01]  /*1b0c0*/  IMAD.WIDE R4, R0, 0x2, R12 ;  /* 0x0000000200047825 */ /* 0x001fe200078e020c */
[----:B--2---:R-:W-:-:S04]  /*1b0d0*/  PRMT R3, R16, 0x7632, R3 ;  /* 0x0000763210037816 */ /* 0x004fc80000000003 */
[----:B------:R0:W-:Y:S01]  /*1b0e0*/  @P6 STG.E.U16 desc[UR40][R4.64], R16 ;  /* 0x0000001004006986 */ /* 0x0001e2000c101528 */
[----:B------:R-:W-:Y:S01]  /*1b0f0*/  ISETP.LT.AND P6, PT, R19, UR36, !P1 ;  /* 0x0000002413007c0c */ /* 0x000fe2000cfc1270 */
[----:B------:R-:W2:Y:S02]  /*1b100*/  LDCU UR36, c[0x0][0x398] ;  /* 0x00007300ff2477ac */ /* 0x000ea40008000800 */
[----:B------:R1:W-:Y:S04]  /*1b110*/  @P4 STG.E.U16 desc[UR40][R6.64], R3 ;  /* 0x0000000306004986 */ /* 0x0003e8000c101528 */
[----:B0-----:R-:W2:Y:S01]  /*1b120*/  LDL.LU R16, [R1+0xa8] ;  /* 0x0000a80001107983 */ /* 0x001ea20000300800 */
[----:B------:R-:W-:-:S03]  /*1b130*/  IMAD.WIDE R4, R0, 0x2, R22 ;  /* 0x0000000200047825 */ /* 0x000fc600078e0216 */
[----:B---3--:R0:W-:Y:S01]  /*1b140*/  @P5 STG.E.U16 desc[UR40][R8.64], R27 ;  /* 0x0000001b08005986 */ /* 0x0081e2000c101528 */
[----:B-1----:R-:W-:Y:S01]  /*1b150*/  PRMT R3, R27, 0x7632, R3 ;  /* 0x000076321b037816 */ /* 0x002fe20000000003 */
[----:B------:R-:W-:Y:S01]  /*1b160*/  VIADD R0, R0, UR4 ;  /* 0x0000000400007c36 */ /* 0x000fe20008000000 */
[----:B------:R-:W-:Y:S01]  /*1b170*/  ISETP.LT.AND P4, PT, R24, UR24, !P1 ;  /* 0x0000001818007c0c */ /* 0x000fe2000cf81270 */
[----:B------:R-:W-:Y:S01]  /*1b180*/  VIADD R6, R29, 0x24 ;  /* 0x000000241d067836 */ /* 0x000fe20000000000 */
[----:B------:R-:W-:Y:S01]  /*1b190*/  ISETP.LT.AND P5, PT, R25, UR38, !P1 ;  /* 0x0000002619007c0c */ /* 0x000fe2000cfa1270 */
[----:B0-----:R-:W3:Y:S04]  /*1b1a0*/  LDL.LU R27, [R1+0x98] ;  /* 0x00009800011b7983 */ /* 0x001ee80000300800 */
[----:B------:R0:W-:Y:S01]  /*1b1b0*/  @P3 STG.E.U16 desc[UR40][R4.64], R3 ;  /* 0x0000000304003986 */ /* 0x0001e2000c101528 */
[----:B------:R-:W-:Y:S01]  /*1b1c0*/  ISETP.GE.AND P2, PT, R6, UR42, PT ;  /* 0x0000002a06007c0c */ /* 0x000fe2000bf46270 */
[----:B------:R-:W-:-:S04]  /*1b1d0*/  IMAD.WIDE R6, R0, 0x2, R20 ;  /* 0x0000000200067825 */ /* 0x000fc800078e0214 */
[----:B------:R-:W-:Y:S01]  /*1b1e0*/  IMAD.WIDE R8, R0, 0x2, R14 ;  /* 0x0000000200087825 */ /* 0x000fe200078e020e */
[----:B------:R-:W-:Y:S01]  /*1b1f0*/  ISETP.LT.AND P1, PT, R26, UR32, !P1 ;  /* 0x000000201a007c0c */ /* 0x000fe2000cf21270 */
[----:B------:R-:W1:Y:S02]  /*1b200*/  LDCU UR24, c[0x0][0x39c] ;  /* 0x00007380ff1877ac */ /* 0x000e640008000800 */
[----:B0-----:R-:W-:Y:S01]  /*1b210*/  IMAD.WIDE R4, R0, 0x2, R12 ;  /* 0x0000000200047825 */ /* 0x001fe200078e020c */
[----:B------:R-:W0:Y:S01]  /*1b220*/  LDCU UR38, c[0x0][0x398] ;  /* 0x00007300ff2677ac */ /* 0x000e220008000800 */
[----:B------:R-:W0:Y:S01]  /*1b230*/  LDCU UR32, c[0x0][0x398] ;  /* 0x00007300ff2077ac */ /* 0x000e220008000800 */
[----:B------:R-:W0:Y:S01]  /*1b240*/  LDCU UR42, c[0x0][0x398] ;  /* 0x00007300ff2a77ac */ /* 0x000e220008000800 */
[----:B------:R-:W-:Y:S01]  /*1b250*/  PRMT R3, R18, 0x7632, R3 ;  /* 0x0000763212037816 */ /* 0x000fe20000000003 */
[----:B------:R0:W-:Y:S04]  /*1b260*/  @P6 STG.E.U16 desc[UR40][R4.64], R18 ;  /* 0x0000001204006986 */ /* 0x0001e8000c101528 */
[----:B------:R1:W-:Y:S04]  /*1b270*/  @P4 STG.E.U16 desc[UR40][R6.64], R3 ;  /* 0x0000000306004986 */ /* 0x0003e8000c101528 */
[----:B0-----:R-:W3:Y:S04]  /*1b280*/  LDL.LU R18, [R1+0xf8] ;  /* 0x0000f80001127983 */ /* 0x001ee80000300800 */
[----:B----4-:R0:W-:Y:S01]  /*1b290*/  @P5 STG.E.U16 desc[UR40][R8.64], R28 ;  /* 0x0000001c08005986 */ /* 0x0101e2000c101528 */
[----:B-1----:R-:W-:-:S03]  /*1b2a0*/  PRMT R3, R28, 0x7632, R3 ;  /* 0x000076321c037816 */ /* 0x002fc60000000003 */
[----:B0-----:R-:W4:Y:S01]  /*1b2b0*/  LDL.LU R28, [R1+0x88] ;  /* 0x00008800011c7983 */ /* 0x001f220000300800 */
[----:B------:R-:W-:Y:S01]  /*1b2c0*/  ISETP.LT.AND P6, PT, R19, UR44, !P2 ;  /* 0x0000002c13007c0c */ /* 0x000fe2000d7c1270 */
[----:B------:R-:W-:Y:S01]  /*1b2d0*/  IMAD.WIDE R4, R0, 0x2, R22 ;  /* 0x0000000200047825 */ /* 0x000fe200078e0216 */
[----:B------:R-:W-:Y:S01]  /*1b2e0*/  ISETP.LT.AND P4, PT, R24, UR10, !P2 ;  /* 0x0000000a18007c0c */ /* 0x000fe2000d781270 */
[----:B------:R-:W0:Y:S02]  /*1b2f0*/  LDCU UR44, c[0x0][0x398] ;  /* 0x00007300ff2c77ac */ /* 0x000e240008000800 */
[----:B------:R-:W-:Y:S01]  /*1b300*/  VIADD R0, R0, UR4 ;  /* 0x0000000400007c36 */ /* 0x000fe20008000000 */
[----:B------:R-:W-:Y:S01]  /*1b310*/  ISETP.LT.AND P5, PT, R25, UR9, !P2 ;  /* 0x0000000919007c0c */ /* 0x000fe2000d7a1270 */
[----:B------:R-:W-:Y:S01]  /*1b320*/  VIADD R6, R29, 0x25 ;  /* 0x000000251d067836 */ /* 0x000fe20000000000 */
[----:B------:R1:W-:Y:S01]  /*1b330*/  @P1 STG.E.U16 desc[UR40][R4.64], R3 ;  /* 0x0000000304001986 */ /* 0x0003e2000c101528 */
[----:B------:R-:W-:Y:S01]  /*1b340*/  IMAD.WIDE R8, R0, 0x2, R14 ;  /* 0x0000000200087825 */ /* 0x000fe200078e020e */
[----:B------:R-:W-:Y:S01]  /*1b350*/  ISETP.LT.AND P2, PT, R26, UR11, !P2 ;  /* 0x0000000b1a007c0c */ /* 0x000fe2000d741270 */
[----:B------:R-:W0:Y:S01]  /*1b360*/  LDCU UR9, c[0x0][0x39c] ;  /* 0x00007380ff0977ac */ /* 0x000e220008000800 */
[----:B------:R-:W-:Y:S01]  /*1b370*/  ISETP.GE.AND P3, PT, R6, UR45, PT ;  /* 0x0000002d06007c0c */ /* 0x000fe2000bf66270 */
[C---:B------:R-:W-:Y:S01]  /*1b380*/  IMAD.WIDE R6, R0.reuse, 0x2, R20 ;  /* 0x0000000200067825 */ /* 0x040fe200078e0214 */
[----:B------:R-:W0:Y:S01]  /*1b390*/  LDCU UR45, c[0x0][0x398] ;  /* 0x00007300ff2d77ac */ /* 0x000e220008000800 */
[----:B------:R-:W0:Y:S02]  /*1b3a0*/  LDCU UR10, c[0x0][0x39c] ;  /* 0x00007380ff0a77ac */ /* 0x000e240008000800 */
[----:B-1----:R-:W-:Y:S01]  /*1b3b0*/  IMAD.WIDE R4, R0, 0x2, R12 ;  /* 0x0000000200047825 */ /* 0x002fe200078e020c */
[----:B------:R-:W1:Y:S01]  /*1b3c0*/  LDCU UR11, c[0x0][0x39c] ;  /* 0x00007380ff0b77ac */ /* 0x000e620008000800 */
[----:B--2---:R-:W-:-:S03]  /*1b3d0*/  PRMT R3, R16, 0x7632, R3 ;  /* 0x0000763210037816 */ /* 0x004fc60000000003 */
[----:B------:R2:W-:Y:S04]  /*1b3e0*/  @P6 STG.E.U16 desc[UR40][R4.64], R16 ;  /* 0x0000001004006986 */ /* 0x0005e8000c101528 */
[----:B------:R0:W-:Y:S01]  /*1b3f0*/  @P4 STG.E.U16 desc[UR40][R6.64], R3 ;  /* 0x0000000306004986 */ /* 0x0001e2000c101528 */
[----:B------:R-:W-:Y:S01]  /*1b400*/  ISETP.LT.AND P4, PT, R19, UR12, !P3 ;  /* 0x0000000c13007c0c */ /* 0x000fe2000df81270 */
[----:B------:R-:W1:Y:S02]  /*1b410*/  LDCU UR12, c[0x0][0x398] ;  /* 0x00007300ff0c77ac */ /* 0x000e640008000800 */
        /* <DEDUP_REMOVED lines=8> */
[----:B---3--:R-:W3:Y:S01]  /*1b4a0*/  LDL.LU R27, [R1+0x9c] ;  /* 0x00009c00011b7983 */ /* 0x008ee20000300800 */
[----:B------:R-:W-:-:S03]  /*1b4b0*/  VIADD R7, R29, 0x27 ;  /* 0x000000271d077836 */ /* 0x000fc60000000000 */
[----:B------:R0:W-:Y:S01]  /*1b4c0*/  @P2 STG.E.U16 desc[UR40][R4.64], R3 ;  /* 0x0000000304002986 */ /* 0x0001e2000c101528 */
[----:B------:R-:W-:Y:S01]  /*1b4d0*/  ISETP.GE.AND P1, PT, R6, UR18, PT ;  /* 0x0000001206007c0c */ /* 0x000fe2000bf26270 */
[C---:B------:R-:W-:Y:S01]  /*1b4e0*/  IMAD.WIDE R8, R0.reuse, 0x2, R14 ;  /* 0x0000000200087825 */ /* 0x040fe200078e020e */
[----:B------:R-:W-:Y:S01]  /*1b4f0*/  ISETP.GE.AND P2, PT, R7, UR22, PT ;  /* 0x0000001607007c0c */ /* 0x000fe2000bf46270 */
[----:B------:R-:W1:Y:S02]  /*1b500*/  LDCU UR13, c[0x0][0x398] ;  /* 0x00007300ff0d77ac */ /* 0x000e640008000800 */
        /* <DEDUP_REMOVED lines=22> */
[----:B------:R-:W-:Y:S01]  /*1b670*/  ISETP.LT.AND P1, PT, R26, UR14, !P1 ;  /* 0x0000000e1a007c0c */ /* 0x000fe2000cf21270 */
[----:B------:R-:W-:Y:S01]  /*1b680*/  IMAD.WIDE R8, R0, 0x2, R14 ;  /* 0x0000000200087825 */ /* 0x000fe200078e020e */
[----:B------:R-:W0:Y:S01]  /*1b690*/  LDCU UR16, c[0x0][0x398] ;  /* 0x00007300ff1077ac */ /* 0x000e220008000800 */
[----:B------:R-:W-:-:S02]  /*1b6a0*/  ISETP.GE.AND P3, PT, R6, UR29, PT ;  /* 0x0000001d06007c0c */ /* 0x000fc4000bf66270 */
[C---:B------:R-:W-:Y:S01]  /*1b6b0*/  IMAD.WIDE R6, R0.reuse, 0x2, R20 ;  /* 0x0000000200067825 */ /* 0x040fe200078e0214 */
[----:B------:R-:W0:Y:S01]  /*1b6c0*/  LDCU UR14, c[0x0][0x398] ;  /* 0x00007300ff0e77ac */ /* 0x000e220008000800 */
[----:B------:R-:W0:Y:S02]  /*1b6d0*/  LDCU UR19, c[0x0][0x398] ;  /* 0x00007300ff1377ac */ /* 0x000e240008000800 */
[----:B-1----:R-:W-:Y:S01]  /*1b6e0*/  IMAD.WIDE R4, R0, 0x2, R12 ;  /* 0x0000000200047825 */ /* 0x002fe200078e020c */
[----:B------:R-:W1:Y:S01]  /*1b6f0*/  LDCU UR29, c[0x0][0x398] ;  /* 0x00007300ff1d77ac */ /* 0x000e620008000800 */
[----:B--2---:R-:W-:-:S03]  /*1b700*/  PRMT R3, R16, 0x7632, R3 ;  /* 0x0000763210037816 */ /* 0x004fc60000000003 */
[----:B------:R2:W-:Y:S01]  /*1b710*/  @P4 STG.E.U16 desc[UR40][R4.64], R16 ;  /* 0x0000001004004986 */ /* 0x0005e2000c101528 */
[----:B------:R-:W-:Y:S01]  /*1b720*/  ISETP.LT.AND P4, PT, R19, UR20, !P2 ;  /* 0x0000001413007c0c */ /* 0x000fe2000d781270 */
[----:B------:R-:W0:Y:S02]  /*1b730*/  LDCU UR20, c[0x0][0x398] ;  /* 0x00007300ff1477ac */ /* 0x000e240008000800 */
[----:B------:R3:W-:Y:S04]  /*1b740*/  @P5 STG.E.U16 desc[UR40][R6.64], R3 ;  /* 0x0000000306005986 */ /* 0x0007e8000c101528 */
[----:B--2---:R-:W2:Y:S01]  /*1b750*/  LDL.LU R16, [R1+0x140] ;  /* 0x0001400001107983 */ /* 0x004ea20000300800 */
[----:B------:R-:W-:Y:S01]  /*1b760*/  IMAD.WIDE R4, R0, 0x2, R22 ;  /* 0x0000000200047825 */ /* 0x000fe200078e0216 */
[----:B---3--:R-:W-:-:S02]  /*1b770*/  PRMT R3, R27, 0x7632, R3 ;  /* 0x000076321b037816 */ /* 0x008fc40000000003 */
[----:B------:R3:W-:Y:S01]  /*1b780*/  @P6 STG.E.U16 desc[UR40][R8.64], R27 ;  /* 0x0000001b08006986 */ /* 0x0007e2000c101528 */
[----:B------:R-:W-:Y:S01]  /*1b790*/  VIADD R0, R0, UR4 ;  /* 0x0000000400007c36 */ /* 0x000fe20008000000 */
[----:B------:R-:W-:Y:S01]  /*1b7a0*/  ISETP.LT.AND P5, PT, R24, UR21, !P2 ;  /* 0x0000001518007c0c */ /* 0x000fe2000d7a1270 */
[----:B------:R-:W-:Y:S01]  /*1b7b0*/  VIADD R6, R29, 0x29 ;  /* 0x000000291d067836 */ /* 0x000fe20000000000 */
[----:B------:R-:W-:Y:S01]  /*1b7c0*/  ISETP.LT.AND P6, PT, R25, UR28, !P2 ;  /* 0x0000001c19007c0c */ /* 0x000fe2000d7c1270 */
[----:B------:R0:W-:Y:S01]  /*1b7d0*/  @P1 STG.E.U16 desc[UR40][R4.64], R3 ;  /* 0x0000000304001986 */ /* 0x0001e2000c101528 */
[----:B------:R-:W1:Y:S03]  /*1b7e0*/  LDCU UR21, c[0x0][0x398] ;  /* 0x00007300ff1577ac */ /* 0x000e660008000800 */
[----:B---3--:R-:W3:Y:S01]  /*1b7f0*/  LDL.LU R27, [R1+0x130] ;  /* 0x00013000011b7983 */ /* 0x008ee20000300800 */
[----:B------:R-:W-:Y:S01]  /*1b800*/  ISETP.GE.AND P1, PT, R6, UR55, PT ;  /* 0x0000003706007c0c */ /* 0x000fe2000bf26270 */
[C---:B------:R-:W-:Y:S01]  /*1b810*/  IMAD.WIDE R8, R0.reuse, 0x2, R14 ;  /* 0x0000000200087825 */ /* 0x040fe200078e020e */
[----:B------:R-:W1:Y:S03]  /*1b820*/  LDCU UR28, c[0x0][0x398] ;  /* 0x00007300ff1c77ac */ /* 0x000e660008000800 */
[----:B0-----:R-:W-:-:S04]  /*1b830*/  IMAD.WIDE R4, R0, 0x2, R12 ;  /* 0x0000000200047825 */ /* 0x001fc800078e020c */
[----:B------:R-:W-:Y:S01]  /*1b840*/  IMAD.WIDE R6, R0, 0x2, R20 ;  /* 0x0000000200067825 */ /* 0x000fe200078e0214 */
[----:B------:R-:W-:Y:S01]  /*1b850*/  PRMT R3, R18, 0x7632, R3 ;  /* 0x0000763212037816 */ /* 0x000fe20000000003 */
[----:B------:R0:W-:Y:S04]  /*1b860*/  @P4 STG.E.U16 desc[UR40][R4.64], R18 ;  /* 0x0000001204004986 */ /* 0x0001e8000c101528 */
[----:B------:R4:W-:Y:S04]  /*1b870*/  @P5 STG.E.U16 desc[UR40][R6.64], R3 ;  /* 0x0000000306005986 */ /* 0x0009e8000c101528 */
[----:B0-----:R-:W3:Y:S01]  /*1b880*/  LDL.LU R18, [R1+0x110] ;  /* 0x0001100001127983 */ /* 0x001ee20000300800 */
[----:B----4-:R-:W-:-:S03]  /*1b890*/  PRMT R3, R28, 0x7632, R3 ;  /* 0x000076321c037816 */ /* 0x010fc60000000003 */
[----:B------:R0:W-:Y:S04]  /*1b8a0*/  @P6 STG.E.U16 desc[UR40][R8.64], R28 ;  /* 0x0000001c08006986 */ /* 0x0001e8000c101528 */
[----:B0-----:R-:W4:Y:S01]  /*1b8b0*/  LDL.LU R28, [R1+0x100] ;  /* 0x00010000011c7983 */ /* 0x001f220000300800 */
[----:B------:R-:W-:Y:S01]  /*1b8c0*/  ISETP.LT.AND P2, PT, R26, UR23, !P2 ;  /* 0x000000171a007c0c */ /* 0x000fe2000d741270 */
[----:B------:R-:W-:Y:S01]  /*1b8d0*/  IMAD.WIDE R4, R0, 0x2, R22 ;  /* 0x0000000200047825 */ /* 0x000fe200078e0216 */
[----:B------:R-:W-:Y:S01]  /*1b8e0*/  ISETP.LT.AND P4, PT, R19, UR30, !P3 ;  /* 0x0000001e13007c0c */ /* 0x000fe2000df81270 */
[----:B------:R-:W0:Y:S01]  /*1b8f0*/  LDCU UR23, c[0x0][0x398] ;  /* 0x00007300ff1777ac */ /* 0x000e220008000800 */
[----:B------:R-:W-:Y:S01]  /*1b900*/  ISETP.LT.AND P5, PT, R24, UR31, !P3 ;  /* 0x0000001f18007c0c */ /* 0x000fe2000dfa1270 */
[----:B------:R-:W-:Y:S01]  /*1b910*/  VIADD R0, R0, UR4 ;  /* 0x0000000400007c36 */ /* 0x000fe20008000000 */
[----:B------:R-:W-:Y:S01]  /*1b920*/  ISETP.LT.AND P6, PT, R25, UR46, !P3 ;  /* 0x0000002e19007c0c */ /* 0x000fe2000dfc1270 */
[----:B------:R-:W0:Y:S06]  /*1b930*/  LDCU UR30, c[0x0][0x398] ;  /* 0x00007300ff1e77ac */ /* 0x000e2c0008000800 */
[----:B------:R0:W-:Y:S01]  /*1b940*/  @P2 STG.E.U16 desc[UR40][R4.64], R3 ;  /* 0x0000000304002986 */ /* 0x0001e2000c101528 */
[----:B------:R-:W-:Y:S01]  /*1b950*/  IMAD.WIDE R6, R0, 0x2, R20 ;  /* 0x0000000200067825 */ /* 0x000fe200078e0214 */
[----:B------:R-:W-:-:S03]  /*1b960*/  ISETP.LT.AND P3, PT, R26, UR43, !P3 ;  /* 0x0000002b1a007c0c */ /* 0x000fc6000df61270 */
[----:B------:R-:W-:-:S04]  /*1b970*/  IMAD.WIDE R8, R0, 0x2, R14 ;  /* 0x0000000200087825 */ /* 0x000fc800078e020e */
[----:B0-----:R-:W-:-:S04]  /*1b980*/  IMAD.WIDE R4, R0, 0x2, R12 ;  /* 0x0000000200047825 */ /* 0x001fc800078e020c */
[----:B------:R-:W-:-:S05]  /*1b990*/  VIADD R3, R29, 0x2a ;  /* 0x0000002a1d037836 */ /* 0x000fca0000000000 */
[----:B------:R-:W-:Y:S02]  /*1b9a0*/  ISETP.GE.AND P2, PT, R3, UR56, PT ;  /* 0x0000003803007c0c */ /* 0x000fe4000bf46270 */
[----:B--2---:R-:W-:Y:S01]  /*1b9b0*/  PRMT R10, R16, 0x7632, R10 ;  /* 0x00007632100a7816 */ /* 0x004fe2000000000a */
[----:B------:R0:W-:Y:S01]  /*1b9c0*/  @P4 STG.E.U16 desc[UR40][R4.64], R16 ;  /* 0x0000001004004986 */ /* 0x0001e2000c101528 */
[----:B------:R-:W-:-:S03]  /*1b9d0*/  ISETP.LT.AND P4, PT, R19, UR50, !P1 ;  /* 0x0000003213007c0c */ /* 0x000fc6000cf81270 */
[----:B------:R-:W-:Y:S04]  /*1b9e0*/  @P5 STG.E.U16 desc[UR40][R6.64], R10 ;  /* 0x0000000a06005986 */ /* 0x000fe8000c101528 */
[----:B0-----:R-:W2:Y:S01]  /*1b9f0*/  LDL.LU R16, [R1+0x144] ;  /* 0x0001440001107983 */ /* 0x001ea20000300800 */
[----:B------:R-:W-:-:S03]  /*1ba00*/  IMAD.WIDE R4, R0, 0x2, R22 ;  /* 0x0000000200047825 */ /* 0x000fc600078e0216 */
[----:B---3--:R0:W-:Y:S01]  /*1ba10*/  @P6 STG.E.U16 desc[UR40][R8.64], R27 ;  /* 0x0000001b08006986 */ /* 0x0081e2000c101528 */
[----:B------:R-:W-:Y:S01]  /*1ba20*/  PRMT R3, R27, 0x7632, R3 ;  /* 0x000076321b037816 */ /* 0x000fe20000000003 */
[----:B------:R-:W-:Y:S01]  /*1ba30*/  VIADD R0, R0, UR4 ;  /* 0x0000000400007c36 */ /* 0x000fe20008000000 */
[----:B------:R-:W-:Y:S02]  /*1ba40*/  ISETP.LT.AND P5, PT, R24, UR48, !P1 ;  /* 0x0000003018007c0c */ /* 0x000fe4000cfa1270 */
[----:B------:R-:W-:Y:S01]  /*1ba50*/  ISETP.LT.AND P6, PT, R25, UR52, !P1 ;  /* 0x0000003419007c0c */ /* 0x000fe2000cfc1270 */
[----:B0-----:R-:W3:Y:S04]  /*1ba60*/  LDL.LU R27, [R1+0x134] ;  /* 0x00013400011b7983 */ /* 0x001ee80000300800 */
[----:B------:R0:W-:Y:S01]  /*1ba70*/  @P3 STG.E.U16 desc[UR40][R4.64], R3 ;  /* 0x0000000304003986 */ /* 0x0001e2000c101528 */
[----:B------:R-:W-:-:S04]  /*1ba80*/  IMAD.WIDE R6, R0, 0x2, R20 ;  /* 0x0000000200067825 */ /* 0x000fc800078e0214 */
[----:B------:R-:W-:-:S04]  /*1ba90*/  IMAD.WIDE R8, R0, 0x2, R14 ;  /* 0x0000000200087825 */ /* 0x000fc800078e020e */
[----:B0-----:R-:W-:-:S04]  /*1baa0*/  IMAD.WIDE R4, R0, 0x2, R12 ;  /* 0x0000000200047825 */ /* 0x001fc800078e020c */
[----:B------:R-:W-:-:S05]  /*1bab0*/  VIADD R3, R29, 0x2b ;  /* 0x0000002b1d037836 */ /* 0x000fca0000000000 */
[----:B------:R-:W-:Y:S01]  /*1bac0*/  ISETP.GE.AND P3, PT, R3, UR24, PT ;  /* 0x0000001803007c0c */ /* 0x000fe2000bf66270 */
[----:B------:R-:W0:Y:S01]  /*1bad0*/  LDCU UR24, c[0x0][0x398] ;  /* 0x00007300ff1877ac */ /* 0x000e220008000800 */
[----:B------:R-:W-:Y:S01]  /*1bae0*/  PRMT R10, R18, 0x7632, R10 ;  /* 0x00007632120a7816 */ /* 0x000fe2000000000a */
[----:B------:R0:W-:Y:S04]  /*1baf0*/  @P4 STG.E.U16 desc[UR40][R4.64], R18 ;  /* 0x0000001204004986 */ /* 0x0001e8000c101528 */
[----:B------:R-:W-:Y:S04]  /*1bb00*/  @P5 STG.E.U16 desc[UR40][R6.64], R10 ;  /* 0x0000000a06005986 */ /* 0x000fe8000c101528 */
[----:B0-----:R-:W3:Y:S04]  /*1bb10*/  LDL.LU R18, [R1+0x114] ;  /* 0x0001140001127983 */ /* 0x001ee80000300800 */
[----:B----4-:R0:W-:Y:S01]  /*1bb20*/  @P6 STG.E.U16 desc[UR40][R8.64], R28 ;  /* 0x0000001c08006986 */ /* 0x0101e2000c101528 */
[----:B------:R-:W-:-:S03]  /*1bb30*/  PRMT R3, R28, 0x7632, R3 ;  /* 0x000076321c037816 */ /* 0x000fc60000000003 */
[----:B0-----:R-:W4:Y:S01]  /*1bb40*/  LDL.LU R28, [R1+0x104] ;  /* 0x00010400011c7983 */ /* 0x001f220000300800 */
[----:B------:R-:W-:Y:S01]  /*1bb50*/  ISETP.LT.AND P1, PT, R26, UR26, !P1 ;  /* 0x0000001a1a007c0c */ /* 0x000fe2000cf21270 */
[----:B------:R-:W-:Y:S01]  /*1bb60*/  IMAD.WIDE R4, R0, 0x2, R22 ;  /* 0x0000000200047825 */ /* 0x000fe200078e0216 */
[----:B------:R-:W-:Y:S01]  /*1bb70*/  ISETP.LT.AND P4, PT, R19, UR54, !P2 ;  /* 0x0000003613007c0c */ /* 0x000fe2000d781270 */
[----:B------:R-:W0:Y:S01]  /*1bb80*/  LDCU UR26, c[0x0][0x398] ;  /* 0x00007300ff1a77ac */ /* 0x000e220008000800 */
[----:B------:R-:W-:Y:S01]  /*1bb90*/  ISETP.LT.AND P5, PT, R24, UR34, !P2 ;  /* 0x0000002218007c0c */ /* 0x000fe2000d7a1270 */
[----:B------:R-:W-:Y:S01]  /*1bba0*/  VIADD R0, R0, UR4 ;  /* 0x0000000400007c36 */ /* 0x000fe20008000000 */
[----:B------:R-:W-:-:S07]  /*1bbb0*/  ISETP.LT.AND P6, PT, R25, UR36, !P2 ;  /* 0x0000002419007c0c */ /* 0x000fce000d7c1270 */
[----:B------:R0:W-:Y:S01]  /*1bbc0*/  @P1 STG.E.U16 desc[UR40][R4.64], R3 ;  /* 0x0000000304001986 */ /* 0x0001e2000c101528 */
[----:B------:R-:W-:Y:S01]  /*1bbd0*/  IMAD.WIDE R6, R0, 0x2, R20 ;  /* 0x0000000200067825 */ /* 0x000fe200078e0214 */
[----:B------:R-:W-:-:S03]  /*1bbe0*/  ISETP.LT.AND P2, PT, R26, UR38, !P2 ;  /* 0x000000261a007c0c */ /* 0x000fc6000d741270 */
[----:B------:R-:W-:-:S04]  /*1bbf0*/  IMAD.WIDE R8, R0, 0x2, R14 ;  /* 0x0000000200087825 */ /* 0x000fc800078e020e */
[----:B0-----:R-:W-:-:S04]  /*1bc00*/  IMAD.WIDE R4, R0, 0x2, R12 ;  /* 0x0000000200047825 */ /* 0x001fc800078e020c */
[----:B------:R-:W-:-:S05]  /*1bc10*/  VIADD R3, R29, 0x2c ;  /* 0x0000002c1d037836 */ /* 0x000fca0000000000 */
[----:B------:R-:W-:Y:S01]  /*1bc20*/  ISETP.GE.AND P1, PT, R3, UR9, PT ;  /* 0x0000000903007c0c */ /* 0x000fe2000bf26270 */
[----:B------:R-:W0:Y:S01]  /*1bc30*/  LDCU UR9, c[0x0][0x39c] ;  /* 0x00007380ff0977ac */ /* 0x000e220008000800 */
[----:B--2---:R-:W-:Y:S01]  /*1bc40*/  PRMT R10, R16, 0x7632, R10 ;  /* 0x00007632100a7816 */ /* 0x004fe2000000000a */
[----:B------:R2:W-:Y:S01]  /*1bc50*/  @P4 STG.E.U16 desc[UR40][R4.64], R16 ;  /* 0x0000001004004986 */ /* 0x0005e2000c101528 */
[----:B------:R-:W-:-:S03]  /*1bc60*/  ISETP.LT.AND P4, PT, R19, UR32, !P3 ;  /* 0x0000002013007c0c */ /* 0x000fc6000df81270 */
        /* <DEDUP_REMOVED lines=19> */
[----:B0-----:R-:W3:Y:S01]  /*1bda0*/  LDL.LU R18, [R1+0x118] ;  /* 0x0001180001127983 */ /* 0x001ee20000300800 */
[----:B----4-:R-:W-:-:S03]  /*1bdb0*/  PRMT R3, R28, 0x7632, R3 ;  /* 0x000076321c037816 */ /* 0x010fc60000000003 */
        /* <DEDUP_REMOVED lines=9> */
[----:B------:R-:W0:Y:S04]  /*1be50*/  LDCU UR13, c[0x0][0x398] ;  /* 0x00007300ff0d77ac */ /* 0x000e280008000800 */
[----:B------:R1:W-:Y:S01]  /*1be60*/  @P3 STG.E.U16 desc[UR40][R4.64], R3 ;  /* 0x0000000304003986 */ /* 0x0003e2000c101528 */
[----:B------:R-:W-:Y:S01]  /*1be70*/  IMAD.WIDE R6, R0, 0x2, R20 ;  /* 0x0000000200067825 */ /* 0x000fe200078e0214 */
[----:B------:R-:W-:Y:S01]  /*1be80*/  ISETP.LT.AND P1, PT, R26, UR16, !P1 ;  /* 0x000000101a007c0c */ /* 0x000fe2000cf21270 */
[----:B------:R-:W0:Y:S02]  /*1be90*/  LDCU UR15, c[0x0][0x398] ;  /* 0x00007300ff0f77ac */ /* 0x000e240008000800 */
[C---:B------:R-:W-:Y:S01]  /*1bea0*/  IMAD.WIDE R8, R0.reuse, 0x2, R14 ;  /* 0x0000000200087825 */ /* 0x040fe200078e020e */
[----:B------:R-:W0:Y:S03]  /*1beb0*/  LDCU UR16, c[0x0][0x398] ;  /* 0x00007300ff1077ac */ /* 0x000e260008000800 */
[----:B-1----:R-:W-:-:S04]  /*1bec0*/  IMAD.WIDE R4, R0, 0x2, R12 ;  /* 0x0000000200047825 */ /* 0x002fc800078e020c */
[----:B------:R-:W-:-:S05]  /*1bed0*/  VIADD R3, R29, 0x2e ;  /* 0x0000002e1d037836 */ /* 0x000fca0000000000 */
[----:B------:R-:W-:Y:S01]  /*1bee0*/  ISETP.GE.AND P3, PT, R3, UR10, PT ;  /* 0x0000000a03007c0c */ /* 0x000fe2000bf66270 */
[----:B------:R-:W1:Y:S01]  /*1bef0*/  LDCU UR10, c[0x0][0x398] ;  /* 0x00007300ff0a77ac */ /* 0x000e620008000800 */
        /* <DEDUP_REMOVED lines=9> */
[----:B------:R-:W-:Y:S01]  /*1bf90*/  ISETP.LT.AND P5, PT, R24, UR17, !P2 ;  /* 0x0000001118007c0c */ /* 0x000fe2000d7a1270 */
[----:B------:R-:W0:Y:S02]  /*1bfa0*/  LDCU UR17, c[0x0][0x398] ;  /* 0x00007300ff1177ac */ /* 0x000e240008000800 */
[----:B------:R-:W-:Y:S01]  /*1bfb0*/  VIADD R0, R0, UR4 ;  /* 0x0000000400007c36 */ /* 0x000fe20008000000 */
[----:B------:R-:W-:Y:S01]  /*1bfc0*/  ISETP.LT.AND P6, PT, R25, UR18, !P2 ;  /* 0x0000001219007c0c */ /* 0x000fe2000d7c1270 */
[----:B---3--:R-:W3:Y:S04]  /*1bfd0*/  LDL.LU R27, [R1+0x13c] ;  /* 0x00013c00011b7983 */ /* 0x008ee80000300800 */
[----:B------:R0:W-:Y:S01]  /*1bfe0*/  @P1 STG.E.U16 desc[UR40][R4.64], R3 ;  /* 0x0000000304001986 */ /* 0x0001e2000c101528 */
[C---:B------:R-:W-:Y:S01]  /*1bff0*/  IMAD.WIDE R6, R0.reuse, 0x2, R20 ;  /* 0x0000000200067825 */ /* 0x040fe200078e0214 */
[----:B------:R-:W1:Y:S03]  /*1c000*/  LDCU UR18, c[0x0][0x398] ;  /* 0x00007300ff1277ac */ /* 0x000e660008000800 */
        /* <DEDUP_REMOVED lines=16> */
[----:B------:R-:W0:Y:S01]  /*1c110*/  LDCU UR19, c[0x0][0x398] ;  /* 0x00007300ff1377ac */ /* 0x000e220008000800 */
[----:B------:R-:W-:Y:S01]  /*1c120*/  ISETP.LT.AND P6, PT, R25, UR22, !P3 ;  /* 0x0000001619007c0c */ /* 0x000fe2000dfc1270 */
[----:B------:R-:W-:-:S02]  /*1c130*/  VIADD R6, R29, 0x30 ;  /* 0x000000301d067836 */ /* 0x000fc40000000000 */
[----:B------:R-:W-:Y:S01]  /*1c140*/  VIADD R0, R0, UR4 ;  /* 0x0000000400007c36 */ /* 0x000fe20008000000 */
[----:B------:R-:W0:Y:S03]  /*1c150*/  LDCU UR20, c[0x0][0x398] ;  /* 0x00007300ff1477ac */ /* 0x000e260008000800 */
[----:B------:R1:W-:Y:S01]  /*1c160*/  @P2 STG.E.U16 desc[UR40][R4.64], R3 ;  /* 0x0000000304002986 */ /* 0x0003e2000c101528 */
[----:B------:R-:W-:Y:S01]  /*1c170*/  ISETP.GE.AND P2, PT, R6, UR5, PT ;  /* 0x0000000506007c0c */ /* 0x000fe2000bf46270 */
[----:B------:R-:W-:Y:S01]  /*1c180*/  IMAD.WIDE R6, R0, 0x2, R20 ;  /* 0x0000000200067825 */ /* 0x000fe200078e0214 */
[----:B------:R-:W-:Y:S01]  /*1c190*/  ISETP.LT.AND P3, PT, R26, UR23, !P3 ;  /* 0x000000171a007c0c */ /* 0x000fe2000df61270 */
[----:B------:R-:W0:Y:S02]  /*1c1a0*/  LDCU UR5, c[0x0][0x39c] ;  /* 0x00007380ff0577ac */ /* 0x000e240008000800 */
[----:B------:R-:W-:-:S04]  /*1c1b0*/  IMAD.WIDE R8, R0, 0x2, R14 ;  /* 0x0000000200087825 */ /* 0x000fc800078e020e */
[----:B-1----:R-:W-:Y:S01]  /*1c1c0*/  IMAD.WIDE R4, R0, 0x2, R12 ;  /* 0x0000000200047825 */ /* 0x002fe200078e020c */
[----:B--2---:R-:W-:-:S04]  /*1c1d0*/  PRMT R3, R16, 0x7632, R3 ;  /* 0x0000763210037816 */ /* 0x004fc80000000003 */
[----:B------:R1:W-:Y:S04]  /*1c1e0*/  @P4 STG.E.U16 desc[UR40][R4.64], R16 ;  /* 0x0000001004004986 */ /* 0x0003e8000c101528 */
[----:B------:R2:W-:Y:S01]  /*1c1f0*/  @P5 STG.E.U16 desc[UR40][R6.64], R3 ;  /* 0x0000000306005986 */ /* 0x0005e2000c101528 */
[----:B------:R-:W-:-:S03]  /*1c200*/  ISETP.LT.AND P4, PT, R24, UR26, !P1 ;  /* 0x0000001a18007c0c */ /* 0x000fc6000cf81270 */
[----:B-1----:R-:W4:Y:S04]  /*1c210*/  LDL.LU R16, [R1+0x160] ;  /* 0x0001600001107983 */ /* 0x002f280000300800 */
[----:B---3--:R1:W-:Y:S01]  /*1c220*/  @P6 STG.E.U16 desc[UR40][R8.64], R27 ;  /* 0x0000001b08006986 */ /* 0x0083e2000c101528 */
[----:B------:R-:W-:Y:S01]  /*1c230*/  ISETP.LT.AND P6, PT, R19, UR24, !P1 ;  /* 0x0000001813007c0c */ /* 0x000fe2000cfc1270 */
[----:B------:R-:W-:Y:S01]  /*1c240*/  IMAD.WIDE R4, R0, 0x2, R22 ;  /* 0x0000000200047825 */ /* 0x000fe200078e0216 */
[----:B--2---:R-:W-:-:S03]  /*1c250*/  PRMT R3, R27, 0x7632, R3 ;  /* 0x000076321b037816 */ /* 0x004fc60000000003 */
[----:B------:R-:W-:Y:S01]  /*1c260*/  VIADD R0, R0, UR4 ;  /* 0x0000000400007c36 */ /* 0x000fe20008000000 */
[----:B------:R-:W-:-:S03]  /*1c270*/  ISETP.LT.AND P5, PT, R25, UR28, !P1 ;  /* 0x0000001c19007c0c */ /* 0x000fc6000cfa1270 */
[C---:B------:R-:W-:Y:S01]  /*1c280*/  IMAD.WIDE R6, R0.reuse, 0x2, R12 ;  /* 0x0000000200067825 */ /* 0x040fe200078e020c */
[----:B-1----:R-:W2:Y:S04]  /*1c290*/  LDL.LU R27, [R1+0x180] ;  /* 0x00018000011b7983 */ /* 0x002ea80000300800 */
[----:B------:R1:W-:Y:S02]  /*1c2a0*/  @P3 STG.E.U16 desc[UR40][R4.64], R3 ;  /* 0x0000000304003986 */ /* 0x0003e4000c101528 */
[----:B-1----:R-:W-:Y:S01]  /*1c2b0*/  IMAD.WIDE R4, R0, 0x2, R20 ;  /* 0x0000000200047825 */ /* 0x002fe200078e0214 */
[----:B------:R-:W-:Y:S01]  /*1c2c0*/  PRMT R3, R18, 0x7632, R3 ;  /* 0x0000763212037816 */ /* 0x000fe20000000003 */
[----:B------:R1:W-:Y:S04]  /*1c2d0*/  @P6 STG.E.U16 desc[UR40][R6.64], R18 ;  /* 0x0000001206006986 */ /* 0x0003e8000c101528 */
[----:B------:R4:W-:Y:S01]  /*1c2e0*/  @P4 STG.E.U16 desc[UR40][R4.64], R3 ;  /* 0x0000000304004986 */ /* 0x0009e2000c101528 */
[----:B-1----:R-:W-:-:S03]  /*1c2f0*/  IMAD.WIDE R6, R0, 0x2, R14 ;  /* 0x0000000200067825 */ /* 0x002fc600078e020e */
[----:B------:R-:W3:Y:S01]  /*1c300*/  LDL.LU R18, [R1+0x170] ;  /* 0x0001700001127983 */ /* 0x000ee20000300800 */
[----:B----4-:R-:W-:-:S03]  /*1c310*/  PRMT R3, R28, 0x7632, R3 ;  /* 0x000076321c037816 */ /* 0x010fc60000000003 */
[----:B------:R1:W-:Y:S04]  /*1c320*/  @P5 STG.E.U16 desc[UR40][R6.64], R28 ;  /* 0x0000001c06005986 */ /* 0x0003e8000c101528 */
[----:B-1----:R-:W4:Y:S01]  /*1c330*/  LDL.LU R28, [R1+0x150] ;  /* 0x00015000011c7983 */ /* 0x002f220000300800 */
[----:B------:R-:W-:Y:S01]  /*1c340*/  ISETP.LT.AND P1, PT, R26, UR29, !P1 ;  /* 0x0000001d1a007c0c */ /* 0x000fe2000cf21270 */
[----:B------:R-:W-:Y:S01]  /*1c350*/  VIADD R8, R29, 0x31 ;  /* 0x000000311d087836 */ /* 0x000fe20000000000 */
[----:B------:R-:W-:Y:S01]  /*1c360*/  ISETP.LT.AND P6, PT, R19, UR30, !P2 ;  /* 0x0000001e13007c0c */ /* 0x000fe2000d7c1270 */
[----:B------:R-:W-:Y:S01]  /*1c370*/  IMAD.WIDE R4, R0, 0x2, R22 ;  /* 0x0000000200047825 */ /* 0x000fe200078e0216 */
[----:B------:R-:W-:Y:S01]  /*1c380*/  ISETP.LT.AND P4, PT, R24, UR12, !P2 ;  /* 0x0000000c18007c0c */ /* 0x000fe2000d781270 */
[----:B------:R-:W1:Y:S01]  /*1c390*/  LDCU UR12, c[0x0][0x398] ;  /* 0x00007300ff0c77ac */ /* 0x000e620008000800 */
[----:B------:R-:W-:Y:S01]  /*1c3a0*/  ISETP.LT.AND P5, PT, R25, UR10, !P2 ;  /* 0x0000000a19007c0c */ /* 0x000fe2000d7a1270 */
[----:B------:R-:W-:Y:S01]  /*1c3b0*/  VIADD R6, R29, 0x32 ;  /* 0x000000321d067836 */ /* 0x000fe20000000000 */
[----:B------:R-:W-:Y:S01]  /*1c3c0*/  ISETP.GE.AND P3, PT, R8, UR9, PT ;  /* 0x0000000908007c0c */ /* 0x000fe2000bf66270 */
[----:B------:R-:W-:Y:S01]  /*1c3d0*/  VIADD R0, R0, UR4 ;  /* 0x0000000400007c36 */ /* 0x000fe20008000000 */
[----:B------:R-:W1:Y:S01]  /*1c3e0*/  LDCU UR9, c[0x0][0x39c] ;  /* 0x00007380ff0977ac */ /* 0x000e620008000800 */
[----:B------:R-:W-:-:S02]  /*1c3f0*/  ISETP.LT.AND P2, PT, R26, UR13, !P2 ;  /* 0x0000000d1a007c0c */ /* 0x000fc4000d741270 */
[----:B------:R1:W-:Y:S01]  /*1c400*/  @P1 STG.E.U16 desc[UR40][R4.64], R3 ;  /* 0x0000000304001986 */ /* 0x0003e2000c101528 */
[----:B0-----:R-:W-:Y:S01]  /*1c410*/  ISETP.GE.AND P1, PT, R6, UR5, PT ;  /* 0x0000000506007c0c */ /* 0x001fe2000bf26270 */
[C---:B------:R-:W-:Y:S01]  /*1c420*/  IMAD.WIDE R6, R0.reuse, 0x2, R20 ;  /* 0x0000000200067825 */ /* 0x040fe200078e0214 */
[----:B------:R-:W0:Y:S03]  /*1c430*/  LDCU UR5, c[0x0][0x39c] ;  /* 0x00007380ff0577ac */ /* 0x000e260008000800 */
[C---:B------:R-:W-:Y:S01]  /*1c440*/  IMAD.WIDE R8, R0.reuse, 0x2, R14 ;  /* 0x0000000200087825 */ /* 0x040fe200078e020e */
[----:B------:R-:W0:Y:S01]  /*1c450*/  LDCU UR10, c[0x0][0x398] ;  /* 0x00007300ff0a77ac */ /* 0x000e220008000800 */
[----:B------:R-:W0:Y:S02]  /*1c460*/  LDCU UR13, c[0x0][0x398] ;  /* 0x00007300ff0d77ac */ /* 0x000e240008000800 */
[----:B-1----:R-:W-:Y:S01]  /*1c470*/  IMAD.WIDE R4, R0, 0x2, R12 ;  /* 0x0000000200047825 */ /* 0x002fe200078e020c */
[----:B------:R-:W-:-:S04]  /*1c480*/  PRMT R3, R16, 0x7632, R3 ;  /* 0x0000763210037816 */ /* 0x000fc80000000003 */
[----:B------:R1:W-:Y:S01]  /*1c490*/  @P6 STG.E.U16 desc[UR40][R4.64], R16 ;  /* 0x0000001004006986 */ /* 0x0003e2000c101528 */
[----:B------:R-:W-:Y:S01]  /*1c4a0*/  ISETP.LT.AND P6, PT, R19, UR11, !P3 ;  /* 0x0000000b13007c0c */ /* 0x000fe2000dfc1270 */
[----:B------:R-:W0:Y:S02]  /*1c4b0*/  LDCU UR11, c[0x0][0x398] ;  /* 0x00007300ff0b77ac */ /* 0x000e240008000800 */
[----:B------:R2:W-:Y:S01]  /*1c4c0*/  @P4 STG.E.U16 desc[UR40][R6.64], R3 ;  /* 0x0000000306004986 */ /* 0x0005e2000c101528 */
[----:B------:R-:W-:Y:S01]  /*1c4d0*/  ISETP.LT.AND P4, PT, R24, UR14, !P3 ;  /* 0x0000000e18007c0c */ /* 0x000fe2000df81270 */
[----:B------:R-:W0:Y:S02]  /*1c4e0*/  LDCU UR14, c[0x0][0x398] ;  /* 0x00007300ff0e77ac */ /* 0x000e240008000800 */
[----:B-1----:R-:W4:Y:S01]  /*1c4f0*/  LDL.LU R16, [R1+0x164] ;  /* 0x0001640001107983 */ /* 0x002f220000300800 */
[----:B------:R-:W-:-:S03]  /*1c500*/  IMAD.WIDE R4, R0, 0x2, R22 ;  /* 0x0000000200047825 */ /* 0x000fc600078e0216 */
[----:B--2---:R1:W-:Y:S01]  /*1c510*/  @P5 STG.E.U16 desc[UR40][R8.64], R27 ;  /* 0x0000001b08005986 */ /* 0x0043e2000c101528 */
[----:B------:R-:W-:Y:S01]  /*1c520*/  PRMT R3, R27, 0x7632, R3 ;  /* 0x000076321b037816 */ /* 0x000fe20000000003 */
[----:B------:R-:W-:Y:S01]  /*1c530*/  VIADD R6, R29, 0x33 ;  /* 0x000000331d067836 */ /* 0x000fe20000000000 */
[----:B------:R-:W-:Y:S01]  /*1c540*/  ISETP.LT.AND P5, PT, R25, UR15, !P3 ;  /* 0x0000000f19007c0c */ /* 0x000fe2000dfa1270 */
[----:B------:R-:W-:Y:S01]  /*1c550*/  VIADD R0, R0, UR4 ;  /* 0x0000000400007c36 */ /* 0x000fe20008000000 */
[----:B------:R-:W2:Y:S01]  /*1c560*/  LDCU UR15, c[0x0][0x398] ;  /* 0x00007300ff0f77ac */ /* 0x000ea20008000800 */
[----:B------:R0:W-:Y:S01]  /*1c570*/  @P2 STG.E.U16 desc[UR40][R4.64], R3 ;  /* 0x0000000304002986 */ /* 0x0001e2000c101528 */
[----:B------:R-:W-:Y:S01]  /*1c580*/  ISETP.GE.AND P2, PT, R6, UR9, PT ;  /* 0x0000000906007c0c */ /* 0x000fe2000bf46270 */
[C---:B------:R-:W-:Y:S02]  /*1c590*/  IMAD.WIDE R6, R0.reuse, 0x2, R20 ;  /* 0x0000000200067825 */ /* 0x040fe400078e0214 */
[----:B-1----:R-:W2:Y:S02]  /*1c5a0*/  LDL.LU R27, [R1+0x184] ;  /* 0x00018400011b7983 */ /* 0x002ea40000300800 */
[----:B------:R-:W-:Y:S01]  /*1c5b0*/  IMAD.WIDE R8, R0, 0x2, R14 ;  /* 0x0000000200087825 */ /* 0x000fe200078e020e */
[----:B------:R-:W-:Y:S01]  /*1c5c0*/  ISETP.LT.AND P3, PT, R26, UR16, !P3 ;  /* 0x000000101a007c0c */ /* 0x000fe2000df61270 */
[----:B------:R-:W1:Y:S02]  /*1c5d0*/  LDCU UR9, c[0x0][0x398] ;  /* 0x00007300ff0977ac */ /* 0x000e640008000800 */
[----:B0-----:R-:W-:Y:S01]  /*1c5e0*/  IMAD.WIDE R4, R0, 0x2, R12 ;  /* 0x0000000200047825 */ /* 0x001fe200078e020c */
[----:B------:R-:W0:Y:S01]  /*1c5f0*/  LDCU UR16, c[0x0][0x398] ;  /* 0x00007300ff1077ac */ /* 0x000e220008000800 */
[----:B---3--:R-:W-:-:S03]  /*1c600*/  PRMT R3, R18, 0x7632, R3 ;  /* 0x0000763212037816 */ /* 0x008fc60000000003 */
[----:B------:R-:W-:Y:S04]  /*1c610*/  @P6 STG.E.U16 desc[UR40][R4.64], R18 ;  /* 0x0000001204006986 */ /* 0x000fe8000c101528 */
[----:B------:R3:W-:Y:S04]  /*1c620*/  @P4 STG.E.U16 desc[UR40][R6.64], R3 ;  /* 0x0000000306004986 */ /* 0x0007e8000c101528 */
[----:B----4-:R4:W-:Y:S01]  /*1c630*/  @P5 STG.E.U16 desc[UR40][R8.64], R28 ;  /* 0x0000001c08005986 */ /* 0x0109e2000c101528 */
[----:B---3--:R-:W-:-:S03]  /*1c640*/  PRMT R3, R28, 0x7632, R3 ;  /* 0x000076321c037816 */ /* 0x008fc60000000003 */
[----:B----4-:R-:W3:Y:S01]  /*1c650*/  LDL.LU R28, [R1+0x174] ;  /* 0x00017400011c7983 */ /* 0x010ee20000300800 */
[----:B------:R-:W-:Y:S01]  /*1c660*/  ISETP.LT.AND P6, PT, R19, UR17, !P1 ;  /* 0x0000001113007c0c */ /* 0x000fe2000cfc1270 */
[----:B------:R-:W-:Y:S01]  /*1c670*/  IMAD.WIDE R4, R0, 0x2, R22 ;  /* 0x0000000200047825 */ /* 0x000fe200078e0216 */
[----:B------:R-:W-:Y:S01]  /*1c680*/  ISETP.LT.AND P4, PT, R24, UR18, !P1 ;  /* 0x0000001218007c0c */ /* 0x000fe2000cf81270 */
[----:B------:R-:W4:Y:S01]  /*1c690*/  LDL.LU R18, [R1+0x154] ;  /* 0x0001540001127983 */ /* 0x000f220000300800 */
[----:B------:R-:W-:Y:S01]  /*1c6a0*/  ISETP.LT.AND P5, PT, R25, UR19, !P1 ;  /* 0x0000001319007c0c */ /* 0x000fe2000cfa1270 */
[----:B------:R-:W-:Y:S01]  /*1c6b0*/  VIADD R6, R29, 0x34 ;  /* 0x000000341d067836 */ /* 0x000fe20000000000 */
[----:B------:R-:W0:Y:S01]  /*1c6c0*/  LDCU UR17, c[0x0][0x398] ;  /* 0x00007300ff1177ac */ /* 0x000e220008000800 */
[----:B------:R-:W-:Y:S01]  /*1c6d0*/  VIADD R0, R0, UR4 ;  /* 0x0000000400007c36 */ /* 0x000fe20008000000 */
[----:B------:R1:W-:Y:S01]  /*1c6e0*/  @P3 STG.E.U16 desc[UR40][R4.64], R3 ;  /* 0x0000000304003986 */ /* 0x0003e2000c101528 */
[----:B------:R-:W-:Y:S01]  /*1c6f0*/  ISETP.LT.AND P1, PT, R26, UR20, !P1 ;  /* 0x000000141a007c0c */ /* 0x000fe2000cf21270 */
[----:B------:R-:W0:Y:S01]  /*1c700*/  LDCU UR18, c[0x0][0x398] ;  /* 0x00007300ff1277ac */ /* 0x000e220008000800 */
[----:B------:R-:W-:Y:S01]  /*1c710*/  ISETP.GE.AND P3, PT, R6, UR5, PT ;  /* 0x0000000506007c0c */ /* 0x000fe2000bf66270 */
[C---:B------:R-:W-:Y:S01]  /*1c720*/  IMAD.WIDE R6, R0.reuse, 0x2, R20 ;  /* 0x0000000200067825 */ /* 0x040fe200078e0214 */
[----:B------:R-:W0:Y:S03]  /*1c730*/  LDCU UR5, c[0x0][0x398] ;  /* 0x00007300ff0577ac */ /* 0x000e260008000800 */
[C---:B------:R-:W-:Y:S01]  /*1c740*/  IMAD.WIDE R8, R0.reuse, 0x2, R14 ;  /* 0x0000000200087825 */ /* 0x040fe200078e020e */
[----:B------:R-:W0:Y:S03]  /*1c750*/  LDCU UR19, c[0x0][0x398] ;  /* 0x00007300ff1377ac */ /* 0x000e260008000800 */
[----:B-1----:R-:W-:Y:S01]  /*1c760*/  IMAD.WIDE R4, R0, 0x2, R12 ;  /* 0x0000000200047825 */ /* 0x002fe200078e020c */
[----:B------:R-:W-:-:S04]  /*1c770*/  PRMT R3, R16, 0x7632, R3 ;  /* 0x0000763210037816 */ /* 0x000fc80000000003 */
[----:B------:R1:W-:Y:S01]  /*1c780*/  @P6 STG.E.U16 desc[UR40][R4.64], R16 ;  /* 0x0000001004006986 */ /* 0x0003e2000c101528 */
[----:B------:R-:W-:Y:S01]  /*1c790*/  ISETP.LT.AND P6, PT, R19, UR10, !P2 ;  /* 0x0000000a13007c0c */ /* 0x000fe2000d7c1270 */
[----:B------:R-:W0:Y:S02]  /*1c7a0*/  LDCU UR10, c[0x0][0x398] ;  /* 0x00007300ff0a77ac */ /* 0x000e240008000800 */
[----:B------:R2:W-:Y:S01]  /*1c7b0*/  @P4 STG.E.U16 desc[UR40][R6.64], R3 ;  /* 0x0000000306004986 */ /* 0x0005e2000c101528 */
[----:B-1----:R-:W-:-:S03]  /*1c7c0*/  IMAD.WIDE R4, R0, 0x2, R22 ;  /* 0x0000000200047825 */ /* 0x002fc600078e0216 */
[----:B--2---:R1:W-:Y:S01]  /*1c7d0*/  @P5 STG.E.U16 desc[UR40][R8.64], R27 ;  /* 0x0000001b08005986 */ /* 0x0043e2000c101528 */
[----:B------:R-:W-:Y:S01]  /*1c7e0*/  PRMT R3, R27, 0x7632, R3 ;  /* 0x000076321b037816 */ /* 0x000fe20000000003 */
[----:B------:R-:W-:-:S04]  /*1c7f0*/  VIADD R0, R0, UR4 ;  /* 0x0000000400007c36 */ /* 0x000fc80008000000 */
[----:B------:R2:W-:Y:S04]  /*1c800*/  @P1 STG.E.U16 desc[UR40][R4.64], R3 ;  /* 0x0000000304001986 */ /* 0x0005e8000c101528 */
[----:B-1----:R-:W4:Y:S01]  /*1c810*/  LDL.LU R27, [R1+0x168] ;  /* 0x00016800011b7983 */ /* 0x002f220000300800 */
[----:B--2---:R-:W-:Y:S01]  /*1c820*/  IMAD.WIDE R4, R0, 0x2, R12 ;  /* 0x0000000200047825 */ /* 0x004fe200078e020c */
[----:B---3--:R-:W-:-:S04]  /*1c830*/  PRMT R3, R28, 0x7632, R3 ;  /* 0x000076321c037816 */ /* 0x008fc80000000003 */
[----:B------:R1:W-:Y:S04]  /*1c840*/  @P6 STG.E.U16 desc[UR40][R4.64], R28 ;  /* 0x0000001c04006986 */ /* 0x0003e8000c101528 */
[----:B-1----:R-:W2:Y:S01]  /*1c850*/  LDL.LU R28, [R1+0x188] ;  /* 0x00018800011c7983 */ /* 0x002ea20000300800 */
[----:B------:R-:W-:Y:S01]  /*1c860*/  ISETP.LT.AND P4, PT, R24, UR12, !P2 ;  /* 0x0000000c18007c0c */ /* 0x000fe2000d781270 */
[----:B------:R-:W-:Y:S01]  /*1c870*/  VIADD R6, R29, 0x35 ;  /* 0x000000351d067836 */ /* 0x000fe20000000000 */
[----:B------:R-:W-:Y:S01]  /*1c880*/  ISETP.LT.AND P5, PT, R25, UR13, !P2 ;  /* 0x0000000d19007c0c */ /* 0x000fe2000d7a1270 */
[----:B------:R-:W-:Y:S01]  /*1c890*/  IMAD.WIDE R8, R0, 0x2, R14 ;  /* 0x0000000200087825 */ /* 0x000fe200078e020e */
[----:B------:R-:W3:Y:S01]  /*1c8a0*/  LDL.LU R16, [R1+0x178] ;  /* 0x0001780001107983 */ /* 0x000ee20000300800 */
[----:B------:R-:W-:Y:S01]  /*1c8b0*/  ISETP.LT.AND P6, PT, R19, UR9, !P3 ;  /* 0x0000000913007c0c */ /* 0x000fe2000dfc1270 */
[----:B------:R-:W1:Y:S01]  /*1c8c0*/  LDCU UR12, c[0x0][0x398] ;  /* 0x00007300ff0c77ac */ /* 0x000e620008000800 */
[----:B------:R-:W-:Y:S01]  /*1c8d0*/  ISETP.GE.AND P1, PT, R6, UR37, PT ;  /* 0x0000002506007c0c */ /* 0x000fe2000bf26270 */
[----:B------:R-:W-:Y:S01]  /*1c8e0*/  IMAD.WIDE R6, R0, 0x2, R20 ;  /* 0x0000000200067825 */ /* 0x000fe200078e0214 */
[----:B------:R-:W-:Y:S01]  /*1c8f0*/  ISETP.LT.AND P2, PT, R26, UR11, !P2 ;  /* 0x0000000b1a007c0c */ /* 0x000fe2000d741270 */
[----:B------:R-:W0:Y:S03]  /*1c900*/  LDCU UR11, c[0x0][0x398] ;  /* 0x00007300ff0b77ac */ /* 0x000e260008000800 */
[----:B------:R1:W-:Y:S01]  /*1c910*/  @P4 STG.E.U16 desc[UR40][R6.64], R3 ;  /* 0x0000000306004986 */ /* 0x0003e2000c101528 */
[----:B------:R-:W-:Y:S01]  /*1c920*/  IMAD.WIDE R4, R0, 0x2, R22 ;  /* 0x0000000200047825 */ /* 0x000fe200078e0216 */
[----:B------:R-:W0:Y:S02]  /*1c930*/  LDCU UR13, c[0x0][0x398] ;  /* 0x00007300ff0d77ac */ /* 0x000e240008000800 */
[----:B----4-:R4:W-:Y:S01]  /*1c940*/  @P5 STG.E.U16 desc[UR40][R8.64], R18 ;  /* 0x0000001208005986 */ /* 0x0109e2000c101528 */
[----:B------:R-:W0:Y:S01]  /*1c950*/  LDCU UR9, c[0x0][0x398] ;  /* 0x00007300ff0977ac */ /* 0x000e220008000800 */
[----:B-1----:R-:W-:-:S02]  /*1c960*/  PRMT R6, R18, 0x7632, R6 ;  /* 0x0000763212067816 */ /* 0x002fc40000000006 */
[----:B----4-:R-:W4:Y:S01]  /*1c970*/  LDL.LU R18, [R1+0x158] ;  /* 0x0001580001127983 */ /* 0x010f220000300800 */
[----:B------:R-:W-:Y:S01]  /*1c980*/  VIADD R3, R0, UR4 ;  /* 0x0000000400037c36 */ /* 0x000fe20008000000 */
[----:B------:R-:W-:Y:S01]  /*1c990*/  ISETP.LT.AND P5, PT, R24, UR14, !P3 ;  /* 0x0000000e18007c0c */ /* 0x000fe2000dfa1270 */
[----:B------:R-:W-:Y:S01]  /*1c9a0*/  VIADD R7, R29, 0x36 ;  /* 0x000000361d077836 */ /* 0x000fe20000000000 */
[----:B------:R1:W-:Y:S01]  /*1c9b0*/  @P2 STG.E.U16 desc[UR40][R4.64], R6 ;  /* 0x0000000604002986 */ /* 0x0003e2000c101528 */
[----:B------:R-:W-:Y:S01]  /*1c9c0*/  ISETP.LT.AND P2, PT, R25, UR15, !P3 ;  /* 0x0000000f19007c0c */ /* 0x000fe2000df41270 */
[----:B------:R-:W-:Y:S01]  /*1c9d0*/  VIADD R0, R29, 0x37 ;  /* 0x000000371d007836 */ /* 0x000fe20000000000 */
[----:B------:R-:W0:Y:S01]  /*1c9e0*/  LDCU UR14, c[0x0][0x398] ;  /* 0x00007300ff0e77ac */ /* 0x000e220008000800 */
[----:B------:R-:W-:Y:S01]  /*1c9f0*/  ISETP.GE.AND P4, PT, R7, UR35, PT ;  /* 0x0000002307007c0c */ /* 0x000fe2000bf86270 */
[----:B------:R-:W0:Y:S01]  /*1ca00*/  LDCU UR15, c[0x0][0x398] ;  /* 0x00007300ff0f77ac */ /* 0x000e220008000800 */
[----:B-1----:R-:W-:-:S04]  /*1ca10*/  IMAD.WIDE R4, R3, 0x2, R12 ;  /* 0x0000000203047825 */ /* 0x002fc800078e020c */
[----:B------:R-:W-:Y:S01]  /*1ca20*/  IMAD.WIDE R6, R3, 0x2, R20 ;  /* 0x0000000203067825 */ /* 0x000fe200078e0214 */
[----:B------:R-:W-:Y:S01]  /*1ca30*/  PRMT R8, R27, 0x7632, R8 ;  /* 0x000076321b087816 */ /* 0x000fe20000000008 */
[----:B------:R1:W-:Y:S04]  /*1ca40*/  @P6 STG.E.U16 desc[UR40][R4.64], R27 ;  /* 0x0000001b04006986 */ /* 0x0003e8000c101528 */
[----:B------:R0:W-:Y:S01]  /*1ca50*/  @P5 STG.E.U16 desc[UR40][R6.64], R8 ;  /* 0x0000000806005986 */ /* 0x0001e2000c101528 */
[----:B------:R-:W-:-:S03]  /*1ca60*/  ISETP.GE.AND P6, PT, R0, UR39, PT ;  /* 0x0000002700007c0c */ /* 0x000fc6000bfc6270 */
[----:B-1----:R-:W4:Y:S01]  /*1ca70*/  LDL.LU R27, [R1+0x16c] ;  /* 0x00016c00011b7983 */ /* 0x002f220000300800 */
[----:B0-----:R-:W-:-:S04]  /*1ca80*/  IMAD.WIDE R6, R3, 0x2, R14 ;  /* 0x0000000203067825 */ /* 0x001fc800078e020e */
[C---:B------:R-:W-:Y:S02]  /*1ca90*/  VIADD R0, R3.reuse, UR4 ;  /* 0x0000000403007c36 */ /* 0x040fe40008000000 */
[----:B------:R-:W-:Y:S01]  /*1caa0*/  IMAD.WIDE R4, R3, 0x2, R22 ;  /* 0x0000000203047825 */ /* 0x000fe200078e0216 */
[----:B--2---:R-:W-:Y:S01]  /*1cab0*/  PRMT R3, R28, 0x7632, R3 ;  /* 0x000076321c037816 */ /* 0x004fe20000000003 */
[----:B------:R0:W-:Y:S04]  /*1cac0*/  @P2 STG.E.U16 desc[UR40][R6.64], R28 ;  /* 0x0000001c06002986 */ /* 0x0001e8000c101528 */
[----:B0-----:R-:W2:Y:S01]  /*1cad0*/  LDL.LU R28, [R1+0x18c] ;  /* 0x00018c00011c7983 */ /* 0x001ea20000300800 */
[----:B------:R-:W-:Y:S02]  /*1cae0*/  ISETP.LT.AND P3, PT, R26, UR5, !P3 ;  /* 0x000000051a007c0c */ /* 0x000fe4000df61270 */
[----:B------:R-:W-:Y:S01]  /*1caf0*/  ISETP.LT.AND P5, PT, R19, UR16, !P1 ;  /* 0x0000001013007c0c */ /* 0x000fe2000cfa1270 */
[----:B------:R-:W-:Y:S01]  /*1cb00*/  IMAD.WIDE R6, R0, 0x2, R12 ;  /* 0x0000000200067825 */ /* 0x000fe200078e020c */
[----:B------:R-:W-:Y:S01]  /*1cb10*/  ISETP.LT.AND P2, PT, R24, UR17, !P1 ;  /* 0x0000001118007c0c */ /* 0x000fe2000cf41270 */
[----:B------:R-:W0:Y:S02]  /*1cb20*/  LDCU UR5, c[0x0][0x398] ;  /* 0x00007300ff0577ac */ /* 0x000e240008000800 */
[----:B------:R-:W-:Y:S01]  /*1cb30*/  IMAD.WIDE R8, R0, 0x2, R22 ;  /* 0x0000000200087825 */ /* 0x000fe200078e0216 */
[----:B------:R-:W1:Y:S05]  /*1cb40*/  LDCU UR16, c[0x0][0x398] ;  /* 0x00007300ff1077ac */ /* 0x000e6a0008000800 */
[----:B------:R0:W-:Y:S01]  /*1cb50*/  @P3 STG.E.U16 desc[UR40][R4.64], R3 ;  /* 0x0000000304003986 */ /* 0x0001e2000c101528 */
[----:B------:R-:W-:Y:S01]  /*1cb60*/  ISETP.LT.AND P3, PT, R25, UR10, !P1 ;  /* 0x0000000a19007c0c */ /* 0x000fe2000cf61270 */
[----:B------:R-:W1:Y:S02]  /*1cb70*/  LDCU UR10, c[0x0][0x398] ;  /* 0x00007300ff0a77ac */ /* 0x000e640008000800 */
[----:B---3--:R3:W-:Y:S01]  /*1cb80*/  @P5 STG.E.U16 desc[UR40][R6.64], R16 ;  /* 0x0000001006005986 */ /* 0x0087e2000c101528 */
[----:B----4-:R-:W-:Y:S01]  /*1cb90*/  PRMT R10, R18, 0x7632, R10 ;  /* 0x00007632120a7816 */ /* 0x010fe2000000000a */
[----:B------:R-:W4:Y:S01]  /*1cba0*/  LDCU UR17, c[0x0][0x398] ;  /* 0x00007300ff1177ac */ /* 0x000f220008000800 */
[----:B0-----:R-:W-:Y:S01]  /*1cbb0*/  PRMT R3, R16, 0x7632, R3 ;  /* 0x0000763210037816 */ /* 0x001fe20000000003 */
[C---:B------:R-:W-:Y:S01]  /*1cbc0*/  IMAD.WIDE R4, R0.reuse, 0x2, R20 ;  /* 0x0000000200047825 */ /* 0x040fe200078e0214 */
[----:B---3--:R-:W3:Y:S03]  /*1cbd0*/  LDL.LU R16, [R1+0x17c] ;  /* 0x00017c0001107983 */ /* 0x008ee60000300800 */
[----:B------:R-:W-:Y:S01]  /*1cbe0*/  IMAD.WIDE R6, R0, 0x2, R14 ;  /* 0x0000000200067825 */ /* 0x000fe200078e020e */
[----:B------:R-:W-:Y:S04]  /*1cbf0*/  @P2 STG.E.U16 desc[UR40][R4.64], R3 ;  /* 0x0000000304002986 */ /* 0x000fe8000c101528 */
[----:B------:R0:W-:Y:S01]  /*1cc00*/  @P3 STG.E.U16 desc[UR40][R6.64], R18 ;  /* 0x0000001206003986 */ /* 0x0001e2000c101528 */
[----:B------:R-:W-:Y:S01]  /*1cc10*/  ISETP.LT.AND P1, PT, R26, UR12, !P1 ;  /* 0x0000000c1a007c0c */ /* 0x000fe2000cf21270 */
[----:B------:R-:W-:Y:S01]  /*1cc20*/  VIADD R0, R0, UR4 ;  /* 0x0000000400007c36 */ /* 0x000fe20008000000 */
[----:B------:R-:W-:Y:S01]  /*1cc30*/  ISETP.LT.AND P2, PT, R19, UR11, !P4 ;  /* 0x0000000b13007c0c */ /* 0x000fe2000e741270 */
[----:B------:R-:W1:Y:S01]  /*1cc40*/  LDCU UR12, c[0x0][0x398] ;  /* 0x00007300ff0c77ac */ /* 0x000e620008000800 */
[----:B0-----:R-:W4:Y:S01]  /*1cc50*/  LDL.LU R18, [R1+0x15c] ;  /* 0x00015c0001127983 */ /* 0x001f220000300800 */
[----:B------:R-:W-:Y:S01]  /*1cc60*/  VIADD R3, R29, 0x38 ;  /* 0x000000381d037836 */ /* 0x000fe20000000000 */
[----:B------:R-:W-:Y:S01]  /*1cc70*/  ISETP.LT.AND P5, PT, R24, UR13, !P4 ;  /* 0x0000000d18007c0c */ /* 0x000fe2000e7a1270 */
[----:B------:R-:W-:Y:S01]  /*1cc80*/  IMAD.WIDE R4, R0, 0x2, R12 ;  /* 0x0000000200047825 */ /* 0x000fe200078e020c */
[----:B------:R-:W-:-:S05]  /*1cc90*/  ISETP.LT.AND P3, PT, R25, UR9, !P4 ;  /* 0x0000000919007c0c */ /* 0x000fca000e761270 */
[----:B------:R-:W-:Y:S01]  /*1cca0*/  @P1 STG.E.U16 desc[UR40][R8.64], R10 ;  /* 0x0000000a08001986 */ /* 0x000fe2000c101528 */
[----:B------:R-:W-:Y:S01]  /*1ccb0*/  ISETP.GE.AND P1, PT, R3, UR33, PT ;  /* 0x0000002103007c0c */ /* 0x000fe2000bf26270 */
[C---:B------:R-:W-:Y:S01]  /*1ccc0*/  IMAD.WIDE R6, R0.reuse, 0x2, R14 ;  /* 0x0000000200067825 */ /* 0x040fe200078e020e */
[----:B------:R-:W0:Y:S01]  /*1ccd0*/  LDCU UR11, c[0x0][0x398] ;  /* 0x00007300ff0b77ac */ /* 0x000e220008000800 */
[----:B------:R-:W0:Y:S01]  /*1cce0*/  LDCU UR9, c[0x0][0x398] ;  /* 0x00007300ff0977ac */ /* 0x000e220008000800 */
[----:B------:R-:W0:Y:S01]  /*1ccf0*/  LDCU UR13, c[0x0][0x398] ;  /* 0x00007300ff0d77ac */ /* 0x000e220008000800 */
[----:B------:R-:W-:Y:S01]  /*1cd00*/  PRMT R3, R27, 0x7632, R3 ;  /* 0x000076321b037816 */ /* 0x000fe20000000003 */
[----:B------:R0:W-:Y:S04]  /*1cd10*/  @P2 STG.E.U16 desc[UR40][R4.64], R27 ;  /* 0x0000001b04002986 */ /* 0x0001e8000c101528 */
[----:B0-----:R-:W4:Y:S01]  /*1cd20*/  LDL.LU R27, [R1+0x1b0] ;  /* 0x0001b000011b7983 */ /* 0x001f220000300800 */
[----:B------:R-:W-:-:S05]  /*1cd30*/  IMAD.WIDE R4, R0, 0x2, R20 ;  /* 0x0000000200047825 */ /* 0x000fca00078e0214 */
[----:B------:R-:W-:Y:S01]  /*1cd40*/  @P5 STG.E.U16 desc[UR40][R4.64], R3 ;  /* 0x0000000304005986 */ /* 0x000fe2000c101528 */
[----:B--2---:R-:W-:-:S03]  /*1cd50*/  PRMT R10, R28, 0x7632, R10 ;  /* 0x000076321c0a7816 */ /* 0x004fc6000000000a */
[----:B------:R0:W-:Y:S04]  /*1cd60*/  @P3 STG.E.U16 desc[UR40][R6.64], R28 ;  /* 0x0000001c06003986 */ /* 0x0001e8000c101528 */
[----:B0-----:R-:W2:Y:S01]  /*1cd70*/  LDL.LU R28, [R1+0x1a0] ;  /* 0x0001a000011c7983 */ /* 0x001ea20000300800 */
[----:B------:R-:W-:Y:S01]  /*1cd80*/  ISETP.LT.AND P4, PT, R26, UR14, !P4 ;  /* 0x0000000e1a007c0c */ /* 0x000fe2000e781270 */
[----:B------:R-:W-:Y:S01]  /*1cd90*/  IMAD.WIDE R8, R0, 0x2, R22 ;  /* 0x0000000200087825 */ /* 0x000fe200078e0216 */
[----:B------:R-:W-:Y:S01]  /*1cda0*/  ISETP.LT.AND P3, PT, R19, UR5, !P6 ;  /* 0x0000000513007c0c */ /* 0x000fe2000f761270 */
[----:B------:R-:W0:Y:S01]  /*1cdb0*/  LDCU UR14, c[0x0][0x398] ;  /* 0x00007300ff0e77ac */ /* 0x000e220008000800 */
[----:B------:R-:W-:Y:S01]  /*1cdc0*/  ISETP.LT.AND P5, PT, R24, UR15, !P6 ;  /* 0x0000000f18007c0c */ /* 0x000fe2000f7a1270 */
[----:B------:R-:W-:-:S02]  /*1cdd0*/  VIADD R3, R29, 0x39 ;  /* 0x000000391d037836 */ /* 0x000fc40000000000 */
[----:B------:R-:W-:Y:S01]  /*1cde0*/  VIADD R0, R0, UR4 ;  /* 0x0000000400007c36 */ /* 0x000fe20008000000 */
[----:B------:R-:W0:Y:S05]  /*1cdf0*/  LDCU UR5, c[0x0][0x398] ;  /* 0x00007300ff0577ac */ /* 0x000e2a0008000800 */
[----:B------:R0:W-:Y:S01]  /*1ce00*/  @P4 STG.E.U16 desc[UR40][R8.64], R10 ;  /* 0x0000000a08004986 */ /* 0x0001e2000c101528 */
[----:B-1----:R-:W-:Y:S01]  /*1ce10*/  ISETP.LT.AND P4, PT, R25, UR16, !P6 ;  /* 0x0000001019007c0c */ /* 0x002fe2000f781270 */
[----:B------:R-:W-:Y:S01]  /*1ce20*/  IMAD.WIDE R6, R0, 0x2, R12 ;  /* 0x0000000200067825 */ /* 0x000fe200078e020c */
[----:B------:R-:W-:Y:S01]  /*1ce30*/  ISETP.GE.AND P2, PT, R3, UR47, PT ;  /* 0x0000002f03007c0c */ /* 0x000fe2000bf46270 */
[----:B------:R-:W1:Y:S01]  /*1ce40*/  LDCU UR15, c[0x0][0x398] ;  /* 0x00007300ff0f77ac */ /* 0x000e620008000800 */
[----:B---3--:R-:W-:Y:S01]  /*1ce50*/  PRMT R3, R16, 0x7632, R3 ;  /* 0x0000763210037816 */ /* 0x008fe20000000003 */
[C---:B------:R-:W-:Y:S01]  /*1ce60*/  IMAD.WIDE R4, R0.reuse, 0x2, R20 ;  /* 0x0000000200047825 */ /* 0x040fe200078e0214 */
[----:B------:R-:W-:Y:S03]  /*1ce70*/  @P3 STG.E.U16 desc[UR40][R6.64], R16 ;  /* 0x0000001006003986 */ /* 0x000fe6000c101528 */
[----:B0-----:R-:W-:Y:S01]  /*1ce80*/  IMAD.WIDE R8, R0, 0x2, R14 ;  /* 0x0000000200087825 */ /* 0x001fe200078e020e */
[----:B------:R-:W-:Y:S01]  /*1ce90*/  @P5 STG.E.U16 desc[UR40][R4.64], R3 ;  /* 0x0000000304005986 */ /* 0x000fe2000c101528 */
[----:B------:R-:W-:Y:S01]  /*1cea0*/  ISETP.LT.AND P6, PT, R26, UR10, !P6 ;  /* 0x0000000a1a007c0c */ /* 0x000fe2000f7c1270 */
[----:B------:R-:W0:Y:S01]  /*1ceb0*/  LDCU UR16, c[0x0][0x398] ;  /* 0x00007300ff1077ac */ /* 0x000e220008000800 */
[----:B------:R-:W-:Y:S01]  /*1cec0*/  ISETP.LT.AND P5, PT, R19, UR12, !P1 ;  /* 0x0000000c13007c0c */ /* 0x000fe2000cfa1270 */
[----:B------:R3:W0:Y:S01]  /*1ced0*/  LDS.128 R4, [R2] ;  /* 0x0000000002047984 */ /* 0x0006220000000c00 */
[----:B----4-:R-:W-:-:S03]  /*1cee0*/  PRMT R10, R18, 0x7632, R10 ;  /* 0x00007632120a7816 */ /* 0x010fc6000000000a */
[----:B------:R4:W-:Y:S01]  /*1cef0*/  @P4 STG.E.U16 desc[UR40][R8.64], R18 ;  /* 0x0000001208004986 */ /* 0x0009e2000c101528 */
[C---:B---3--:R-:W-:Y:S01]  /*1cf00*/  IMAD.WIDE R2, R0.reuse, 0x2, R22 ;  /* 0x0000000200027825 */ /* 0x048fe200078e0216 */
[----:B------:R-:W-:Y:S01]  /*1cf10*/  ISETP.LT.AND P3, PT, R25, UR11, !P1 ;  /* 0x0000000b19007c0c */ /* 0x000fe2000cf61270 */
[----:B------:R-:W3:Y:S01]  /*1cf20*/  LDCU UR10, c[0x0][0x398] ;  /* 0x00007300ff0a77ac */ /* 0x000ee20008000800 */
[----:B------:R-:W-:Y:S01]  /*1cf30*/  PRMT R17, R27, 0x7632, R17 ;  /* 0x000076321b117816 */ /* 0x000fe20000000011 */
[----:B----4-:R-:W4:Y:S01]  /*1cf40*/  LDL.LU R18, [R1+0x190] ;  /* 0x0001900001127983 */ /* 0x010f220000300800 */
[----:B------:R-:W-:Y:S01]  /*1cf50*/  VIADD R0, R0, UR4 ;  /* 0x0000000400007c36 */ /* 0x000fe20008000000 */
[----:B------:R-:W-:Y:S01]  /*1cf60*/  ISETP.LT.AND P4, PT, R24, UR17, !P1 ;  /* 0x0000001118007c0c */ /* 0x000fe2000cf81270 */
[----:B------:R-:W-:Y:S01]  /*1cf70*/  VIADD R16, R29, 0x3a ;  /* 0x0000003a1d107836 */ /* 0x000fe20000000000 */
[----:B------:R0:W-:Y:S01]  /*1cf80*/  @P6 STG.E.U16 desc[UR40][R2.64], R10 ;  /* 0x0000000a02006986 */ /* 0x0001e2000c101528 */
[C---:B------:R-:W-:Y:S01]  /*1cf90*/  IMAD.WIDE R8, R0.reuse, 0x2, R20 ;  /* 0x0000000200087825 */ /* 0x040fe200078e0214 */
[----:B------:R-:W1:Y:S01]  /*1cfa0*/  LDCU UR11, c[0x0][0x398] ;  /* 0x00007300ff0b77ac */ /* 0x000e620008000800 */
[----:B------:R-:W1:Y:S02]  /*1cfb0*/  LDCU UR12, c[0x0][0x398] ;  /* 0x00007300ff0c77ac */ /* 0x000e640008000800 */
[----:B0-----:R-:W-:-:S05]  /*1cfc0*/  IMAD.WIDE R2, R0, 0x2, R12 ;  /* 0x0000000200027825 */ /* 0x001fca00078e020c */
[----:B------:R0:W-:Y:S01]  /*1cfd0*/  @P5 STG.E.U16 desc[UR40][R2.64], R27 ;  /* 0x0000001b02005986 */ /* 0x0001e2000c101528 */
[----:B------:R-:W-:-:S03]  /*1cfe0*/  IMAD.WIDE R10, R0, 0x2, R14 ;  /* 0x00000002000a7825 */ /* 0x000fc600078e020e */
[----:B------:R1:W-:Y:S04]  /*1cff0*/  @P4 STG.E.U16 desc[UR40][R8.64], R17 ;  /* 0x0000001108004986 */ /* 0x0003e8000c101528 */
[----:B0-----:R-:W3:Y:S04]  /*1d000*/  LDL.LU R27, [R1+0x1b4] ;  /* 0x0001b400011b7983 */ /* 0x001ee80000300800 */
[----:B--2---:R0:W-:Y:S01]  /*1d010*/  @P3 STG.E.U16 desc[UR40][R10.64], R28 ;  /* 0x0000001c0a003986 */ /* 0x0041e2000c101528 */
[----:B-1----:R-:W-:-:S03]  /*1d020*/  PRMT R8, R28, 0x7632, R8 ;  /* 0x000076321c087816 */ /* 0x002fc60000000008 */
[----:B0-----:R-:W2:Y:S01]  /*1d030*/  LDL.LU R28, [R1+0x1a4] ;  /* 0x0001a400011c7983 */ /* 0x001ea20000300800 */
[----:B------:R-:W-:Y:S01]  /*1d040*/  ISETP.LT.AND P6, PT, R26, UR9, !P1 ;  /* 0x000000091a007c0c */ /* 0x000fe2000cfc1270 */
[C---:B------:R-:W-:Y:S01]  /*1d050*/  IMAD.WIDE R2, R0.reuse, 0x2, R22 ;  /* 0x0000000200027825 */ /* 0x040fe200078e0216 */
[----:B------:R-:W-:Y:S01]  /*1d060*/  ISETP.LT.AND P5, PT, R19, UR13, !P2 ;  /* 0x0000000d13007c0c */ /* 0x000fe2000d7a1270 */
[----:B------:R-:W0:Y:S02]  /*1d070*/  LDCU UR9, c[0x0][0x398] ;  /* 0x00007300ff0977ac */ /* 0x000e240008000800 */
[----:B------:R-:W-:Y:S01]  /*1d080*/  VIADD R0, R0, UR4 ;  /* 0x0000000400007c36 */ /* 0x000fe20008000000 */
[----:B------:R-:W-:Y:S01]  /*1d090*/  ISETP.LT.AND P4, PT, R24, UR14, !P2 ;  /* 0x0000000e18007c0c */ /* 0x000fe2000d781270 */
[----:B------:R-:W1:Y:S01]  /*1d0a0*/  LDCU UR13, c[0x0][0x398] ;  /* 0x00007300ff0d77ac */ /* 0x000e620008000800 */
[----:B------:R-:W-:-:S05]  /*1d0b0*/  ISETP.LT.AND P3, PT, R25, UR5, !P2 ;  /* 0x0000000519007c0c */ /* 0x000fca000d761270 */
[----:B------:R0:W-:Y:S01]  /*1d0c0*/  @P6 STG.E.U16 desc[UR40][R2.64], R8 ;  /* 0x0000000802006986 */ /* 0x0001e2000c101528 */
[----:B------:R-:W-:Y:S01]  /*1d0d0*/  ISETP.LT.AND P6, PT, R26, UR15, !P2 ;  /* 0x0000000f1a007c0c */ /* 0x000fe2000d7c1270 */
[----:B------:R-:W-:Y:S01]  /*1d0e0*/  IMAD.WIDE R10, R0, 0x2, R14 ;  /* 0x00000002000a7825 */ /* 0x000fe200078e020e */
[----:B------:R-:W-:Y:S01]  /*1d0f0*/  ISETP.GE.AND P1, PT, R16, UR27, PT ;  /* 0x0000001b10007c0c */ /* 0x000fe2000bf26270 */
[----:B------:R-:W1:Y:S01]  /*1d100*/  LDCU UR5, c[0x0][0x398] ;  /* 0x00007300ff0577ac */ /* 0x000e620008000800 */
[----:B------:R-:W1:Y:S01]  /*1d110*/  LDCU UR14, c[0x0][0x398] ;  /* 0x00007300ff0e77ac */ /* 0x000e620008000800 */
[C---:B0-----:R-:W-:Y:S01]  /*1d120*/  IMAD.WIDE R2, R0.reuse, 0x2, R12 ;  /* 0x0000000200027825 */ /* 0x041fe200078e020c */
[----:B------:R-:W0:Y:S03]  /*1d130*/  LDCU UR15, c[0x0][0x398] ;  /* 0x00007300ff0f77ac */ /* 0x000e260008000800 */
[----:B------:R-:W-:-:S04]  /*1d140*/  IMAD.WIDE R8, R0, 0x2, R20 ;  /* 0x0000000200087825 */ /* 0x000fc800078e0214 */
[----:B------:R-:W-:-:S05]  /*1d150*/  VIADD R16, R29, 0x3b ;  /* 0x0000003b1d107836 */ /* 0x000fca0000000000 */
[----:B------:R-:W-:Y:S02]  /*1d160*/  ISETP.GE.AND P2, PT, R16, UR49, PT ;  /* 0x0000003110007c0c */ /* 0x000fe4000bf46270 */
[----:B----4-:R-:W-:Y:S01]  /*1d170*/  PRMT R17, R18, 0x7632, R17 ;  /* 0x0000763212117816 */ /* 0x010fe20000000011 */
[----:B------:R4:W-:Y:S01]  /*1d180*/  @P5 STG.E.U16 desc[UR40][R2.64], R18 ;  /* 0x0000001202005986 */ /* 0x0009e2000c101528 */
[----:B------:R-:W-:Y:S01]  /*1d190*/  ISETP.LT.AND P5, PT, R19, UR16, !P1 ;  /* 0x0000001013007c0c */ /* 0x000fe2000cfa1270 */
[----:B------:R-:W0:Y:S02]  /*1d1a0*/  LDCU UR16, c[0x0][0x398] ;  /* 0x00007300ff1077ac */ /* 0x000e240008000800 */
[----:B------:R-:W-:Y:S04]  /*1d1b0*/  @P4 STG.E.U16 desc[UR40][R8.64], R17 ;  /* 0x0000001108004986 */ /* 0x000fe8000c101528 */
[----:B----4-:R-:W4:Y:S01]  /*1d1c0*/  LDL.LU R18, [R1+0x194] ;  /* 0x0001940001127983 */ /* 0x010f220000300800 */
[----:B------:R-:W-:-:S03]  /*1d1d0*/  IMAD.WIDE R2, R0, 0x2, R22 ;  /* 0x0000000200027825 */ /* 0x000fc600078e0216 */
[----:B------:R0:W-:Y:S01]  /*1d1e0*/  @P3 STG.E.U16 desc[UR40][R10.64], R4 ;  /* 0x000000040a003986 */ /* 0x0001e2000c101528 */
[----:B------:R-:W-:Y:S01]  /*1d1f0*/  VIADD R0, R0, UR4 ;  /* 0x0000000400007c36 */ /* 0x000fe20008000000 */
[----:B------:R-:W-:Y:S02]  /*1d200*/  ISETP.LT.AND P4, PT, R24, UR18, !P1 ;  /* 0x0000001218007c0c */ /* 0x000fe4000cf81270 */
[----:B---3--:R-:W-:Y:S02]  /*1d210*/  ISETP.LT.AND P3, PT, R25, UR10, !P1 ;  /* 0x0000000a19007c0c */ /* 0x008fe4000cf61270 */
[----:B0-----:R-:W-:Y:S02]  /*1d220*/  PRMT R4, R4, 0x7632, R4 ;  /* 0x0000763204047816 */ /* 0x001fe40000000004 */
[----:B------:R-:W-:-:S03]  /*1d230*/  PRMT R16, R27, 0x7632, R16 ;  /* 0x000076321b107816 */ /* 0x000fc60000000010 */
[----:B------:R0:W-:Y:S01]  /*1d240*/  @P6 STG.E.U16 desc[UR40][R2.64], R4 ;  /* 0x0000000402006986 */ /* 0x0001e2000c101528 */
[C---:B------:R-:W-:Y:S01]  /*1d250*/  IMAD.WIDE R8, R0.reuse, 0x2, R20 ;  /* 0x0000000200087825 */ /* 0x040fe200078e0214 */
[----:B------:R-:W3:Y:S03]  /*1d260*/  LDCU UR10, c[0x0][0x398] ;  /* 0x00007300ff0a77ac */ /* 0x000ee60008000800 */
        /* <DEDUP_REMOVED lines=8> */
[----:B------:R-:W-:Y:S02]  /*1d2f0*/  ISETP.LT.AND P6, PT, R26, UR19, !P1 ;  /* 0x000000131a007c0c */ /* 0x000fe4000cfc1270 */
[----:B------:R-:W-:Y:S01]  /*1d300*/  ISETP.LT.AND P5, PT, R19, UR11, !P2 ;  /* 0x0000000b13007c0c */ /* 0x000fe2000d7a1270 */
[----:B------:R-:W-:Y:S01]  /*1d310*/  IMAD.WIDE R2, R0, 0x2, R22 ;  /* 0x0000000200027825 */ /* 0x000fe200078e0216 */
[----:B------:R-:W-:Y:S01]  /*1d320*/  ISETP.LT.AND P4, PT, R24, UR9, !P2 ;  /* 0x0000000918007c0c */ /* 0x000fe2000d781270 */
[----:B------:R-:W0:Y:S02]  /*1d330*/  LDCU UR9, c[0x0][0x398] ;  /* 0x00007300ff0977ac */ /* 0x000e240008000800 */
[----:B------:R-:W-:Y:S02]  /*1d340*/  VIADD R0, R0, UR4 ;  /* 0x0000000400007c36 */ /* 0x000fe40008000000 */
[----:B------:R-:W-:Y:S01]  /*1d350*/  VIADD R4, R29, 0x3c ;  /* 0x0000003c1d047836 */ /* 0x000fe20000000000 */
[----:B------:R-:W-:Y:S01]  /*1d360*/  ISETP.LT.AND P3, PT, R25, UR12, !P2 ;  /* 0x0000000c19007c0c */ /* 0x000fe2000d761270 */
[----:B------:R-:W-:Y:S01]  /*1d370*/  VIADD R17, R29, 0x3e ;  /* 0x0000003e1d117836 */ /* 0x000fe20000000000 */
[----:B------:R-:W1:Y:S01]  /*1d380*/  LDCU UR11, c[0x0][0x398] ;  /* 0x00007300ff0b77ac */ /* 0x000e620008000800 */
[----:B------:R0:W-:Y:S01]  /*1d390*/  @P6 STG.E.U16 desc[UR40][R2.64], R9 ;  /* 0x0000000902006986 */ /* 0x0001e2000c101528 */
[----:B------:R-:W-:-:S02]  /*1d3a0*/  ISETP.LT.AND P6, PT, R26, UR5, !P2 ;  /* 0x000000051a007c0c */ /* 0x000fc4000d7c1270 */
[----:B------:R-:W-:Y:S01]  /*1d3b0*/  ISETP.GE.AND P1, PT, R4, UR25, PT ;  /* 0x0000001904007c0c */ /* 0x000fe2000bf26270 */
[C---:B------:R-:W-:Y:S01]  /*1d3c0*/  IMAD.WIDE R10, R0.reuse, 0x2, R14 ;  /* 0x00000002000a7825 */ /* 0x040fe200078e020e */
[----:B------:R-:W1:Y:S01]  /*1d3d0*/  LDCU UR5, c[0x0][0x398] ;  /* 0x00007300ff0577ac */ /* 0x000e620008000800 */
[----:B------:R-:W1:Y:S02]  /*1d3e0*/  LDCU UR12, c[0x0][0x398] ;  /* 0x00007300ff0c77ac */ /* 0x000e640008000800 */
[----:B0-----:R-:W-:-:S04]  /*1d3f0*/  IMAD.WIDE R2, R0, 0x2, R12 ;  /* 0x0000000200027825 */ /* 0x001fc800078e020c */
[----:B------:R-:W-:-:S04]  /*1d400*/  IMAD.WIDE R8, R0, 0x2, R20 ;  /* 0x0000000200087825 */ /* 0x000fc800078e0214 */
[----:B------:R-:W-:-:S05]  /*1d410*/  VIADD R4, R29, 0x3d ;  /* 0x0000003d1d047836 */ /* 0x000fca0000000000 */
[----:B------:R-:W-:Y:S02]  /*1d420*/  ISETP.GE.AND P2, PT, R4, UR51, PT ;  /* 0x0000003304007c0c */ /* 0x000fe4000bf46270 */
[----:B----4-:R-:W-:Y:S01]  /*1d430*/  PRMT R16, R18, 0x7632, R16 ;  /* 0x0000763212107816 */ /* 0x010fe20000000010 */
[----:B------:R0:W-:Y:S04]  /*1d440*/  @P5 STG.E.U16 desc[UR40][R2.64], R18 ;  /* 0x0000001202005986 */ /* 0x0001e8000c101528 */
[----:B------:R4:W-:Y:S01]  /*1d450*/  @P4 STG.E.U16 desc[UR40][R8.64], R16 ;  /* 0x0000001008004986 */ /* 0x0009e2000c101528 */
[----:B------:R-:W-:Y:S01]  /*1d460*/  ISETP.LT.AND P4, PT, R19, UR13, !P1 ;  /* 0x0000000d13007c0c */ /* 0x000fe2000cf81270 */
[----:B------:R-:W1:Y:S02]  /*1d470*/  LDCU UR13, c[0x0][0x398] ;  /* 0x00007300ff0d77ac */ /* 0x000e640008000800 */
[----:B------:R1:W-:Y:S04]  /*1d480*/  @P3 STG.E.U16 desc[UR40][R10.64], R5 ;  /* 0x000000050a003986 */ /* 0x0003e8000c101528 */
[----:B0-----:R-:W2:Y:S01]  /*1d490*/  LDL.LU R18, [R1+0x198] ;  /* 0x0001980001127983 */ /* 0x001ea20000300800 */
[----:B------:R-:W-:Y:S01]  /*1d4a0*/  IMAD.WIDE R2, R0, 0x2, R22 ;  /* 0x0000000200027825 */ /* 0x000fe200078e0216 */
[----:B----4-:R-:W-:-:S03]  /*1d4b0*/  PRMT R9, R5, 0x7632, R9 ;  /* 0x0000763205097816 */ /* 0x010fc60000000009 */
[----:B------:R-:W-:Y:S01]  /*1d4c0*/  VIADD R0, R0, UR4 ;  /* 0x0000000400007c36 */ /* 0x000fe20008000000 */
[----:B------:R-:W-:Y:S01]  /*1d4d0*/  ISETP.LT.AND P5, PT, R24, UR14, !P1 ;  /* 0x0000000e18007c0c */ /* 0x000fe2000cfa1270 */
[----:B------:R-:W4:Y:S01]  /*1d4e0*/  LDL.LU R29, [R1+0x19c] ;  /* 0x00019c00011d7983 */ /* 0x000f220000300800 */
[----:B---3--:R-:W-:-:S03]  /*1d4f0*/  PRMT R8, R27, 0x7632, R8 ;  /* 0x000076321b087816 */ /* 0x008fc60000000008 */
[----:B------:R0:W-:Y:S01]  /*1d500*/  @P6 STG.E.U16 desc[UR40][R2.64], R9 ;  /* 0x0000000902006986 */ /* 0x0001e2000c101528 */
[----:B------:R-:W-:Y:S01]  /*1d510*/  ISETP.LT.AND P6, PT, R25, UR10, !P1 ;  /* 0x0000000a19007c0c */ /* 0x000fe2000cfc1270 */
[C---:B-1----:R-:W-:Y:S01]  /*1d520*/  IMAD.WIDE R4, R0.reuse, 0x2, R20 ;  /* 0x0000000200047825 */ /* 0x042fe200078e0214 */
[----:B------:R-:W-:Y:S01]  /*1d530*/  ISETP.GE.AND P3, PT, R17, UR53, PT ;  /* 0x0000003511007c0c */ /* 0x000fe2000bf66270 */
[----:B------:R-:W1:Y:S02]  /*1d540*/  LDCU UR10, c[0x0][0x398] ;  /* 0x00007300ff0a77ac */ /* 0x000e640008000800 */
[C---:B------:R-:W-:Y:S01]  /*1d550*/  VIADD R11, R0.reuse, UR4 ;  /* 0x00000004000b7c36 */ /* 0x040fe20008000000 */
[----:B------:R-:W3:Y:S01]  /*1d560*/  LDCU UR14, c[0x0][0x398] ;  /* 0x00007300ff0e77ac */ /* 0x000ee20008000800 */
[----:B0-----:R-:W-:-:S05]  /*1d570*/  IMAD.WIDE R2, R0, 0x2, R12 ;  /* 0x0000000200027825 */ /* 0x001fca00078e020c */
[----:B------:R0:W-:Y:S04]  /*1d580*/  @P4 STG.E.U16 desc[UR40][R2.64], R27 ;  /* 0x0000001b02004986 */ /* 0x0001e8000c101528 */
[----:B------:R-:W-:Y:S04]  /*1d590*/  @P5 STG.E.U16 desc[UR40][R4.64], R8 ;  /* 0x0000000804005986 */ /* 0x000fe8000c101528 */
[----:B0-----:R-:W4:Y:S01]  /*1d5a0*/  LDL.LU R27, [R1+0x1bc] ;  /* 0x0001bc00011b7983 */ /* 0x001f220000300800 */
[----:B------:R-:W-:Y:S01]  /*1d5b0*/  IMAD.WIDE R2, R0, 0x2, R14 ;  /* 0x0000000200027825 */ /* 0x000fe200078e020e */
[----:B--2---:R-:W-:-:S04]  /*1d5c0*/  PRMT R9, R28, 0x7632, R9 ;  /* 0x000076321c097816 */ /* 0x004fc80000000009 */
        /* <DEDUP_REMOVED lines=8> */
[----:B------:R-:W-:-:S05]  /*1d650*/  ISETP.LT.AND P6, PT, R19, UR12, !P3 ;  /* 0x0000000c13007c0c */ /* 0x000fca000dfc1270 */
[----:B------:R0:W-:Y:S01]  /*1d660*/  @P1 STG.E.U16 desc[UR40][R4.64], R9 ;  /* 0x0000000904001986 */ /* 0x0001e2000c101528 */
[----:B------:R-:W-:Y:S02]  /*1d670*/  ISETP.LT.AND P1, PT, R25, UR5, !P2 ;  /* 0x0000000519007c0c */ /* 0x000fe4000d721270 */
[----:B------:R-:W-:Y:S01]  /*1d680*/  ISETP.LT.AND P2, PT, R26, UR11, !P2 ;  /* 0x0000000b1a007c0c */ /* 0x000fe2000d741270 */
[----:B------:R-:W-:-:S04]  /*1d690*/  IMAD.WIDE R2, R11, 0x2, R14 ;  /* 0x000000020b027825 */ /* 0x000fc800078e020e */
[----:B0-----:R-:W-:-:S04]  /*1d6a0*/  IMAD.WIDE R8, R11, 0x2, R20 ;  /* 0x000000020b087825 */ /* 0x001fc800078e0214 */
[----:B------:R-:W-:Y:S01]  /*1d6b0*/  IMAD.WIDE R4, R11, 0x2, R22 ;  /* 0x000000020b047825 */ /* 0x000fe200078e0216 */
[----:B------:R-:W-:Y:S01]  /*1d6c0*/  PRMT R0, R18, 0x7632, R0 ;  /* 0x0000763212007816 */ /* 0x000fe20000000000 */
[----:B------:R-:W-:Y:S01]  /*1d6d0*/  @P4 STG.E.U16 desc[UR40][R16.64], R18 ;  /* 0x0000001210004986 */ /* 0x000fe2000c101528 */
[----:B------:R-:W-:Y:S01]  /*1d6e0*/  ISETP.LT.AND P4, PT, R19, UR8, !P0 ;  /* 0x0000000813007c0c */ /* 0x000fe2000c781270 */
[----:B------:R-:W-:Y:S02]  /*1d6f0*/  VIADD R19, R11, UR4 ;  /* 0x000000040b137c36 */ /* 0x000fe40008000000 */
[----:B------:R0:W-:Y:S02]  /*1d700*/  @P5 STG.E.U16 desc[UR40][R8.64], R0 ;  /* 0x0000000008005986 */ /* 0x0001e4000c101528 */
[----:B------:R-:W-:Y:S02]  /*1d710*/  IMAD.WIDE R10, R19, 0x2, R12 ;  /* 0x00000002130a7825 */ /* 0x000fe400078e020c */
[----:B------:R3:W-:Y:S01]  /*1d720*/  @P1 STG.E.U16 desc[UR40][R2.64], R6 ;  /* 0x0000000602001986 */ /* 0x0007e2000c101528 */
[----:B-1----:R-:W-:-:S02]  /*1d730*/  ISETP.LT.AND P5, PT, R24, UR10, !P3 ;  /* 0x0000000a18007c0c */ /* 0x002fc4000dfa1270 */
[----:B0-----:R-:W-:-:S05]  /*1d740*/  PRMT R9, R6, 0x7632, R9 ;  /* 0x0000763206097816 */ /* 0x001fca0000000009 */
[----:B------:R0:W-:Y:S01]  /*1d750*/  @P2 STG.E.U16 desc[UR40][R4.64], R9 ;  /* 0x0000000904002986 */ /* 0x0001e2000c101528 */
[----:B------:R-:W-:Y:S02]  /*1d760*/  ISETP.LT.AND P1, PT, R24, UR7, !P0 ;  /* 0x0000000718007c0c */ /* 0x000fe4000c721270 */
[----:B------:R-:W-:Y:S02]  /*1d770*/  ISETP.LT.AND P2, PT, R25, UR6, !P0 ;  /* 0x0000000619007c0c */ /* 0x000fe4000c741270 */
[----:B---3--:R-:W-:Y:S01]  /*1d780*/  ISETP.LT.AND P0, PT, R26, UR14, !P0 ;  /* 0x0000000e1a007c0c */ /* 0x008fe2000c701270 */
[----:B------:R-:W-:-:S04]  /*1d790*/  IMAD.WIDE R2, R19, 0x2, R20 ;  /* 0x0000000213027825 */ /* 0x000fc800078e0214 */
[----:B------:R-:W-:-:S04]  /*1d7a0*/  IMAD.WIDE R16, R19, 0x2, R22 ;  /* 0x0000000213107825 */ /* 0x000fc800078e0216 */
[----:B0-----:R-:W-:Y:S01]  /*1d7b0*/  IMAD.WIDE R8, R19, 0x2, R14 ;  /* 0x0000000213087825 */ /* 0x001fe200078e020e */
[----:B----4-:R0:W-:Y:S01]  /*1d7c0*/  @P6 STG.E.U16 desc[UR40][R10.64], R27 ;  /* 0x0000001b0a006986 */ /* 0x0101e2000c101528 */
[----:B------:R-:W-:Y:S02]  /*1d7d0*/  ISETP.LT.AND P6, PT, R25, UR13, !P3 ;  /* 0x0000000d19007c0c */ /* 0x000fe4000dfc1270 */
[----:B------:R-:W-:Y:S01]  /*1d7e0*/  ISETP.LT.AND P3, PT, R26, UR9, !P3 ;  /* 0x000000091a007c0c */ /* 0x000fe2000df61270 */
[----:B------:R-:W-:Y:S01]  /*1d7f0*/  VIADD R25, R19, UR4 ;  /* 0x0000000413197c36 */ /* 0x000fe20008000000 */
[----:B------:R-:W-:-:S03]  /*1d800*/  PRMT R0, R27, 0x7632, R0 ;  /* 0x000076321b007816 */ /* 0x000fc60000000000 */
[C---:B------:R-:W-:Y:S02]  /*1d810*/  IMAD.WIDE R12, R25.reuse, 0x2, R12 ;  /* 0x00000002190c7825 */ /* 0x040fe400078e020c */
[----:B------:R1:W-:Y:S02]  /*1d820*/  @P5 STG.E.U16 desc[UR40][R2.64], R0 ;  /* 0x0000000002005986 */ /* 0x0003e4000c101528 */
[----:B------:R-:W-:Y:S01]  /*1d830*/  IMAD.WIDE R20, R25, 0x2, R20 ;  /* 0x0000000219147825 */ /* 0x000fe200078e0214 */
[----:B0-----:R-:W-:Y:S02]  /*1d840*/  PRMT R10, R29, 0x7632, R10 ;  /* 0x000076321d0a7816 */ /* 0x001fe4000000000a */
[----:B--2---:R-:W-:Y:S01]  /*1d850*/  PRMT R4, R28, 0x7632, R4 ;  /* 0x000076321c047816 */ /* 0x004fe20000000004 */
[C---:B------:R-:W-:Y:S01]  /*1d860*/  IMAD.WIDE R14, R25.reuse, 0x2, R14 ;  /* 0x00000002190e7825 */ /* 0x040fe200078e020e */
[----:B------:R1:W-:Y:S04]  /*1d870*/  @P6 STG.E.U16 desc[UR40][R8.64], R28 ;  /* 0x0000001c08006986 */ /* 0x0003e8000c101528 */
[----:B------:R1:W-:Y:S04]  /*1d880*/  @P3 STG.E.U16 desc[UR40][R16.64], R4 ;  /* 0x0000000410003986 */ /* 0x0003e8000c101528 */
[----:B------:R1:W-:Y:S04]  /*1d890*/  @P4 STG.E.U16 desc[UR40][R12.64], R29 ;  /* 0x0000001d0c004986 */ /* 0x0003e8000c101528 */
[----:B------:R1:W-:Y:S01]  /*1d8a0*/  @P1 STG.E.U16 desc[UR40][R20.64], R10 ;  /* 0x0000000a14001986 */ /* 0x0003e2000c101528 */
[----:B------:R-:W-:-:S03]  /*1d8b0*/  IMAD.WIDE R22, R25, 0x2, R22 ;  /* 0x0000000219167825 */ /* 0x000fc600078e0216 */
[----:B------:R1:W-:Y:S01]  /*1d8c0*/  @P2 STG.E.U16 desc[UR40][R14.64], R7 ;  /* 0x000000070e002986 */ /* 0x0003e2000c101528 */
[----:B------:R-:W-:Y:S05]  /*1d8d0*/  @!P0 EXIT ;  /* 0x000000000000894d */ /* 0x000fea0003800000 */
[----:B------:R-:W-:-:S05]  /*1d8e0*/  PRMT R11, R7, 0x7632, R11 ;  /* 0x00007632070b7816 */ /* 0x000fca000000000b */
[----:B------:R-:W-:Y:S01]  /*1d8f0*/  STG.E.U16 desc[UR40][R22.64], R11 ;  /* 0x0000000b16007986 */ /* 0x000fe2000c101528 */
[----:B------:R-:W-:Y:S05]  /*1d900*/  EXIT ;  /* 0x000000000000794d */ /* 0x000fea0003800000 */
.L_x_2:
[----:B------:R-:W-:-:S00]  /*1d910*/  BRA `(.L_x_2) ;  /* 0xfffffffc00fc7947 */ /* 0x000fc0000383ffff */
[----:B------:R-:W-:-:S00]  /*1d920*/  NOP ;  /* 0x0000000000007918 */ /* 0x000fc00000000000 */
        /* <DEDUP_REMOVED lines=13> */
.L_x_3:


//--------------------- .nv.shared.matmul_kernel  --------------------------
	.section	.nv.shared.matmul_kernel,"aw",@nobits
	.sectionflags	@""
	.align	16
	.zero		1024


//--------------------- .nv.shared.reserved.0     --------------------------
	.section	.nv.shared.reserved.0,"aw",@nobits
	.weak		__nv_reservedSMEM_offset_0_alias
	.size		__nv_reservedSMEM_offset_0_alias, 0, 64
	.other		__nv_reservedSMEM_offset_0_alias,@"STO_CUDA_RESERVED_SHARED STV_DEFAULT"
__nv_reservedSMEM_offset_0_alias:
	.zero		0
	.zero		64


//--------------------- .nv.constant0.matmul_kernel --------------------------
	.section	.nv.constant0.matmul_kernel,"a",@progbits
	.sectionflags	@""
	.align	4
.nv.constant0.matmul_kernel:
	.zero		976


//--------------------- SYMBOLS --------------------------

	.type		.nv.reservedSmem.offset0,@object
	.size		.nv.reservedSmem.offset0,0x4
	.type		.nv.reservedSmem.cap,@object
	.size		.nv.reservedSmem.cap,0x4
